def attn_fwd(
    Q,
    K,
    V,
    Out,
    Lse,
    sm_scale,
    stride_qz,
    stride_qh,
    stride_qm,
    stride_qk,
    stride_kz,
    stride_kh,
    stride_kn,
    stride_kk,
    stride_vz,
    stride_vh,
    stride_vn,
    stride_vk,
    stride_oz,
    stride_oh,
    stride_om,
    stride_ok,
    seqlen_q,
    seqlen_k,
    BLOCK_M: tl.constexpr,
    BLOCK_N: tl.constexpr,
    HEAD_DIM: tl.constexpr,
    CAUSAL: tl.constexpr,
):
    start_m = tl.program_id(0)
    off_hz = tl.program_id(1)
    q_off = off_hz * stride_qh
    k_off = off_hz * stride_kh
    v_off = off_hz * stride_vh
    offs_m = start_m * BLOCK_M + tl.arange(0, BLOCK_M)
    offs_d = tl.arange(0, HEAD_DIM)
    offs_n = tl.arange(0, BLOCK_N)
    q_ptrs = Q + q_off + offs_m[:, None] * stride_qm + offs_d[None, :] * stride_qk
    k_ptrs = K + k_off + offs_d[:, None] * stride_kk + offs_n[None, :] * stride_kn
    v_ptrs = V + v_off + offs_n[:, None] * stride_vn + offs_d[None, :] * stride_vk
    m_i = tl.full([BLOCK_M], float("-inf"), dtype=tl.float32)
    l_i = tl.zeros([BLOCK_M], dtype=tl.float32) + 1.0
    acc = tl.zeros([BLOCK_M, HEAD_DIM], dtype=tl.float32)
    q = tl.load(q_ptrs)
    acc, l_i, m_i = _attn_fwd_inner(
        acc,
        l_i,
        m_i,
        q,
        k_ptrs,
        v_ptrs,
        sm_scale,
        stride_kn,
        stride_vn,
        start_m,
        seqlen_k,
        BLOCK_M,
        BLOCK_N,
        HEAD_DIM,
        CAUSAL,
    )
    acc = acc / l_i[:, None]
    lse = m_i + tl.math.log2(l_i) / 1.4426950408889634
    o_ptrs = (
        Out
        + off_hz * stride_oh
        + offs_m[:, None] * stride_om
        + offs_d[None, :] * stride_ok
    )
    tl.store(o_ptrs, acc.to(Out.dtype.element_ty))
    tl.store(Lse + off_hz * seqlen_q + offs_m, lse)

# config = {"BLOCK_M": 32, "BLOCK_N": 128, "HEAD_DIM": 128, "arch": "sm_100", "causal": false, "dtype": "fp8e4m3", "num_stages": 2, "num_warps": 4}
# arch = sm_100


// ===== COMPILED SASS (sm_100a) =====

	.target	sm_100a

	.elftype	@"ET_EXEC"


//--------------------- .note.nv.tkinfo           --------------------------
	.section	.note.nv.tkinfo,"",@"SHT_NOTE"
	.sectionflags	@"SHF_NOTE_NV_TKINFO"
	.tkinfo
        /*0018*/ 	.word	0x00000081
        /*0030*/ 	.string	""
        /*0030*/ 	.string	"ptxas-blackwell"
        /*0030*/ 	.string	"Cuda compilation tools, release 12.9, V12.9.86"
        /*0030*/ 	.string	"Build cuda_12.9.r12.9/compiler.36037853_0"
        /*0030*/ 	.string	"-v  -suppress-debug-info  -lineinfo  -arch sm_100a "



//--------------------- .note.nv.cuver            --------------------------
	.section	.note.nv.cuver,"",@"SHT_NOTE"
	.sectionflags	@"SHF_NOTE_NV_CUVER"
        /*0018*/ 	.short	0x0001
        /*001a*/ 	.short	0x0064
        /*001c*/ 	.short	0x0001
        /*001e*/ 	.short	0x0000
        /*0020*/ 	.short	0x0001
        /*0022*/ 	.short	0x0000


//--------------------- .nv.info                  --------------------------
	.section	.nv.info,"",@"SHT_CUDA_INFO"
	.align	4


	//----- nvinfo : EIATTR_REGCOUNT
	.align		4
        /*0000*/ 	.byte	0x04, 0x2f
        /*0002*/ 	.short	(.L_2 - .L_1)
	.align		4
.L_1:
        /*0004*/ 	.word	index@(attn_fwd)
        /*0008*/ 	.word	0x000000a8


	//----- nvinfo : EIATTR_FRAME_SIZE
	.align		4
.L_2:
        /*000c*/ 	.byte	0x04, 0x11
        /*000e*/ 	.short	(.L_4 - .L_3)
	.align		4
.L_3:
        /*0010*/ 	.word	index@(attn_fwd)
        /*0014*/ 	.word	0x000008a8


	//----- nvinfo : EIATTR_MIN_STACK_SIZE
	.align		4
.L_4:
        /*0018*/ 	.byte	0x04, 0x12
        /*001a*/ 	.short	(.L_6 - .L_5)
	.align		4
.L_5:
        /*001c*/ 	.word	index@(attn_fwd)
        /*0020*/ 	.word	0x000008a8
.L_6:


//--------------------- .nv.info.attn_fwd         --------------------------
	.section	.nv.info.attn_fwd,"",@"SHT_CUDA_INFO"
	.sectionflags	@""
	.align	4


	//----- nvinfo : EIATTR_CUDA_API_VERSION
	.align		4
        /*0000*/ 	.byte	0x04, 0x37
        /*0002*/ 	.short	(.L_8 - .L_7)
.L_7:
        /*0004*/ 	.word	0x00000081


	//----- nvinfo : EIATTR_KPARAM_INFO
	.align		4
.L_8:
        /*0008*/ 	.byte	0x04, 0x17
        /*000a*/ 	.short	(.L_10 - .L_9)
.L_9:
        /*000c*/ 	.word	0x00000000
        /*0010*/ 	.short	0x0019
        /*0012*/ 	.short	0x0080
        /*0014*/ 	.byte	0x00, 0xf4, 0x21, 0x00


	//----- nvinfo : EIATTR_KPARAM_INFO
	.align		4
.L_10:
        /*0018*/ 	.byte	0x04, 0x17
        /*001a*/ 	.short	(.L_12 - .L_11)
.L_11:
        /*001c*/ 	.word	0x00000000
        /*0020*/ 	.short	0x0018
        /*0022*/ 	.short	0x0078
        /*0024*/ 	.byte	0x00, 0xf4, 0x21, 0x00


	//----- nvinfo : EIATTR_KPARAM_INFO
	.align		4
.L_12:
        /*0028*/ 	.byte	0x04, 0x17
        /*002a*/ 	.short	(.L_14 - .L_13)
.L_13:
        /*002c*/ 	.word	0x00000000
        /*0030*/ 	.short	0x0017
        /*0032*/ 	.short	0x0070
        /*0034*/ 	.byte	0x00, 0xf0, 0x11, 0x00


	//----- nvinfo : EIATTR_KPARAM_INFO
	.align		4
.L_14:
        /*0038*/ 	.byte	0x04, 0x17
        /*003a*/ 	.short	(.L_16 - .L_15)
.L_15:
        /*003c*/ 	.word	0x00000000
        /*0040*/ 	.short	0x0016
        /*0042*/ 	.short	0x006c
        /*0044*/ 	.byte	0x00, 0xf0, 0x11, 0x00


	//----- nvinfo : EIATTR_KPARAM_INFO
	.align		4
.L_16:
        /*0048*/ 	.byte	0x04, 0x17
        /*004a*/ 	.short	(.L_18 - .L_17)
.L_17:
        /*004c*/ 	.word	0x00000000
        /*0050*/ 	.short	0x0015
        /*0052*/ 	.short	0x0068
        /*0054*/ 	.byte	0x00, 0xf0, 0x11, 0x00


	//----- nvinfo : EIATTR_KPARAM_INFO
	.align		4
.L_18:
        /*0058*/ 	.byte	0x04, 0x17
        /*005a*/ 	.short	(.L_20 - .L_19)
.L_19:
        /*005c*/ 	.word	0x00000000
        /*0060*/ 	.short	0x0014
        /*0062*/ 	.short	0x0064
        /*0064*/ 	.byte	0x00, 0xf0, 0x11, 0x00


	//----- nvinfo : EIATTR_KPARAM_INFO
	.align		4
.L_20:
        /*0068*/ 	.byte	0x04, 0x17
        /*006a*/ 	.short	(.L_22 - .L_21)
.L_21:
        /*006c*/ 	.word	0x00000000
        /*0070*/ 	.short	0x0013
        /*0072*/ 	.short	0x0060
        /*0074*/ 	.byte	0x00, 0xf0, 0x11, 0x00


	//----- nvinfo : EIATTR_KPARAM_INFO
	.align		4
.L_22:
        /*0078*/ 	.byte	0x04, 0x17
        /*007a*/ 	.short	(.L_24 - .L_23)
.L_23:
        /*007c*/ 	.word	0x00000000
        /*0080*/ 	.short	0x0012
        /*0082*/ 	.short	0x005c
        /*0084*/ 	.byte	0x00, 0xf0, 0x11, 0x00


	//----- nvinfo : EIATTR_KPARAM_INFO
	.align		4
.L_24:
        /*0088*/ 	.byte	0x04, 0x17
        /*008a*/ 	.short	(.L_26 - .L_25)
.L_25:
        /*008c*/ 	.word	0x00000000
        /*0090*/ 	.short	0x0011
        /*0092*/ 	.short	0x0058
        /*0094*/ 	.byte	0x00, 0xf0, 0x11, 0x00


	//----- nvinfo : EIATTR_KPARAM_INFO
	.align		4
.L_26:
        /*0098*/ 	.byte	0x04, 0x17
        /*009a*/ 	.short	(.L_28 - .L_27)
.L_27:
        /*009c*/ 	.word	0x00000000
        /*00a0*/ 	.short	0x0010
        /*00a2*/ 	.short	0x0054
        /*00a4*/ 	.byte	0x00, 0xf0, 0x11, 0x00


	//----- nvinfo : EIATTR_KPARAM_INFO
	.align		4
.L_28:
        /*00a8*/ 	.byte	0x04, 0x17
        /*00aa*/ 	.short	(.L_30 - .L_29)
.L_29:
        /*00ac*/ 	.word	0x00000000
        /*00b0*/ 	.short	0x000f
        /*00b2*/ 	.short	0x0050
        /*00b4*/ 	.byte	0x00, 0xf0, 0x11, 0x00


	//----- nvinfo : EIATTR_KPARAM_INFO
	.align		4
.L_30:
        /*00b8*/ 	.byte	0x04, 0x17
        /*00ba*/ 	.short	(.L_32 - .L_31)
.L_31:
        /*00bc*/ 	.word	0x00000000
        /*00c0*/ 	.short	0x000e
        /*00c2*/ 	.short	0x004c
        /*00c4*/ 	.byte	0x00, 0xf0, 0x11, 0x00


	//----- nvinfo : EIATTR_KPARAM_INFO
	.align		4
.L_32:
        /*00c8*/ 	.byte	0x04, 0x17
        /*00ca*/ 	.short	(.L_34 - .L_33)
.L_33:
        /*00cc*/ 	.word	0x00000000
        /*00d0*/ 	.short	0x000d
        /*00d2*/ 	.short	0x0048
        /*00d4*/ 	.byte	0x00, 0xf0, 0x11, 0x00


	//----- nvinfo : EIATTR_KPARAM_INFO
	.align		4
.L_34:
        /*00d8*/ 	.byte	0x04, 0x17
        /*00da*/ 	.short	(.L_36 - .L_35)
.L_35:
        /*00dc*/ 	.word	0x00000000
        /*00e0*/ 	.short	0x000c
        /*00e2*/ 	.short	0x0044
        /*00e4*/ 	.byte	0x00, 0xf0, 0x11, 0x00


	//----- nvinfo : EIATTR_KPARAM_INFO
	.align		4
.L_36:
        /*00e8*/ 	.byte	0x04, 0x17
        /*00ea*/ 	.short	(.L_38 - .L_37)
.L_37:
        /*00ec*/ 	.word	0x00000000
        /*00f0*/ 	.short	0x000b
        /*00f2*/ 	.short	0x0040
        /*00f4*/ 	.byte	0x00, 0xf0, 0x11, 0x00


	//----- nvinfo : EIATTR_KPARAM_INFO
	.align		4
.L_38:
        /*00f8*/ 	.byte	0x04, 0x17
        /*00fa*/ 	.short	(.L_40 - .L_39)
.L_39:
        /*00fc*/ 	.word	0x00000000
        /*0100*/ 	.short	0x000a
        /*0102*/ 	.short	0x003c
        /*0104*/ 	.byte	0x00, 0xf0, 0x11, 0x00


	//----- nvinfo : EIATTR_KPARAM_INFO
	.align		4
.L_40:
        /*0108*/ 	.byte	0x04, 0x17
        /*010a*/ 	.short	(.L_42 - .L_41)
.L_41:
        /*010c*/ 	.word	0x00000000
        /*0110*/ 	.short	0x0009
        /*0112*/ 	.short	0x0038
        /*0114*/ 	.byte	0x00, 0xf0, 0x11, 0x00


	//----- nvinfo : EIATTR_KPARAM_INFO
	.align		4
.L_42:
        /*0118*/ 	.byte	0x04, 0x17
        /*011a*/ 	.short	(.L_44 - .L_43)
.L_43:
        /*011c*/ 	.word	0x00000000
        /*0120*/ 	.short	0x0008
        /*0122*/ 	.short	0x0034
        /*0124*/ 	.byte	0x00, 0xf0, 0x11, 0x00


	//----- nvinfo : EIATTR_KPARAM_INFO
	.align		4
.L_44:
        /*0128*/ 	.byte	0x04, 0x17
        /*012a*/ 	.short	(.L_46 - .L_45)
.L_45:
        /*012c*/ 	.word	0x00000000
        /*0130*/ 	.short	0x0007
        /*0132*/ 	.short	0x0030
        /*0134*/ 	.byte	0x00, 0xf0, 0x11, 0x00


	//----- nvinfo : EIATTR_KPARAM_INFO
	.align		4
.L_46:
        /*0138*/ 	.byte	0x04, 0x17
        /*013a*/ 	.short	(.L_48 - .L_47)
.L_47:
        /*013c*/ 	.word	0x00000000
        /*0140*/ 	.short	0x0006
        /*0142*/ 	.short	0x002c
        /*0144*/ 	.byte	0x00, 0xf0, 0x11, 0x00


	//----- nvinfo : EIATTR_KPARAM_INFO
	.align		4
.L_48:
        /*0148*/ 	.byte	0x04, 0x17
        /*014a*/ 	.short	(.L_50 - .L_49)
.L_49:
        /*014c*/ 	.word	0x00000000
        /*0150*/ 	.short	0x0005
        /*0152*/ 	.short	0x0028
        /*0154*/ 	.byte	0x00, 0xf0, 0x11, 0x00


	//----- nvinfo : EIATTR_KPARAM_INFO
	.align		4
.L_50:
        /*0158*/ 	.byte	0x04, 0x17
        /*015a*/ 	.short	(.L_52 - .L_51)
.L_51:
        /*015c*/ 	.word	0x00000000
        /*0160*/ 	.short	0x0004
        /*0162*/ 	.short	0x0020
        /*0164*/ 	.byte	0x00, 0xf4, 0x21, 0x00


	//----- nvinfo : EIATTR_KPARAM_INFO
	.align		4
.L_52:
        /*0168*/ 	.byte	0x04, 0x17
        /*016a*/ 	.short	(.L_54 - .L_53)
.L_53:
        /*016c*/ 	.word	0x00000000
        /*0170*/ 	.short	0x0003
        /*0172*/ 	.short	0x0018
        /*0174*/ 	.byte	0x00, 0xf4, 0x21, 0x00


	//----- nvinfo : EIATTR_KPARAM_INFO
	.align		4
.L_54:
        /*0178*/ 	.byte	0x04, 0x17
        /*017a*/ 	.short	(.L_56 - .L_55)
.L_55:
        /*017c*/ 	.word	0x00000000
        /*0180*/ 	.short	0x0002
        /*0182*/ 	.short	0x0010
        /*0184*/ 	.byte	0x00, 0xf4, 0x21, 0x00


	//----- nvinfo : EIATTR_KPARAM_INFO
	.align		4
.L_56:
        /*0188*/ 	.byte	0x04, 0x17
        /*018a*/ 	.short	(.L_58 - .L_57)
.L_57:
        /*018c*/ 	.word	0x00000000
        /*0190*/ 	.short	0x0001
        /*0192*/ 	.short	0x0008
        /*0194*/ 	.byte	0x00, 0xf4, 0x21, 0x00


	//----- nvinfo : EIATTR_KPARAM_INFO
	.align		4
.L_58:
        /*0198*/ 	.byte	0x04, 0x17
        /*019a*/ 	.short	(.L_60 - .L_59)
.L_59:
        /*019c*/ 	.word	0x00000000
        /*01a0*/ 	.short	0x0000
        /*01a2*/ 	.short	0x0000
        /*01a4*/ 	.byte	0x00, 0xf4, 0x21, 0x00


	//----- nvinfo : EIATTR_SPARSE_MMA_MASK
	.align		4
.L_60:
        /*01a8*/ 	.byte	0x03, 0x50
        /*01aa*/ 	.short	0x0000


	//----- nvinfo : EIATTR_MAXREG_COUNT
	.align		4
        /*01ac*/ 	.byte	0x03, 0x1b
        /*01ae*/ 	.short	0x00ff


	//----- nvinfo : EIATTR_NUM_BARRIERS
	.align		4
        /*01b0*/ 	.byte	0x02, 0x4c
        /*01b2*/ 	.byte	0x01
	.zero		1


	//----- nvinfo : EIATTR_ANNOTATIONS
	.align		4
        /*01b4*/ 	.byte	0x04, 0x55
        /*01b6*/ 	.short	(.L_62 - .L_61)


	//   ....[0]....
.L_61:
        /*01b8*/ 	.word	0x00000001
        /*01bc*/ 	.byte	0xd0, 0x0f, 0x00, 0x00, 0x01, 0x00, 0x00, 0x00, 0xe0, 0x0f, 0x00, 0x00, 0x01, 0x00, 0x00, 0x00
        /* <DEDUP_REMOVED lines=548> */
        /*240c*/ 	.byte	0xb0, 0x14, 0x01, 0x00, 0x01, 0x00, 0x00, 0x00, 0xf0, 0x14, 0x01, 0x00


	//----- nvinfo : EIATTR_COOP_GROUP_MASK_REGIDS
	.align		4
.L_62:
        /*2418*/ 	.byte	0x04, 0x29
        /*241a*/ 	.short	(.L_64 - .L_63)


	//   ....[0]....
.L_63:
        /*241c*/ 	.word	0xffffffff


	//   ....[1]....
        /*2420*/ 	.word	0xffffffff


	//   ....[2]....
        /*2424*/ 	.word	0xffffffff


	//   ....[3]....
        /*2428*/ 	.word	0xffffffff


	//   ....[4]....
        /*242c*/ 	.word	0xffffffff


	//   ....[5]....
        /*2430*/ 	.word	0xffffffff


	//   ....[6]....
        /*2434*/ 	.word	0xffffffff


	//   ....[7]....
        /*2438*/ 	.word	0xffffffff


	//   ....[8]....
        /*243c*/ 	.word	0xffffffff


	//   ....[9]....
        /*2440*/ 	.word	0xffffffff


	//   ....[10]....
        /*2444*/ 	.word	0xffffffff


	//   ....[11]....
        /*2448*/ 	.word	0xffffffff


	//   ....[12]....
        /*244c*/ 	.word	0xffffffff


	//   ....[13]....
        /*2450*/ 	.word	0xffffffff


	//   ....[14]....
        /*2454*/ 	.word	0xffffffff


	//   ....[15]....
        /*2458*/ 	.word	0xffffffff


	//   ....[16]....
        /*245c*/ 	.word	0xffffffff


	//   ....[17]....
        /*2460*/ 	.word	0xffffffff


	//   ....[18]....
        /*2464*/ 	.word	0xffffffff


	//   ....[19]....
        /*2468*/ 	.word	0xffffffff


	//----- nvinfo : EIATTR_COOP_GROUP_INSTR_OFFSETS
	.align		4
.L_64:
        /*246c*/ 	.byte	0x04, 0x28
        /*246e*/ 	.short	(.L_66 - .L_65)


	//   ....[0]....
.L_65:
        /*2470*/ 	.word	0x0000bbb0


	//   ....[1]....
        /*2474*/ 	.word	0x0000bbc0


	//   ....[2]....
        /*2478*/ 	.word	0x0000bbd0


	//   ....[3]....
        /*247c*/ 	.word	0x0000bbe0


	//   ....[4]....
        /*2480*/ 	.word	0x0000bc30


	//   ....[5]....
        /*2484*/ 	.word	0x0000bc40


	//   ....[6]....
        /*2488*/ 	.word	0x0000bc50


	//   ....[7]....
        /*248c*/ 	.word	0x0000bc60


	//   ....[8]....
        /*2490*/ 	.word	0x0000bd60


	//   ....[9]....
        /*2494*/ 	.word	0x0000bd80


	//   ....[10]....
        /*2498*/ 	.word	0x0000c8a0


	//   ....[11]....
        /*249c*/ 	.word	0x0000c940


	//   ....[12]....
        /*24a0*/ 	.word	0x0000c950


	//   ....[13]....
        /*24a4*/ 	.word	0x0000c960


	//   ....[14]....
        /*24a8*/ 	.word	0x0000ca00


	//   ....[15]....
        /*24ac*/ 	.word	0x0000ca10


	//   ....[16]....
        /*24b0*/ 	.word	0x0000ca20


	//   ....[17]....
        /*24b4*/ 	.word	0x0000ca30


	//   ....[18]....
        /*24b8*/ 	.word	0x0000cbd0


	//   ....[19]....
        /*24bc*/ 	.word	0x0000cbf0


	//----- nvinfo : EIATTR_VRC_CTA_INIT_COUNT
	.align		4
.L_66:
        /*24c0*/ 	.byte	0x02, 0x4a
	.zero		1
	.zero		1


	//----- nvinfo : EIATTR_EXIT_INSTR_OFFSETS
	.align		4
        /*24c4*/ 	.byte	0x04, 0x1c
        /*24c6*/ 	.short	(.L_68 - .L_67)


	//   ....[0]....
.L_67:
        /*24c8*/ 	.word	0x00013950


	//   ....[1]....
        /*24cc*/ 	.word	0x00013980


	//----- nvinfo : EIATTR_REQNTID
	.align		4
.L_68:
        /*24d0*/ 	.byte	0x04, 0x10
        /*24d2*/ 	.short	(.L_70 - .L_69)
.L_69:
        /*24d4*/ 	.word	0x00000080
        /*24d8*/ 	.word	0x00000001
        /*24dc*/ 	.word	0x00000001


	//----- nvinfo : EIATTR_CBANK_PARAM_SIZE
	.align		4
.L_70:
        /*24e0*/ 	.byte	0x03, 0x19
        /*24e2*/ 	.short	0x0088


	//----- nvinfo : EIATTR_PARAM_CBANK
	.align		4
        /*24e4*/ 	.byte	0x04, 0x0a
        /*24e6*/ 	.short	(.L_72 - .L_71)
	.align		4
.L_71:
        /*24e8*/ 	.word	index@(.nv.constant0.attn_fwd)
        /*24ec*/ 	.short	0x0380
        /*24ee*/ 	.short	0x0088


	//----- nvinfo : EIATTR_SW_WAR
	.align		4
.L_72:
        /*24f0*/ 	.byte	0x04, 0x36
        /*24f2*/ 	.short	(.L_74 - .L_73)
.L_73:
        /*24f4*/ 	.word	0x00000008
.L_74:


//--------------------- .nv.compat                --------------------------
	.section	.nv.compat,"",@"SHT_CUDA_COMPAT_INFO"
	.align	4
        /*0000*/ 	.byte	0x02, 0x02, 0x02, 0x00, 0x02, 0x05, 0x05, 0x00, 0x02, 0x03, 0x00, 0x00, 0x02, 0x06, 0x01, 0x00


//--------------------- .nv.callgraph             --------------------------
	.section	.nv.callgraph,"",@"SHT_CUDA_CALLGRAPH"
	.align	4
	.sectionentsize	8
	.align		4
        /*0000*/ 	.word	0x00000000
	.align		4
        /*0004*/ 	.word	0xffffffff
	.align		4
        /*0008*/ 	.word	0x00000000
	.align		4
        /*000c*/ 	.word	0xfffffffe
	.align		4
        /*0010*/ 	.word	0x00000000
	.align		4
        /*0014*/ 	.word	0xfffffffd
	.align		4
        /*0018*/ 	.word	0x00000000
	.align		4
        /*001c*/ 	.word	0xfffffffc


//--------------------- .nv.constant4             --------------------------
	.section	.nv.constant4,"a",@progbits
	.align	8
	.align		8
.nv.constant4:
        /*0000*/ 	.dword	_$_str


//--------------------- .text.attn_fwd            --------------------------
	.section	.text.attn_fwd,"ax",@progbits
	.align	128
        .global         attn_fwd
        .type           attn_fwd,@function
        .size           attn_fwd,(.L_x_3 - attn_fwd)
        .other          attn_fwd,@"STO_CUDA_ENTRY STV_DEFAULT"
attn_fwd:
.text.attn_fwd:
[----:B------:R-:W0:Y:S01]  /*0000*/  LDC R1, c[0x0][0x37c] ;  /* 0x0000df00ff017b82 */ /* 0x000e220000000800 */
[----:B------:R-:W1:Y:S07]  /*0010*/  S2R R34, SR_TID.X ;  /* 0x0000000000227919 */ /* 0x000e6e0000002100 */
[----:B------:R-:W2:Y:S01]  /*0020*/  S2UR UR8, SR_CTAID.Y ;  /* 0x00000000000879c3 */ /* 0x000ea20000002600 */
[----:B------:R-:W2:Y:S01]  /*0030*/  LDCU.64 UR4, c[0x0][0x3b0] ;  /* 0x00007600ff0477ac */ /* 0x000ea20008000a00 */
[----:B0-----:R-:W-:Y:S01]  /*0040*/  VIADD R1, R1, 0xfffff758 ;  /* 0xfffff75801017836 */ /* 0x001fe20000000000 */
[----:B------:R-:W0:Y:S01]  /*0050*/  S2R R3, SR_CTAID.X ;  /* 0x0000000000037919 */ /* 0x000e220000002500 */
[----:B------:R-:W3:Y:S04]  /*0060*/  LDCU.64 UR12, c[0x0][0x358] ;  /* 0x00006b00ff0c77ac */ /* 0x000ee80008000a00 */
[----:B------:R-:W4:Y:S08]  /*0070*/  LDC R45, c[0x0][0x3b8] ;  /* 0x0000ee00ff2d7b82 */ /* 0x000f300000000800 */
[----:B------:R-:W5:Y:S01]  /*0080*/  LDC.64 R42, c[0x0][0x380] ;  /* 0x0000e000ff2a7b82 */ /* 0x000f620000000a00 */
[----:B--2---:R-:W-:Y:S01]  /*0090*/  UIMAD UR4, UR8, UR4, URZ ;  /* 0x00000004080472a4 */ /* 0x004fe2000f8e02ff */
[----:B-1----:R-:W-:-:S05]  /*00a0*/  LOP3.LUT R0, R34, 0x1f, RZ, 0xc0, !PT ;  /* 0x0000001f22007812 */ /* 0x002fca00078ec0ff */
[----:B0-----:R-:W-:Y:S01]  /*00b0*/  IMAD R2, R3, 0x20, R0 ;  /* 0x0000002003027824 */ /* 0x001fe200078e0200 */
[----:B------:R-:W-:-:S03]  /*00c0*/  SHF.R.U32.HI R0, RZ, 0x5, R34 ;  /* 0x00000005ff007819 */ /* 0x000fc60000011622 */
[----:B------:R-:W-:Y:S01]  /*00d0*/  IMAD R3, R2, UR5, RZ ;  /* 0x0000000502037c24 */ /* 0x000fe2000f8e02ff */
[----:B------:R-:W-:Y:S01]  /*00e0*/  SGXT.U32 R0, R0, 0x2 ;  /* 0x000000020000781a */ /* 0x000fe20000000000 */
[----:B------:R-:W-:-:S03]  /*00f0*/  USHF.R.S32.HI UR5, URZ, 0x1f, UR4 ;  /* 0x0000001fff057899 */ /* 0x000fc60008011404 */
[----:B-----5:R-:W-:Y:S01]  /*0100*/  IADD3 R41, P0, P1, R3, UR4, R42 ;  /* 0x0000000403297c10 */ /* 0x020fe2000f91e02a */
[----:B----4-:R-:W-:Y:S01]  /*0110*/  IMAD R0, R0, R45, RZ ;  /* 0x0000002d00007224 */ /* 0x010fe200078e02ff */
[----:B------:R-:W-:-:S03]  /*0120*/  SHF.R.S32.HI R2, RZ, 0x1f, R3 ;  /* 0x0000001fff027819 */ /* 0x000fc60000011403 */
[C---:B------:R-:W-:Y:S01]  /*0130*/  IMAD R5, R45.reuse, 0x4, R0 ;  /* 0x000000042d057824 */ /* 0x040fe200078e0200 */
[----:B------:R-:W-:Y:S02]  /*0140*/  IADD3.X R43, PT, PT, R2, UR5, R43, P0, P1 ;  /* 0x00000005022b7c10 */ /* 0x000fe400087e242b */
[CC--:B------:R-:W-:Y:S01]  /*0150*/  IADD3 R2, P0, PT, R0.reuse, R41.reuse, RZ ;  /* 0x0000002900027210 */ /* 0x0c0fe20007f1e0ff */
[----:B------:R-:W-:Y:S01]  /*0160*/  IMAD R7, R45, 0x4, R5 ;  /* 0x000000042d077824 */ /* 0x000fe200078e0205 */
[----:B------:R-:W-:Y:S02]  /*0170*/  IADD3 R4, P1, PT, R5, R41, RZ ;  /* 0x0000002905047210 */ /* 0x000fe40007f3e0ff */
[----:B------:R-:W-:Y:S01]  /*0180*/  LEA.HI.X.SX32 R3, R0, R43, 0x1, P0 ;  /* 0x0000002b00037211 */ /* 0x000fe200000f0eff */
[----:B------:R-:W-:Y:S01]  /*0190*/  IMAD R0, R45, 0x4, R7 ;  /* 0x000000042d007824 */ /* 0x000fe200078e0207 */
[----:B------:R-:W-:Y:S02]  /*01a0*/  IADD3 R6, P0, PT, R7, R41, RZ ;  /* 0x0000002907067210 */ /* 0x000fe40007f1e0ff */
[-C--:B------:R-:W-:Y:S01]  /*01b0*/  LEA.HI.X.SX32 R5, R5, R43.reuse, 0x1, P1 ;  /* 0x0000002b05057211 */ /* 0x080fe200008f0eff */
[----:B---3--:R0:W2:Y:S01]  /*01c0*/  LDG.E.U8 R15, desc[UR12][R2.64] ;  /* 0x0000000c020f7981 */ /* 0x0080a2000c1e1100 */
[----:B------:R-:W-:Y:S01]  /*01d0*/  LEA.HI.X.SX32 R7, R7, R43, 0x1, P0 ;  /* 0x0000002b07077211 */ /* 0x000fe200000f0eff */
[C---:B------:R-:W-:Y:S01]  /*01e0*/  IMAD R11, R45.reuse, 0x4, R0 ;  /* 0x000000042d0b7824 */ /* 0x040fe200078e0200 */
[C---:B------:R-:W-:Y:S01]  /*01f0*/  IADD3 R8, P0, PT, R0.reuse, R41, RZ ;  /* 0x0000002900087210 */ /* 0x040fe20007f1e0ff */
[----:B------:R1:W2:Y:S03]  /*0200*/  LDG.E.U8 R16, desc[UR12][R4.64] ;  /* 0x0000000c04107981 */ /* 0x0002a6000c1e1100 */
[----:B------:R-:W-:Y:S01]  /*0210*/  LEA.HI.X.SX32 R9, R0, R43, 0x1, P0 ;  /* 0x0000002b00097211 */ /* 0x000fe200000f0eff */
[----:B------:R-:W-:Y:S01]  /*0220*/  IMAD R0, R45, 0x4, R11 ;  /* 0x000000042d007824 */ /* 0x000fe200078e020b */
[----:B------:R-:W-:Y:S01]  /*0230*/  IADD3 R10, P0, PT, R11, R41, RZ ;  /* 0x000000290b0a7210 */ /* 0x000fe20007f1e0ff */
[----:B------:R-:W3:Y:S02]  /*0240*/  LDG.E.U8 R17, desc[UR12][R6.64] ;  /* 0x0000000c06117981 */ /* 0x000ee4000c1e1100 */
[----:B------:R-:W-:Y:S01]  /*0250*/  IMAD R13, R45, 0x4, R0 ;  /* 0x000000042d0d7824 */ /* 0x000fe200078e0200 */
[----:B------:R-:W-:Y:S01]  /*0260*/  LEA.HI.X.SX32 R11, R11, R43, 0x1, P0 ;  /* 0x0000002b0b0b7211 */ /* 0x000fe200000f0eff */
[----:B------:R4:W3:Y:S01]  /*0270*/  LDG.E.U8 R18, desc[UR12][R8.64] ;  /* 0x0000000c08127981 */ /* 0x0008e2000c1e1100 */
[CC--:B0-----:R-:W-:Y:S01]  /*0280*/  IADD3 R2, P0, PT, R0.reuse, R41.reuse, RZ ;  /* 0x0000002900027210 */ /* 0x0c1fe20007f1e0ff */
[----:B------:R-:W-:Y:S01]  /*0290*/  IMAD R14, R45, 0x4, R13 ;  /* 0x000000042d0e7824 */ /* 0x000fe200078e020d */
[----:B------:R-:W-:Y:S01]  /*02a0*/  IADD3 R12, P1, PT, R13, R41, RZ ;  /* 0x000000290d0c7210 */ /* 0x000fe20007f3e0ff */
[----:B------:R0:W5:Y:S01]  /*02b0*/  LDG.E.U8 R19, desc[UR12][R10.64] ;  /* 0x0000000c0a137981 */ /* 0x000162000c1e1100 */
[----:B------:R-:W-:Y:S01]  /*02c0*/  LEA.HI.X.SX32 R3, R0, R43, 0x1, P0 ;  /* 0x0000002b00037211 */ /* 0x000fe200000f0eff */
[----:B------:R-:W-:Y:S01]  /*02d0*/  IMAD R0, R45, 0x4, R14 ;  /* 0x000000042d007824 */ /* 0x000fe200078e020e */
[----:B-1----:R-:W-:-:S02]  /*02e0*/  IADD3 R4, P0, PT, R14, R41, RZ ;  /* 0x000000290e047210 */ /* 0x002fc40007f1e0ff */
[-C--:B------:R-:W-:Y:S01]  /*02f0*/  LEA.HI.X.SX32 R13, R13, R43.reuse, 0x1, P1 ;  /* 0x0000002b0d0d7211 */ /* 0x080fe200008f0eff */
[----:B------:R1:W5:Y:S01]  /*0300*/  LDG.E.U8 R20, desc[UR12][R2.64] ;  /* 0x0000000c02147981 */ /* 0x000362000c1e1100 */
[----:B------:R-:W-:Y:S01]  /*0310*/  LEA.HI.X.SX32 R5, R14, R43, 0x1, P0 ;  /* 0x0000002b0e057211 */ /* 0x000fe200000f0eff */
[C---:B----4-:R-:W-:Y:S01]  /*0320*/  IMAD R9, R45.reuse, 0x4, R0 ;  /* 0x000000042d097824 */ /* 0x050fe200078e0200 */
[C---:B------:R-:W-:Y:S01]  /*0330*/  IADD3 R6, P0, PT, R0.reuse, R41, RZ ;  /* 0x0000002900067210 */ /* 0x040fe20007f1e0ff */
[----:B------:R4:W5:Y:S03]  /*0340*/  LDG.E.U8 R21, desc[UR12][R12.64] ;  /* 0x0000000c0c157981 */ /* 0x000966000c1e1100 */
[----:B------:R-:W-:Y:S01]  /*0350*/  LEA.HI.X.SX32 R7, R0, R43, 0x1, P0 ;  /* 0x0000002b00077211 */ /* 0x000fe200000f0eff */
[----:B------:R-:W-:Y:S01]  /*0360*/  IMAD R0, R45, 0x4, R9 ;  /* 0x000000042d007824 */ /* 0x000fe200078e0209 */
[-C--:B------:R-:W-:Y:S01]  /*0370*/  IADD3 R8, P0, PT, R9, R41.reuse, RZ ;  /* 0x0000002909087210 */ /* 0x080fe20007f1e0ff */
[----:B------:R4:W5:Y:S02]  /*0380*/  LDG.E.U8 R22, desc[UR12][R4.64] ;  /* 0x0000000c04167981 */ /* 0x000964000c1e1100 */
[----:B------:R-:W-:Y:S01]  /*0390*/  IMAD R14, R45, 0x4, R0 ;  /* 0x000000042d0e7824 */ /* 0x000fe200078e0200 */
[----:B0-----:R-:W-:Y:S01]  /*03a0*/  IADD3 R10, P1, PT, R0, R41, RZ ;  /* 0x00000029000a7210 */ /* 0x001fe20007f3e0ff */
[----:B------:R0:W5:Y:S01]  /*03b0*/  LDG.E.U8 R23, desc[UR12][R6.64] ;  /* 0x0000000c06177981 */ /* 0x000162000c1e1100 */
[----:B------:R-:W-:-:S02]  /*03c0*/  LEA.HI.X.SX32 R9, R9, R43, 0x1, P0 ;  /* 0x0000002b09097211 */ /* 0x000fc400000f0eff */
[----:B------:R-:W-:Y:S01]  /*03d0*/  LEA.HI.X.SX32 R11, R0, R43, 0x1, P1 ;  /* 0x0000002b000b7211 */ /* 0x000fe200008f0eff */
[C---:B------:R-:W-:Y:S01]  /*03e0*/  IMAD R0, R45.reuse, 0x4, R14 ;  /* 0x000000042d007824 */ /* 0x040fe200078e020e */
[C---:B-1----:R-:W-:Y:S01]  /*03f0*/  IADD3 R2, P0, PT, R14.reuse, R41, RZ ;  /* 0x000000290e027210 */ /* 0x042fe20007f1e0ff */
[----:B------:R1:W5:Y:S03]  /*0400*/  LDG.E.U8 R24, desc[UR12][R8.64] ;  /* 0x0000000c08187981 */ /* 0x000366000c1e1100 */
[----:B------:R-:W-:Y:S01]  /*0410*/  LEA.HI.X.SX32 R3, R14, R43, 0x1, P0 ;  /* 0x0000002b0e037211 */ /* 0x000fe200000f0eff */
[C---:B----4-:R-:W-:Y:S01]  /*0420*/  IMAD R13, R45.reuse, 0x4, R0 ;  /* 0x000000042d0d7824 */ /* 0x050fe200078e0200 */
[C---:B------:R-:W-:Y:S01]  /*0430*/  IADD3 R4, P0, PT, R0.reuse, R41, RZ ;  /* 0x0000002900047210 */ /* 0x040fe20007f1e0ff */
[----:B------:R4:W5:Y:S03]  /*0440*/  LDG.E.U8 R25, desc[UR12][R10.64] ;  /* 0x0000000c0a197981 */ /* 0x000966000c1e1100 */
[----:B------:R-:W-:Y:S01]  /*0450*/  LEA.HI.X.SX32 R5, R0, R43, 0x1, P0 ;  /* 0x0000002b00057211 */ /* 0x000fe200000f0eff */
[----:B------:R-:W-:Y:S01]  /*0460*/  IMAD R0, R45, 0x4, R13 ;  /* 0x000000042d007824 */ /* 0x000fe200078e020d */
[-C--:B0-----:R-:W-:Y:S01]  /*0470*/  IADD3 R6, P0, PT, R13, R41.reuse, RZ ;  /* 0x000000290d067210 */ /* 0x081fe20007f1e0ff */
[----:B------:R0:W5:Y:S02]  /*0480*/  LDG.E.U8 R26, desc[UR12][R2.64] ;  /* 0x0000000c021a7981 */ /* 0x000164000c1e1100 */
[----:B------:R-:W-:Y:S01]  /*0490*/  IMAD R14, R45, 0x4, R0 ;  /* 0x000000042d0e7824 */ /* 0x000fe200078e0200 */
[----:B------:R-:W-:Y:S01]  /*04a0*/  IADD3 R12, P1, PT, R0, R41, RZ ;  /* 0x00000029000c7210 */ /* 0x000fe20007f3e0ff */
        /* <DEDUP_REMOVED lines=8> */
[C---:B0-----:R-:W-:Y:S01]  /*0530*/  IADD3 R2, P0, PT, R0.reuse, R41, RZ ;  /* 0x0000002900027210 */ /* 0x041fe20007f1e0ff */
[----:B------:R0:W4:Y:S03]  /*0540*/  LDG.E.U8 R29, desc[UR12][R12.64] ;  /* 0x0000000c0c1d7981 */ /* 0x000126000c1e1100 */
[----:B------:R-:W-:Y:S01]  /*0550*/  LEA.HI.X.SX32 R3, R0, R43, 0x1, P0 ;  /* 0x0000002b00037211 */ /* 0x000fe200000f0eff */
[----:B------:R-:W-:Y:S01]  /*0560*/  IMAD R0, R45, 0x4, R11 ;  /* 0x000000042d007824 */ /* 0x000fe200078e020b */
[-C--:B------:R-:W-:Y:S01]  /*0570*/  IADD3 R4, P0, PT, R11, R41.reuse, RZ ;  /* 0x000000290b047210 */ /* 0x080fe20007f1e0ff */
[----:B------:R0:W4:Y:S02]  /*0580*/  LDG.E.U8 R30, desc[UR12][R8.64] ;  /* 0x0000000c081e7981 */ /* 0x000124000c1e1100 */
[----:B------:R-:W-:Y:S01]  /*0590*/  IMAD R14, R45, 0x4, R0 ;  /* 0x000000042d0e7824 */ /* 0x000fe200078e0200 */
[----:B------:R-:W-:Y:S01]  /*05a0*/  IADD3 R10, P1, PT, R0, R41, RZ ;  /* 0x00000029000a7210 */ /* 0x000fe20007f3e0ff */
[----:B------:R0:W4:Y:S01]  /*05b0*/  LDG.E.U8 R31, desc[UR12][R2.64] ;  /* 0x0000000c021f7981 */ /* 0x000122000c1e1100 */
[----:B------:R-:W-:-:S02]  /*05c0*/  LEA.HI.X.SX32 R5, R11, R43, 0x1, P0 ;  /* 0x0000002b0b057211 */ /* 0x000fc400000f0eff */
[----:B------:R-:W-:Y:S01]  /*05d0*/  LEA.HI.X.SX32 R11, R0, R43, 0x1, P1 ;  /* 0x0000002b000b7211 */ /* 0x000fe200008f0eff */
[C---:B------:R-:W-:Y:S01]  /*05e0*/  IMAD R0, R45.reuse, 0x4, R14 ;  /* 0x000000042d007824 */ /* 0x040fe200078e020e */
[C---:B-1----:R-:W-:Y:S01]  /*05f0*/  IADD3 R6, P0, PT, R14.reuse, R41, RZ ;  /* 0x000000290e067210 */ /* 0x042fe20007f1e0ff */
[----:B------:R1:W4:Y:S03]  /*0600*/  LDG.E.U8 R32, desc[UR12][R4.64] ;  /* 0x0000000c04207981 */ /* 0x000326000c1e1100 */
[----:B------:R-:W-:Y:S01]  /*0610*/  LEA.HI.X.SX32 R7, R14, R43, 0x1, P0 ;  /* 0x0000002b0e077211 */ /* 0x000fe200000f0eff */
[C---:B0-----:R-:W-:Y:S01]  /*0620*/  IMAD R13, R45.reuse, 0x4, R0 ;  /* 0x000000042d0d7824 */ /* 0x041fe200078e0200 */
[C---:B------:R-:W-:Y:S01]  /*0630*/  IADD3 R8, P0, PT, R0.reuse, R41, RZ ;  /* 0x0000002900087210 */ /* 0x040fe20007f1e0ff */
        /* <DEDUP_REMOVED lines=28> */
[----:B------:R1:W4:Y:S02]  /*0800*/  LDG.E.U8 R42, desc[UR12][R8.64] ;  /* 0x0000000c082a7981 */ /* 0x000324000c1e1100 */
[C---:B0-----:R-:W-:Y:S01]  /*0810*/  IMAD R13, R45.reuse, 0x4, R0 ;  /* 0x000000042d0d7824 */ /* 0x041fe200078e0200 */
[----:B------:R-:W-:Y:S01]  /*0820*/  LEA.HI.X.SX32 R3, R14, R43, 0x1, P0 ;  /* 0x0000002b0e037211 */ /* 0x000fe200000f0eff */
[----:B------:R-:W4:Y:S01]  /*0830*/  LDG.E.U8 R10, desc[UR12][R10.64] ;  /* 0x0000000c0a0a7981 */ /* 0x000f22000c1e1100 */
[----:B------:R-:W-:Y:S01]  /*0840*/  IADD3 R4, P0, PT, R0, R41, RZ ;  /* 0x0000002900047210 */ /* 0x000fe20007f1e0ff */
[----:B------:R-:W-:-:S03]  /*0850*/  IMAD R14, R45, 0x4, R13 ;  /* 0x000000042d0e7824 */ /* 0x000fc600078e020d */
[----:B------:R-:W-:Y:S01]  /*0860*/  LEA.HI.X.SX32 R5, R0, R43, 0x1, P0 ;  /* 0x0000002b00057211 */ /* 0x000fe200000f0eff */
[----:B------:R-:W-:Y:S01]  /*0870*/  IMAD R0, R45, 0x4, R14 ;  /* 0x000000042d007824 */ /* 0x000fe200078e020e */
[CC--:B------:R-:W-:Y:S01]  /*0880*/  IADD3 R6, P0, PT, R13.reuse, R41.reuse, RZ ;  /* 0x000000290d067210 */ /* 0x0c0fe20007f1e0ff */
[----:B------:R0:W4:Y:S01]  /*0890*/  LDG.E.U8 R3, desc[UR12][R2.64] ;  /* 0x0000000c02037981 */ /* 0x000122000c1e1100 */
[----:B------:R-:W-:Y:S02]  /*08a0*/  IADD3 R12, P1, PT, R14, R41, RZ ;  /* 0x000000290e0c7210 */ /* 0x000fe40007f3e0ff */
[----:B------:R-:W-:Y:S01]  /*08b0*/  LEA.HI.X.SX32 R7, R13, R43, 0x1, P0 ;  /* 0x0000002b0d077211 */ /* 0x000fe200000f0eff */
[----:B------:R0:W4:Y:S01]  /*08c0*/  LDG.E.U8 R4, desc[UR12][R4.64] ;  /* 0x0000000c04047981 */ /* 0x000122000c1e1100 */
[----:B-1----:R-:W-:Y:S02]  /*08d0*/  IADD3 R8, P0, PT, R0, R41, RZ ;  /* 0x0000002900087210 */ /* 0x002fe40007f1e0ff */
[----:B------:R-:W-:-:S02]  /*08e0*/  LEA.HI.X.SX32 R13, R14, R43, 0x1, P1 ;  /* 0x0000002b0e0d7211 */ /* 0x000fc400008f0eff */
[----:B------:R-:W-:Y:S01]  /*08f0*/  LEA.HI.X.SX32 R9, R0, R43, 0x1, P0 ;  /* 0x0000002b00097211 */ /* 0x000fe200000f0eff */
[----:B------:R1:W4:Y:S04]  /*0900*/  LDG.E.U8 R7, desc[UR12][R6.64] ;  /* 0x0000000c06077981 */ /* 0x000328000c1e1100 */
[----:B------:R-:W4:Y:S04]  /*0910*/  LDG.E.U8 R12, desc[UR12][R12.64] ;  /* 0x0000000c0c0c7981 */ /* 0x000f28000c1e1100 */
[----:B------:R1:W4:Y:S01]  /*0920*/  LDG.E.U8 R9, desc[UR12][R8.64] ;  /* 0x0000000c08097981 */ /* 0x000322000c1e1100 */
[----:B------:R-:W1:Y:S01]  /*0930*/  S2UR UR5, SR_CgaCtaId ;  /* 0x00000000000579c3 */ /* 0x000e620000008800 */
[----:B0-----:R-:W-:Y:S01]  /*0940*/  SHF.R.S32.HI R2, RZ, 0x6, R34 ;  /* 0x00000006ff027819 */ /* 0x001fe20000011422 */
[----:B------:R-:W-:-:S03]  /*0950*/  UMOV UR4, 0x400 ;  /* 0x0000040000047882 */ /* 0x000fc60000000000 */
[----:B------:R-:W-:Y:S01]  /*0960*/  SGXT R2, R2, 0x1 ;  /* 0x000000010202781a */ /* 0x000fe20000000200 */
[----:B------:R-:W-:-:S03]  /*0970*/  IMAD.SHL.U32 R0, R34, 0x2, RZ ;  /* 0x0000000222007824 */ /* 0x000fc600078e00ff */
[----:B------:R-:W-:-:S04]  /*0980*/  LOP3.LUT R5, R2, 0x90, RZ, 0xc0, !PT ;  /* 0x0000009002057812 */ /* 0x000fc800078ec0ff */
[----:B------:R-:W-:Y:S01]  /*0990*/  LOP3.LUT R0, R5, 0x7e, R0, 0x78, !PT ;  /* 0x0000007e05007812 */ /* 0x000fe200078e7800 */
[----:B-1----:R-:W-:-:S03]  /*09a0*/  ULEA UR4, UR5, UR4, 0x18 ;  /* 0x0000000405047291 */ /* 0x002fc6000f8ec0ff */
[----:B------:R-:W-:Y:S02]  /*09b0*/  LOP3.LUT R5, R0, 0x20, RZ, 0x3c, !PT ;  /* 0x0000002000057812 */ /* 0x000fe400078e3cff */
[----:B------:R-:W-:Y:S02]  /*09c0*/  CS2R R60, SRZ ;  /* 0x00000000003c7805 */ /* 0x000fe4000001ff00 */
[----:B------:R-:W-:Y:S02]  /*09d0*/  CS2R R62, SRZ ;  /* 0x00000000003e7805 */ /* 0x000fe4000001ff00 */
[----:B------:R-:W-:Y:S02]  /*09e0*/  CS2R R56, SRZ ;  /* 0x0000000000387805 */ /* 0x000fe4000001ff00 */
[----:B------:R-:W-:Y:S02]  /*09f0*/  CS2R R58, SRZ ;  /* 0x00000000003a7805 */ /* 0x000fe4000001ff00 */
[----:B------:R-:W-:-:S02]  /*0a00*/  CS2R R64, SRZ ;  /* 0x0000000000407805 */ /* 0x000fc4000001ff00 */
[----:B------:R-:W-:Y:S02]  /*0a10*/  CS2R R66, SRZ ;  /* 0x0000000000427805 */ /* 0x000fe4000001ff00 */
[----:B------:R-:W-:Y:S02]  /*0a20*/  CS2R R44, SRZ ;  /* 0x00000000002c7805 */ /* 0x000fe4000001ff00 */
[----:B------:R-:W-:Y:S02]  /*0a30*/  CS2R R46, SRZ ;  /* 0x00000000002e7805 */ /* 0x000fe4000001ff00 */
[----:B------:R-:W-:Y:S02]  /*0a40*/  CS2R R52, SRZ ;  /* 0x0000000000347805 */ /* 0x000fe4000001ff00 */
[----:B------:R-:W-:Y:S02]  /*0a50*/  CS2R R54, SRZ ;  /* 0x0000000000367805 */ /* 0x000fe4000001ff00 */
[----:B------:R-:W-:-:S02]  /*0a60*/  CS2R R48, SRZ ;  /* 0x0000000000307805 */ /* 0x000fc4000001ff00 */
[----:B------:R-:W-:Y:S01]  /*0a70*/  CS2R R50, SRZ ;  /* 0x0000000000327805 */ /* 0x000fe2000001ff00 */
[----:B--2---:R-:W-:-:S05]  /*0a80*/  IMAD R15, R16, 0x100, R15 ;  /* 0x00000100100f7824 */ /* 0x004fca00078e020f */
[----:B------:R-:W-:Y:S01]  /*0a90*/  F2FP.F16.E4M3.UNPACK_B R15, R15 ;  /* 0x0000000fff0f723e */ /* 0x000fe200020006ff */
[----:B---3--:R-:W-:-:S03]  /*0aa0*/  IMAD R17, R18, 0x100, R17 ;  /* 0x0000010012117824 */ /* 0x008fc600078e0211 */
[----:B------:R-:W-:Y:S02]  /*0ab0*/  PRMT R2, R15, 0x7632, R2 ;  /* 0x000076320f027816 */ /* 0x000fe40000000002 */
[----:B------:R-:W-:Y:S01]  /*0ac0*/  F2FP.F16.E4M3.UNPACK_B R17, R17 ;  /* 0x00000011ff11723e */ /* 0x000fe200020006ff */
[----:B-----5:R-:W-:-:S03]  /*0ad0*/  IMAD R19, R20, 0x100, R19 ;  /* 0x0000010014137824 */ /* 0x020fc600078e0213 */
[----:B------:R-:W-:Y:S02]  /*0ae0*/  PRMT R6, R17, 0x7632, R6 ;  /* 0x0000763211067816 */ /* 0x000fe40000000006 */
[----:B------:R-:W-:Y:S01]  /*0af0*/  F2FP.F16.E4M3.UNPACK_B R19, R19 ;  /* 0x00000013ff13723e */ /* 0x000fe200020006ff */
[----:B------:R-:W-:-:S05]  /*0b00*/  IMAD R21, R22, 0x100, R21 ;  /* 0x0000010016157824 */ /* 0x000fca00078e0215 */
[----:B------:R-:W-:Y:S01]  /*0b10*/  F2FP.F16.E4M3.UNPACK_B R21, R21 ;  /* 0x00000015ff15723e */ /* 0x000fe200020006ff */
[----:B------:R-:W-:-:S03]  /*0b20*/  IMAD R23, R24, 0x100, R23 ;  /* 0x0000010018177824 */ /* 0x000fc600078e0217 */
[----:B------:R-:W-:Y:S02]  /*0b30*/  PRMT R8, R21, 0x7632, R8 ;  /* 0x0000763215087816 */ /* 0x000fe40000000008 */
[----:B------:R-:W-:Y:S01]  /*0b40*/  F2FP.F16.E4M3.UNPACK_B R23, R23 ;  /* 0x00000017ff17723e */ /* 0x000fe200020006ff */
[----:B------:R-:W-:-:S05]  /*0b50*/  IMAD R25, R26, 0x100, R25 ;  /* 0x000001001a197824 */ /* 0x000fca00078e0219 */
[----:B------:R-:W-:Y:S01]  /*0b60*/  F2FP.F16.E4M3.UNPACK_B R25, R25 ;  /* 0x00000019ff19723e */ /* 0x000fe200020006ff */
[----:B------:R-:W-:-:S03]  /*0b70*/  IMAD R27, R28, 0x100, R27 ;  /* 0x000001001c1b7824 */ /* 0x000fc600078e021b */
[----:B------:R-:W-:Y:S02]  /*0b80*/  PRMT R11, R25, 0x7632, R11 ;  /* 0x00007632190b7816 */ /* 0x000fe4000000000b */
[----:B------:R-:W-:Y:S01]  /*0b90*/  F2FP.F16.E4M3.UNPACK_B R27, R27 ;  /* 0x0000001bff1b723e */ /* 0x000fe200020006ff */
[----:B----4-:R-:W-:-:S05]  /*0ba0*/  IMAD R29, R30, 0x100, R29 ;  /* 0x000001001e1d7824 */ /* 0x010fca00078e021d */
[----:B------:R-:W-:Y:S01]  /*0bb0*/  F2FP.F16.E4M3.UNPACK_B R29, R29 ;  /* 0x0000001dff1d723e */ /* 0x000fe200020006ff */
[----:B------:R-:W-:-:S05]  /*0bc0*/  IMAD R31, R32, 0x100, R31 ;  /* 0x00000100201f7824 */ /* 0x000fca00078e021f */
[----:B------:R-:W-:Y:S01]  /*0bd0*/  F2FP.F16.E4M3.UNPACK_B R31, R31 ;  /* 0x0000001fff1f723e */ /* 0x000fe200020006ff */
[----:B------:R-:W-:-:S05]  /*0be0*/  IMAD R33, R36, 0x100, R33 ;  /* 0x0000010024217824 */ /* 0x000fca00078e0221 */
[----:B------:R-:W-:Y:S01]  /*0bf0*/  F2FP.F16.E4M3.UNPACK_B R33, R33 ;  /* 0x00000021ff21723e */ /* 0x000fe200020006ff */
[----:B------:R-:W-:-:S05]  /*0c00*/  IMAD R35, R38, 0x100, R35 ;  /* 0x0000010026237824 */ /* 0x000fca00078e0223 */
[----:B------:R-:W-:Y:S01]  /*0c10*/  F2FP.F16.E4M3.UNPACK_B R35, R35 ;  /* 0x00000023ff23723e */ /* 0x000fe200020006ff */
[----:B------:R-:W-:-:S05]  /*0c20*/  IMAD R37, R40, 0x100, R37 ;  /* 0x0000010028257824 */ /* 0x000fca00078e0225 */
[----:B------:R-:W-:Y:S01]  /*0c30*/  F2FP.F16.E4M3.UNPACK_B R37, R37 ;  /* 0x00000025ff25723e */ /* 0x000fe200020006ff */
[----:B------:R-:W-:Y:S02]  /*0c40*/  IMAD R39, R42, 0x100, R39 ;  /* 0x000001002a277824 */ /* 0x000fe400078e0227 */
[----:B------:R-:W-:-:S03]  /*0c50*/  IMAD R3, R3, 0x100, R10 ;  /* 0x0000010003037824 */ /* 0x000fc600078e020a */
[----:B------:R-:W-:Y:S02]  /*0c60*/  F2FP.F16.E4M3.UNPACK_B R39, R39 ;  /* 0x00000027ff27723e */ /* 0x000fe400020006ff */
[----:B------:R-:W-:Y:S01]  /*0c70*/  F2FP.F16.E4M3.UNPACK_B R3, R3 ;  /* 0x00000003ff03723e */ /* 0x000fe200020006ff */
[----:B------:R-:W-:Y:S02]  /*0c80*/  IMAD R4, R7, 0x100, R4 ;  /* 0x0000010007047824 */ /* 0x000fe400078e0204 */
[----:B------:R-:W-:-:S03]  /*0c90*/  IMAD R9, R9, 0x100, R12 ;  /* 0x0000010009097824 */ /* 0x000fc600078e020c */
[----:B------:R-:W-:Y:S02]  /*0ca0*/  F2FP.F16.E4M3.UNPACK_B R4, R4 ;  /* 0x00000004ff04723e */ /* 0x000fe400020006ff */
[----:B------:R-:W-:Y:S01]  /*0cb0*/  F2FP.F16.E4M3.UNPACK_B R9, R9 ;  /* 0x00000009ff09723e */ /* 0x000fe200020006ff */
[----:B------:R0:W-:Y:S01]  /*0cc0*/  STS.U16 [R0+UR4+0x5a00], R3 ;  /* 0x005a000300007988 */ /* 0x0001e20008000404 */
[----:B------:R-:W-:Y:S02]  /*0cd0*/  PRMT R7, R19, 0x7632, R7 ;  /* 0x0000763213077816 */ /* 0x000fe40000000007 */
[----:B------:R-:W-:Y:S01]  /*0ce0*/  PRMT R10, R23, 0x7632, R10 ;  /* 0x00007632170a7816 */ /* 0x000fe2000000000a */
[----:B------:R1:W-:Y:S04]  /*0cf0*/  STS.U16 [R0+UR4+0x5c00], R4 ;  /* 0x005c000400007988 */ /* 0x0003e80008000404 */
[----:B------:R2:W-:Y:S01]  /*0d00*/  STS.U16 [R0+UR4+0x5e00], R9 ;  /* 0x005e000900007988 */ /* 0x0005e20008000404 */
[----:B0-----:R-:W-:-:S03]  /*0d10*/  PRMT R3, R29, 0x7632, R3 ;  /* 0x000076321d037816 */ /* 0x001fc60000000003 */
[----:B------:R-:W-:Y:S01]  /*0d20*/  STS.U16 [R0+UR4+0x4000], R15 ;  /* 0x0040000f00007988 */ /* 0x000fe20008000404 */
[----:B-1----:R-:W-:-:S03]  /*0d30*/  PRMT R4, R33, 0x7632, R4 ;  /* 0x0000763221047816 */ /* 0x002fc60000000004 */
[----:B------:R-:W-:Y:S01]  /*0d40*/  STS.U16 [R0+UR4+0x4200], R17 ;  /* 0x0042001100007988 */ /* 0x000fe20008000404 */
[----:B--2---:R-:W-:-:S03]  /*0d50*/  PRMT R9, R35, 0x7632, R9 ;  /* 0x0000763223097816 */ /* 0x004fc60000000009 */
[----:B------:R-:W-:Y:S04]  /*0d60*/  STS.U16 [R0+UR4+0x4400], R19 ;  /* 0x0044001300007988 */ /* 0x000fe80008000404 */
        /* <DEDUP_REMOVED lines=9> */
[----:B------:R0:W-:Y:S04]  /*0e00*/  STS.U16 [R0+UR4+0x5800], R39 ;  /* 0x0058002700007988 */ /* 0x0001e80008000404 */
[----:B------:R1:W-:Y:S04]  /*0e10*/  STS.U16 [R5+UR4+0x4100], R2 ;  /* 0x0041000205007988 */ /* 0x0003e80008000404 */
[----:B------:R2:W-:Y:S01]  /*0e20*/  STS.U16 [R5+UR4+0x4300], R6 ;  /* 0x0043000605007988 */ /* 0x0005e20008000404 */
[----:B0-----:R-:W-:-:S03]  /*0e30*/  PRMT R0, R27, 0x7632, R0 ;  /* 0x000076321b007816 */ /* 0x001fc60000000000 */
[----:B------:R0:W-:Y:S01]  /*0e40*/  STS.U16 [R5+UR4+0x4500], R7 ;  /* 0x0045000705007988 */ /* 0x0001e20008000404 */
[----:B-1----:R-:W-:-:S03]  /*0e50*/  PRMT R2, R31, 0x7632, R2 ;  /* 0x000076321f027816 */ /* 0x002fc60000000002 */
[----:B------:R1:W-:Y:S01]  /*0e60*/  STS.U16 [R5+UR4+0x4700], R8 ;  /* 0x0047000805007988 */ /* 0x0003e20008000404 */
[----:B--2---:R-:W-:-:S03]  /*0e70*/  PRMT R6, R37, 0x7632, R6 ;  /* 0x0000763225067816 */ /* 0x004fc60000000006 */
[----:B------:R2:W-:Y:S01]  /*0e80*/  STS.U16 [R5+UR4+0x4900], R10 ;  /* 0x0049000a05007988 */ /* 0x0005e20008000404 */
[----:B0-----:R-:W-:-:S03]  /*0e90*/  PRMT R7, R39, 0x7632, R7 ;  /* 0x0000763227077816 */ /* 0x001fc60000000007 */
[----:B------:R0:W-:Y:S01]  /*0ea0*/  STS.U16 [R5+UR4+0x4b00], R11 ;  /* 0x004b000b05007988 */ /* 0x0001e20008000404 */
[----:B-1----:R-:W-:Y:S02]  /*0eb0*/  PRMT R8, R3, 0x7632, R8 ;  /* 0x0000763203087816 */ /* 0x002fe40000000008 */
[----:B--2---:R-:W-:Y:S02]  /*0ec0*/  PRMT R10, R4, 0x7632, R10 ;  /* 0x00007632040a7816 */ /* 0x004fe4000000000a */
[----:B0-----:R-:W-:Y:S01]  /*0ed0*/  PRMT R11, R9, 0x7632, R11 ;  /* 0x00007632090b7816 */ /* 0x001fe2000000000b */
        /* <DEDUP_REMOVED lines=8> */
[----:B------:R-:W-:Y:S04]  /*0f60*/  STS.U16 [R5+UR4+0x5d00], R10 ;  /* 0x005d000a05007988 */ /* 0x000fe80008000404 */
[----:B------:R1:W-:Y:S01]  /*0f70*/  STS.U16 [R5+UR4+0x5f00], R11 ;  /* 0x005f000b05007988 */ /* 0x0003e20008000404 */
[----:B------:R-:W2:Y:S01]  /*0f80*/  LDCU UR4, c[0x0][0x3f0] ;  /* 0x00007e00ff0477ac */ /* 0x000ea20008000800 */
[----:B0-----:R-:W-:-:S02]  /*0f90*/  IMAD.MOV.U32 R8, RZ, RZ, 0x3f800000 ;  /* 0x3f800000ff087424 */ /* 0x001fc400078e00ff */
[----:B------:R-:W-:Y:S02]  /*0fa0*/  IMAD.MOV.U32 R9, RZ, RZ, 0x3f800000 ;  /* 0x3f800000ff097424 */ /* 0x000fe400078e00ff */
[----:B------:R-:W-:Y:S02]  /*0fb0*/  IMAD.MOV.U32 R6, RZ, RZ, 0x3f800000 ;  /* 0x3f800000ff067424 */ /* 0x000fe400078e00ff */
[----:B------:R-:W-:Y:S01]  /*0fc0*/  IMAD.MOV.U32 R7, RZ, RZ, 0x3f800000 ;  /* 0x3f800000ff077424 */ /* 0x000fe200078e00ff */
[----:B------:R0:W-:Y:S04]  /*0fd0*/  STL.64 [R1+0x8], R8 ;  /* 0x0000080801007387 */ /* 0x0001e80000100a00 */
[----:B------:R0:W-:Y:S01]  /*0fe0*/  STL.64 [R1+0x38], R6 ;  /* 0x0000380601007387 */ /* 0x0001e20000100a00 */
[----:B--2---:R-:W-:Y:S01]  /*0ff0*/  UISETP.GE.AND UP0, UPT, UR4, 0x1, UPT ;  /* 0x000000010400788c */ /* 0x004fe2000bf06270 */
[----:B------:R-:W-:Y:S01]  /*1000*/  IMAD.MOV.U32 R0, RZ, RZ, -0x800000 ;  /* 0xff800000ff007424 */ /* 0x000fe200078e00ff */
[----:B------:R-:W-:Y:S01]  /*1010*/  CS2R R36, SRZ ;  /* 0x0000000000247805 */ /* 0x000fe2000001ff00 */
[----:B------:R-:W-:Y:S01]  /*1020*/  IMAD.MOV.U32 R2, RZ, RZ, -0x800000 ;  /* 0xff800000ff027424 */ /* 0x000fe200078e00ff */
[----:B------:R-:W-:Y:S01]  /*1030*/  CS2R R38, SRZ ;  /* 0x0000000000267805 */ /* 0x000fe2000001ff00 */
[----:B------:R-:W-:Y:S01]  /*1040*/  IMAD.MOV.U32 R3, RZ, RZ, -0x800000 ;  /* 0xff800000ff037424 */ /* 0x000fe200078e00ff */
[----:B------:R-:W-:Y:S01]  /*1050*/  CS2R R40, SRZ ;  /* 0x0000000000287805 */ /* 0x000fe2000001ff00 */
[----:B------:R-:W-:Y:S01]  /*1060*/  IMAD.MOV.U32 R4, RZ, RZ, -0x800000 ;  /* 0xff800000ff047424 */ /* 0x000fe200078e00ff */
[----:B------:R-:W-:-:S02]  /*1070*/  CS2R R42, SRZ ;  /* 0x00000000002a7805 */ /* 0x000fc4000001ff00 */
[----:B-1----:R-:W-:Y:S01]  /*1080*/  LOP3.LUT R5, R34, 0x7f, RZ, 0xc0, !PT ;  /* 0x0000007f22057812 */ /* 0x002fe200078ec0ff */
[----:B0-----:R-:W-:Y:S06]  /*1090*/  BRA.U !UP0, `(.L_x_0) ;  /* 0x0000010508047547 */ /* 0x001fec000b800000 */
[----:B------:R-:W0:Y:S01]  /*10a0*/  LDC.64 R60, c[0x0][0x3c0] ;  /* 0x0000f000ff3c7b82 */ /* 0x000e220000000a00 */
[----:B------:R-:W1:Y:S01]  /*10b0*/  LDCU.64 UR10, c[0x0][0x3d0] ;  /* 0x00007a00ff0a77ac */ /* 0x000e620008000a00 */
[----:B------:R-:W-:Y:S01]  /*10c0*/  LOP3.LUT P0, RZ, R34, 0x3, RZ, 0xc0, !PT ;  /* 0x0000000322ff7812 */ /* 0x000fe2000780c0ff */
[----:B------:R-:W-:Y:S01]  /*10d0*/  IMAD.MOV.U32 R62, RZ, RZ, -0x800000 ;  /* 0xff800000ff3e7424 */ /* 0x000fe200078e00ff */
[----:B------:R-:W2:Y:S04]  /*10e0*/  LDCU UR9, c[0x0][0x3c8] ;  /* 0x00007900ff0977ac */ /* 0x000ea80008000800 */
[----:B------:R-:W3:Y:S01]  /*10f0*/  LDC.64 R10, c[0x0][0x390] ;  /* 0x0000e400ff0a7b82 */ /* 0x000ee20000000a00 */
[----:B------:R-:W4:Y:S01]  /*1100*/  LDCU.64 UR14, c[0x0][0x388] ;  /* 0x00007100ff0e77ac */ /* 0x000f220008000a00 */
[----:B------:R-:W-:Y:S01]  /*1110*/  STL [R1+0x40], R62 ;  /* 0x0000403e01007387 */ /* 0x000fe20000100800 */
[----:B------:R-:W5:Y:S05]  /*1120*/  LDCU UR16, c[0x0][0x3d8] ;  /* 0x00007b00ff1077ac */ /* 0x000f6a0008000800 */
[----:B------:R-:W5:Y:S01]  /*1130*/  LDC R130, c[0x0][0x3d8] ;  /* 0x0000f600ff827b82 */ /* 0x000f620000000800 */
[----:B------:R-:W-:Y:S01]  /*1140*/  UMOV UR4, URZ ;  /* 0x000000ff00047c82 */ /* 0x000fe20008000000 */
[----:B------:R-:W-:Y:S01]  /*1150*/  UMOV UR5, URZ ;  /* 0x000000ff00057c82 */ /* 0x000fe20008000000 */
[----:B-1----:R-:W-:Y:S01]  /*1160*/  UIMAD UR7, UR8, UR10, URZ ;  /* 0x0000000a080772a4 */ /* 0x002fe2000f8e02ff */
[----:B------:R-:W-:Y:S01]  /*1170*/  UMOV UR6, URZ ;  /* 0x000000ff00067c82 */ /* 0x000fe20008000000 */
[----:B------:R-:W1:Y:S01]  /*1180*/  LDCU UR18, c[0x0][0x3d8] ;  /* 0x00007b00ff1277ac */ /* 0x000e620008000800 */
[----:B--2---:R-:W-:-:S02]  /*1190*/  IMAD R3, R5, UR9, RZ ;  /* 0x0000000905037c24 */ /* 0x004fc4000f8e02ff */
[----:B------:R-:W2:Y:S01]  /*11a0*/  LDC R132, c[0x0][0x3d8] ;  /* 0x0000f600ff847b82 */ /* 0x000ea20000000800 */
[----:B0-----:R-:W-:Y:S01]  /*11b0*/  IMAD R60, R60, UR8, RZ ;  /* 0x000000083c3c7c24 */ /* 0x001fe2000f8e02ff */
[----:B------:R-:W-:Y:S01]  /*11c0*/  USHF.R.S32.HI UR9, URZ, 0x1f, UR7 ;  /* 0x0000001fff097899 */ /* 0x000fe20008011407 */
[----:B------:R-:W-:Y:S01]  /*11d0*/  IMAD R5, R5, UR11, RZ ;  /* 0x0000000b05057c24 */ /* 0x000fe2000f8e02ff */
[----:B------:R-:W-:Y:S01]  /*11e0*/  SHF.R.S32.HI R9, RZ, 0x1f, R3 ;  /* 0x0000001fff097819 */ /* 0x000fe20000011403 */
[----:B------:R-:W-:Y:S01]  /*11f0*/  IMAD.SHL.U32 R159, R61, 0x2, RZ ;  /* 0x000000023d9f7824 */ /* 0x000fe200078e00ff */
[--C-:B----4-:R-:W-:Y:S01]  /*1200*/  IADD3 R6, P1, P2, R3, UR14, R60.reuse ;  /* 0x0000000e03067c10 */ /* 0x110fe2000fa3e03c */
[C---:B------:R-:W-:Y:S01]  /*1210*/  IMAD R158, R61.reuse, 0x3, RZ ;  /* 0x000000033d9e7824 */ /* 0x040fe200078e02ff */
[----:B------:R-:W-:Y:S01]  /*1220*/  SHF.R.S32.HI R8, RZ, 0x1f, R60 ;  /* 0x0000001fff087819 */ /* 0x000fe2000001143c */
[----:B------:R-:W-:Y:S01]  /*1230*/  IMAD.SHL.U32 R157, R61, 0x4, RZ ;  /* 0x000000043d9d7824 */ /* 0x000fe200078e00ff */
[----:B---3--:R-:W-:Y:S01]  /*1240*/  IADD3 R7, P3, P4, R5, UR7, R10 ;  /* 0x0000000705077c10 */ /* 0x008fe2000fc7e00a */
[C---:B------:R-:W-:Y:S01]  /*1250*/  IMAD R156, R61.reuse, 0x5, RZ ;  /* 0x000000053d9c7824 */ /* 0x040fe200078e02ff */
[----:B------:R-:W-:Y:S01]  /*1260*/  SHF.R.S32.HI R0, RZ, 0x1f, R5 ;  /* 0x0000001fff007819 */ /* 0x000fe20000011405 */
[----:B------:R-:W-:Y:S01]  /*1270*/  IMAD R155, R61, 0x6, RZ ;  /* 0x000000063d9b7824 */ /* 0x000fe200078e02ff */
[----:B------:R-:W-:Y:S01]  /*1280*/  IADD3.X R8, PT, PT, R9, UR15, R8, P1, P2 ;  /* 0x0000000f09087c10 */ /* 0x000fe20008fe4408 */
[C---:B------:R-:W-:Y:S01]  /*1290*/  IMAD R154, R61.reuse, 0x7, RZ ;  /* 0x000000073d9a7824 */ /* 0x040fe200078e02ff */
[----:B------:R-:W-:Y:S01]  /*12a0*/  IADD3.X R9, PT, PT, R0, UR9, R11, P3, P4 ;  /* 0x0000000900097c10 */ /* 0x000fe20009fe840b */
[----:B------:R-:W-:Y:S01]  /*12b0*/  IMAD.SHL.U32 R153, R61, 0x8, RZ ;  /* 0x000000083d997824 */ /* 0x000fe200078e00ff */
[-C--:B------:R-:W-:Y:S01]  /*12c0*/  IADD3 RZ, P2, PT, R159, R6.reuse, RZ ;  /* 0x000000069fff7210 */ /* 0x080fe20007f5e0ff */
[C---:B------:R-:W-:Y:S01]  /*12d0*/  IMAD R152, R61.reuse, 0x9, RZ ;  /* 0x000000093d987824 */ /* 0x040fe200078e02ff */
[----:B------:R-:W-:Y:S01]  /*12e0*/  IADD3 RZ, P4, PT, R158, R6, RZ ;  /* 0x000000069eff7210 */ /* 0x000fe20007f9e0ff */
[----:B------:R-:W-:Y:S01]  /*12f0*/  IMAD R150, R61, 0xa, RZ ;  /* 0x0000000a3d967824 */ /* 0x000fe200078e02ff */
[----:B------:R-:W-:Y:S01]  /*1300*/  LEA.HI.X.SX32 R159, R159, R8, 0x1, P2 ;  /* 0x000000089f9f7211 */ /* 0x000fe200010f0eff */
[----:B------:R-:W-:Y:S01]  /*1310*/  IMAD R148, R61, 0xb, RZ ;  /* 0x0000000b3d947824 */ /* 0x000fe200078e02ff */
[-C--:B------:R-:W-:Y:S01]  /*1320*/  IADD3 RZ, P6, PT, R157, R6.reuse, RZ ;  /* 0x000000069dff7210 */ /* 0x080fe20007fde0ff */
[C---:B------:R-:W-:Y:S01]  /*1330*/  IMAD R146, R61.reuse, 0xc, RZ ;  /* 0x0000000c3d927824 */ /* 0x040fe200078e02ff */
[-C--:B------:R-:W-:Y:S01]  /*1340*/  IADD3 RZ, P5, PT, R156, R6.reuse, RZ ;  /* 0x000000069cff7210 */ /* 0x080fe20007fbe0ff */
[----:B------:R-:W-:Y:S01]  /*1350*/  IMAD R145, R61, 0xd, RZ ;  /* 0x0000000d3d917824 */ /* 0x000fe200078e02ff */
[-C--:B------:R-:W-:Y:S01]  /*1360*/  IADD3 RZ, P1, PT, R155, R6.reuse, RZ ;  /* 0x000000069bff7210 */ /* 0x080fe20007f3e0ff */
[C---:B------:R-:W-:Y:S01]  /*1370*/  IMAD R143, R61.reuse, 0xe, RZ ;  /* 0x0000000e3d8f7824 */ /* 0x040fe200078e02ff */
[-C--:B------:R-:W-:Y:S01]  /*1380*/  IADD3 RZ, P3, PT, R154, R6.reuse, RZ ;  /* 0x000000069aff7210 */ /* 0x080fe20007f7e0ff */
[----:B------:R-:W-:Y:S01]  /*1390*/  IMAD R139, R61, 0xf, RZ ;  /* 0x0000000f3d8b7824 */ /* 0x000fe200078e02ff */
[----:B------:R-:W-:Y:S01]  /*13a0*/  IADD3 RZ, P2, PT, R153, R6, RZ ;  /* 0x0000000699ff7210 */ /* 0x000fe20007f5e0ff */
[C---:B------:R-:W-:Y:S01]  /*13b0*/  IMAD.SHL.U32 R137, R61.reuse, 0x10, RZ ;  /* 0x000000103d897824 */ /* 0x040fe200078e00ff */
[----:B------:R-:W0:Y:S01]  /*13c0*/  LDC R134, c[0x0][0x3d8] ;  /* 0x0000f600ff867b82 */ /* 0x000e220000000800 */
[C---:B------:R-:W-:Y:S01]  /*13d0*/  IMAD R135, R61.reuse, 0x11, RZ ;  /* 0x000000113d877824 */ /* 0x040fe200078e02ff */
[----:B------:R-:W3:Y:S01]  /*13e0*/  LDCU UR17, c[0x0][0x3f0] ;  /* 0x00007e00ff1177ac */ /* 0x000ee20008000800 */
[----:B------:R-:W-:-:S02]  /*13f0*/  IMAD R133, R61, 0x12, RZ ;  /* 0x000000123d857824 */ /* 0x000fc400078e02ff */
[C---:B------:R-:W-:Y:S01]  /*1400*/  IMAD R131, R61.reuse, 0x13, RZ ;  /* 0x000000133d837824 */ /* 0x040fe200078e02ff */
[----:B------:R-:W4:Y:S01]  /*1410*/  LDCU UR11, c[0x0][0x3a8] ;  /* 0x00007500ff0b77ac */ /* 0x000f220008000800 */
[C---:B------:R-:W-:Y:S01]  /*1420*/  IMAD R129, R61.reuse, 0x14, RZ ;  /* 0x000000143d817824 */ /* 0x040fe200078e02ff */
[----:B------:R-:W0:Y:S01]  /*1430*/  LDC R136, c[0x0][0x3d8] ;  /* 0x0000f600ff887b82 */ /* 0x000e220000000800 */
[C---:B------:R-:W-:Y:S01]  /*1440*/  IMAD R127, R61.reuse, 0x15, RZ ;  /* 0x000000153d7f7824 */ /* 0x040fe200078e02ff */
[----:B------:R-:W0:Y:S01]  /*1450*/  LDCU UR14, c[0x0][0x3d4] ;  /* 0x00007a80ff0e77ac */ /* 0x000e220008000800 */
[C---:B------:R-:W-:Y:S02]  /*1460*/  IMAD R125, R61.reuse, 0x16, RZ ;  /* 0x000000163d7d7824 */ /* 0x040fe400078e02ff */
[C---:B------:R-:W-:Y:S01]  /*1470*/  IMAD R123, R61.reuse, 0x17, RZ ;  /* 0x000000173d7b7824 */ /* 0x040fe200078e02ff */
[----:B------:R-:W0:Y:S01]  /*1480*/  LDCU UR15, c[0x0][0x3c4] ;  /* 0x00007880ff0f77ac */ /* 0x000e220008000800 */
[C---:B------:R-:W-:Y:S01]  /*1490*/  IMAD R121, R61.reuse, 0x18, RZ ;  /* 0x000000183d797824 */ /* 0x040fe200078e02ff */
[----:B------:R-:W0:Y:S01]  /*14a0*/  LDC R138, c[0x0][0x3d8] ;  /* 0x0000f600ff8a7b82 */ /* 0x000e220000000800 */
[----:B------:R-:W-:-:S02]  /*14b0*/  IMAD R119, R61, 0x19, RZ ;  /* 0x000000193d777824 */ /* 0x000fc400078e02ff */
[C---:B------:R-:W-:Y:S02]  /*14c0*/  IMAD R117, R61.reuse, 0x1a, RZ ;  /* 0x0000001a3d757824 */ /* 0x040fe400078e02ff */
[C---:B------:R-:W-:Y:S02]  /*14d0*/  IMAD R115, R61.reuse, 0x1b, RZ ;  /* 0x0000001b3d737824 */ /* 0x040fe400078e02ff */
[C---:B------:R-:W-:Y:S01]  /*14e0*/  IMAD R113, R61.reuse, 0x1c, RZ ;  /* 0x0000001c3d717824 */ /* 0x040fe200078e02ff */
[----:B------:R-:W0:Y:S01]  /*14f0*/  LDC R140, c[0x0][0x3d8] ;  /* 0x0000f600ff8c7b82 */ /* 0x000e220000000800 */
[C---:B------:R-:W-:Y:S02]  /*1500*/  IMAD R111, R61.reuse, 0x1d, RZ ;  /* 0x0000001d3d6f7824 */ /* 0x040fe400078e02ff */
[C---:B------:R-:W-:Y:S02]  /*1510*/  IMAD R109, R61.reuse, 0x1e, RZ ;  /* 0x0000001e3d6d7824 */ /* 0x040fe400078e02ff */
[----:B------:R-:W-:-:S02]  /*1520*/  IMAD R107, R61, 0x1f, RZ ;  /* 0x0000001f3d6b7824 */ /* 0x000fc400078e02ff */
[C---:B------:R-:W-:Y:S01]  /*1530*/  IMAD.SHL.U32 R105, R61.reuse, 0x20, RZ ;  /* 0x000000203d697824 */ /* 0x040fe200078e00ff */
[----:B------:R-:W0:Y:S01]  /*1540*/  LDC R141, c[0x0][0x3d8] ;  /* 0x0000f600ff8d7b82 */ /* 0x000e220000000800 */
[C---:B------:R-:W-:Y:S02]  /*1550*/  IMAD R103, R61.reuse, 0x21, RZ ;  /* 0x000000213d677824 */ /* 0x040fe400078e02ff */
[C---:B------:R-:W-:Y:S02]  /*1560*/  IMAD R101, R61.reuse, 0x22, RZ ;  /* 0x000000223d657824 */ /* 0x040fe400078e02ff */
[C---:B------:R-:W-:Y:S02]  /*1570*/  IMAD R100, R61.reuse, 0x23, RZ ;  /* 0x000000233d647824 */ /* 0x040fe400078e02ff */
        /* <DEDUP_REMOVED lines=10> */
[C---:B------:R-:W-:Y:S01]  /*1620*/  IMAD R91, R61.reuse, 0x2c, RZ ;  /* 0x0000002c3d5b7824 */ /* 0x040fe200078e02ff */
        /* <DEDUP_REMOVED lines=24> */
[C---:B------:R-:W-:Y:S01]  /*17b0*/  IMAD.SHL.U32 R71, R61.reuse, 0x40, RZ ;  /* 0x000000403d477824 */ /* 0x040fe200078e00ff */
        /* <DEDUP_REMOVED lines=19> */
[C---:B------:R-:W-:Y:S02]  /*18f0*/  IMAD R52, R61.reuse, 0x50, RZ ;  /* 0x000000503d347824 */ /* 0x040fe400078e02ff */
[C---:B------:R-:W-:Y:S02]  /*1900*/  IMAD R51, R61.reuse, 0x51, RZ ;  /* 0x000000513d337824 */ /* 0x040fe400078e02ff */
[C---:B------:R-:W-:Y:S02]  /*1910*/  IMAD R50, R61.reuse, 0x52, RZ ;  /* 0x000000523d327824 */ /* 0x040fe400078e02ff */
        /* <DEDUP_REMOVED lines=45> */
[----:B------:R-:W-:Y:S02]  /*1bf0*/  IMAD.MOV.U32 R60, RZ, RZ, -0x800000 ;  /* 0xff800000ff3c7424 */ /* 0x000fe400078e00ff */
[----:B------:R-:W-:Y:S02]  /*1c00*/  IMAD.MOV.U32 R61, RZ, RZ, -0x800000 ;  /* 0xff800000ff3d7424 */ /* 0x000fe400078e00ff */
[C---:B-----5:R-:W-:Y:S01]  /*1c10*/  IMAD.SHL.U32 R102, R130.reuse, 0x2, RZ ;  /* 0x0000000282667824 */ /* 0x060fe200078e00ff */
[----:B------:R-:W-:Y:S01]  /*1c20*/  STL [R1+0x44], R60 ;  /* 0x0000443c01007387 */ /* 0x000fe20000100800 */
[C---:B------:R-:W-:Y:S02]  /*1c30*/  IMAD R104, R130.reuse, 0x3, RZ ;  /* 0x0000000382687824 */ /* 0x040fe400078e02ff */
[C---:B------:R-:W-:Y:S01]  /*1c40*/  IMAD.SHL.U32 R106, R130.reuse, 0x4, RZ ;  /* 0x00000004826a7824 */ /* 0x040fe200078e00ff */
[----:B------:R5:W-:Y:S01]  /*1c50*/  STL [R1+0x4c], R61 ;  /* 0x00004c3d01007387 */ /* 0x000be20000100800 */
[----:B------:R-:W-:-:S02]  /*1c60*/  IMAD R108, R130, 0x5, RZ ;  /* 0x00000005826c7824 */ /* 0x000fc400078e02ff */
[C---:B------:R-:W-:Y:S01]  /*1c70*/  IMAD R110, R130.reuse, 0x6, RZ ;  /* 0x00000006826e7824 */ /* 0x040fe200078e02ff */
[----:B------:R-:W-:Y:S01]  /*1c80*/  STL [R1+0x48], R62 ;  /* 0x0000483e01007387 */ /* 0x000fe20000100800 */
[C---:B------:R-:W-:Y:S02]  /*1c90*/  IMAD R112, R130.reuse, 0x7, RZ ;  /* 0x0000000782707824 */ /* 0x040fe400078e02ff */
[C---:B------:R-:W-:Y:S01]  /*1ca0*/  IMAD.SHL.U32 R114, R130.reuse, 0x8, RZ ;  /* 0x0000000882727824 */ /* 0x040fe200078e00ff */
[----:B------:R0:W-:Y:S01]  /*1cb0*/  STL [R1+0x50], R159 ;  /* 0x0000509f01007387 */ /* 0x0001e20000100800 */
[C---:B------:R-:W-:Y:S01]  /*1cc0*/  IMAD R116, R130.reuse, 0x9, RZ ;  /* 0x0000000982747824 */ /* 0x040fe200078e02ff */
[----:B-----5:R-:W-:Y:S01]  /*1cd0*/  CS2R R60, SRZ ;  /* 0x00000000003c7805 */ /* 0x020fe2000001ff00 */
[C---:B------:R-:W-:Y:S02]  /*1ce0*/  IMAD R118, R130.reuse, 0xa, RZ ;  /* 0x0000000a82767824 */ /* 0x040fe400078e02ff */
[----:B------:R-:W-:-:S02]  /*1cf0*/  IMAD R120, R130, 0xb, RZ ;  /* 0x0000000b82787824 */ /* 0x000fc400078e02ff */
[C---:B------:R-:W-:Y:S02]  /*1d00*/  IMAD R122, R130.reuse, 0xc, RZ ;  /* 0x0000000c827a7824 */ /* 0x040fe400078e02ff */
[----:B------:R-:W-:Y:S01]  /*1d10*/  IMAD R124, R130, 0xd, RZ ;  /* 0x0000000d827c7824 */ /* 0x000fe200078e02ff */
[-C--:B0-----:R-:W-:Y:S01]  /*1d20*/  LEA.HI.X.SX32 R159, R158, R8.reuse, 0x1, P4 ;  /* 0x000000089e9f7211 */ /* 0x081fe200020f0eff */
[C---:B------:R-:W-:Y:S01]  /*1d30*/  IMAD R126, R130.reuse, 0xe, RZ ;  /* 0x0000000e827e7824 */ /* 0x040fe200078e02ff */
[----:B------:R-:W-:Y:S01]  /*1d40*/  LEA.HI.X.SX32 R158, R157, R8, 0x1, P6 ;  /* 0x000000089d9e7211 */ /* 0x000fe200030f0eff */
[----:B------:R-:W-:Y:S01]  /*1d50*/  IMAD R128, R130, 0xf, RZ ;  /* 0x0000000f82807824 */ /* 0x000fe200078e02ff */
[----:B------:R-:W-:Y:S01]  /*1d60*/  IADD3 RZ, P4, PT, R152, R6, RZ ;  /* 0x0000000698ff7210 */ /* 0x000fe20007f9e0ff */
[----:B------:R0:W-:Y:S01]  /*1d70*/  STL [R1+0x54], R159 ;  /* 0x0000549f01007387 */ /* 0x0001e20000100800 */
[-C--:B------:R-:W-:Y:S01]  /*1d80*/  LEA.HI.X.SX32 R157, R156, R8.reuse, 0x1, P5 ;  /* 0x000000089c9d7211 */ /* 0x080fe200028f0eff */
[----:B------:R-:W-:Y:S01]  /*1d90*/  IMAD.SHL.U32 R130, R130, 0x10, RZ ;  /* 0x0000001082827824 */ /* 0x000fe200078e00ff */
[----:B------:R-:W-:Y:S01]  /*1da0*/  LEA.HI.X.SX32 R156, R155, R8, 0x1, P1 ;  /* 0x000000089b9c7211 */ /* 0x000fe200008f0eff */
[----:B------:R5:W-:Y:S01]  /*1db0*/  STL [R1+0x58], R158 ;  /* 0x0000589e01007387 */ /* 0x000be20000100800 */
[----:B------:R-:W-:Y:S01]  /*1dc0*/  IADD3 RZ, P6, PT, R150, R6, RZ ;  /* 0x0000000696ff7210 */ /* 0x000fe20007fde0ff */
[----:B--2---:R-:W-:Y:S01]  /*1dd0*/  IMAD R132, R132, 0x11, RZ ;  /* 0x0000001184847824 */ /* 0x004fe200078e02ff */
[-C--:B------:R-:W-:Y:S01]  /*1de0*/  LEA.HI.X.SX32 R155, R154, R8.reuse, 0x1, P3 ;  /* 0x000000089a9b7211 */ /* 0x080fe200018f0eff */
[----:B------:R-:W-:Y:S01]  /*1df0*/  STL [R1+0x5c], R157 ;  /* 0x00005c9d01007387 */ /* 0x000fe20000100800 */
[-C--:B------:R-:W-:Y:S01]  /*1e00*/  LEA.HI.X.SX32 R154, R153, R8.reuse, 0x1, P2 ;  /* 0x00000008999a7211 */ /* 0x080fe200010f0eff */
[----:B0-----:R-:W0:Y:S01]  /*1e10*/  LDC R159, c[0x0][0x3d8] ;  /* 0x0000f600ff9f7b82 */ /* 0x001e220000000800 */
[----:B------:R-:W-:Y:S01]  /*1e20*/  LEA.HI.X.SX32 R153, R152, R8, 0x1, P4 ;  /* 0x0000000898997211 */ /* 0x000fe200020f0eff */
[----:B------:R-:W-:Y:S01]  /*1e30*/  STL [R1+0x60], R156 ;  /* 0x0000609c01007387 */ /* 0x000fe20000100800 */
[----:B------:R-:W-:Y:S01]  /*1e40*/  IADD3 R152, P4, PT, R139, R6, RZ ;  /* 0x000000068b987210 */ /* 0x000fe20007f9e0ff */
[----:B------:R-:W-:Y:S01]  /*1e50*/  IMAD R134, R134, 0x12, RZ ;  /* 0x0000001286867824 */ /* 0x000fe200078e02ff */
[----:B------:R-:W-:Y:S01]  /*1e60*/  LEA.HI.X.SX32 R150, R150, R8, 0x1, P6 ;  /* 0x0000000896967211 */ /* 0x000fe200030f0eff */
[----:B------:R-:W-:Y:S01]  /*1e70*/  STL [R1+0x64], R155 ;  /* 0x0000649b01007387 */ /* 0x000fe20000100800 */
[-C--:B------:R-:W-:Y:S01]  /*1e80*/  IADD3 RZ, P5, PT, R148, R6.reuse, RZ ;  /* 0x0000000694ff7210 */ /* 0x080fe20007fbe0ff */
[----:B------:R-:W-:Y:S01]  /*1e90*/  IMAD R136, R136, 0x13, RZ ;  /* 0x0000001388887824 */ /* 0x000fe200078e02ff */
[-C--:B------:R-:W-:Y:S01]  /*1ea0*/  IADD3 RZ, P1, PT, R146, R6.reuse, RZ ;  /* 0x0000000692ff7210 */ /* 0x080fe20007f3e0ff */
[----:B------:R-:W-:Y:S01]  /*1eb0*/  STL [R1+0x68], R154 ;  /* 0x0000689a01007387 */ /* 0x000fe20000100800 */
[-C--:B------:R-:W-:Y:S01]  /*1ec0*/  IADD3 RZ, P3, PT, R145, R6.reuse, RZ ;  /* 0x0000000691ff7210 */ /* 0x080fe20007f7e0ff */
[----:B------:R-:W-:Y:S01]  /*1ed0*/  IMAD R138, R138, 0x14, RZ ;  /* 0x000000148a8a7824 */ /* 0x000fe200078e02ff */
[----:B------:R-:W-:Y:S01]  /*1ee0*/  IADD3 RZ, P2, PT, R143, R6, RZ ;  /* 0x000000068fff7210 */ /* 0x000fe20007f5e0ff */
[----:B------:R2:W-:Y:S01]  /*1ef0*/  STL [R1+0x6c], R153 ;  /* 0x00006c9901007387 */ /* 0x0005e20000100800 */
[-C--:B------:R-:W-:Y:S01]  /*1f00*/  LEA.HI.X.SX32 R139, R139, R8.reuse, 0x1, P4 ;  /* 0x000000088b8b7211 */ /* 0x080fe200020f0eff */
[----:B------:R-:W-:Y:S01]  /*1f10*/  IMAD R140, R140, 0x15, RZ ;  /* 0x000000158c8c7824 */ /* 0x000fe200078e02ff */
[----:B------:R-:W-:Y:S01]  /*1f20*/  LEA.HI.X.SX32 R143, R143, R8, 0x1, P2 ;  /* 0x000000088f8f7211 */ /* 0x000fe200010f0eff */
[----:B------:R1:W-:Y:S01]  /*1f30*/  STL [R1+0x88], R152 ;  /* 0x0000889801007387 */ /* 0x0003e20000100800 */
[----:B------:R-:W-:Y:S01]  /*1f40*/  IMAD R141, R141, 0x16, RZ ;  /* 0x000000168d8d7824 */ /* 0x000fe200078e02ff */
[----:B-----5:R-:W5:Y:S01]  /*1f50*/  LDC R158, c[0x0][0x3d8] ;  /* 0x0000f600ff9e7b82 */ /* 0x020f620000000800 */
[----:B------:R-:W-:Y:S01]  /*1f60*/  IMAD R142, R142, 0x17, RZ ;  /* 0x000000178e8e7824 */ /* 0x000fe200078e02ff */
[----:B------:R3:W-:Y:S01]  /*1f70*/  STL [R1+0x70], R150 ;  /* 0x0000709601007387 */ /* 0x0007e20000100800 */
[----:B------:R-:W-:Y:S01]  /*1f80*/  IMAD R144, R144, 0x18, RZ ;  /* 0x0000001890907824 */ /* 0x000fe200078e02ff */
[----:B--2---:R-:W-:Y:S01]  /*1f90*/  IADD3 R153, P6, PT, R137, R6, RZ ;  /* 0x0000000689997210 */ /* 0x004fe20007fde0ff */
[----:B------:R-:W-:-:S02]  /*1fa0*/  IMAD R147, R147, 0x19, RZ ;  /* 0x0000001993937824 */ /* 0x000fc400078e02ff */
[----:B------:R-:W-:Y:S01]  /*1fb0*/  IMAD R149, R149, 0x1a, RZ ;  /* 0x0000001a95957824 */ /* 0x000fe200078e02ff */
[-C--:B-1----:R-:W-:Y:S01]  /*1fc0*/  LEA.HI.X.SX32 R152, R148, R8.reuse, 0x1, P5 ;  /* 0x0000000894987211 */ /* 0x082fe200028f0eff */
[----:B------:R-:W-:Y:S01]  /*1fd0*/  STL [R1+0x90], R153 ;  /* 0x0000909901007387 */ /* 0x000fe20000100800 */
[----:B------:R-:W-:Y:S01]  /*1fe0*/  LEA.HI.X.SX32 R148, R146, R8, 0x1, P1 ;  /* 0x0000000892947211 */ /* 0x000fe200008f0eff */
[----:B------:R-:W-:Y:S01]  /*1ff0*/  IMAD R151, R151, 0x1b, RZ ;  /* 0x0000001b97977824 */ /* 0x000fe200078e02ff */
[----:B---3--:R-:W-:Y:S01]  /*2000*/  IADD3 R150, P5, PT, R135, R6, RZ ;  /* 0x0000000687967210 */ /* 0x008fe20007fbe0ff */
[----:B------:R-:W-:Y:S01]  /*2010*/  STL [R1+0x74], R152 ;  /* 0x0000749801007387 */ /* 0x000fe20000100800 */
[----:B------:R-:W-:Y:S01]  /*2020*/  LEA.HI.X.SX32 R146, R145, R8, 0x1, P3 ;  /* 0x0000000891927211 */ /* 0x000fe200018f0eff */
[----:B------:R-:W-:Y:S01]  /*2030*/  IMAD R160, R160, 0x1c, RZ ;  /* 0x0000001ca0a07824 */ /* 0x000fe200078e02ff */
[----:B------:R-:W-:Y:S01]  /*2040*/  IADD3 R145, P3, PT, R133, R6, RZ ;  /* 0x0000000685917210 */ /* 0x000fe20007f7e0ff */
[----:B------:R-:W-:Y:S01]  /*2050*/  STL [R1+0x98], R150 ;  /* 0x0000989601007387 */ /* 0x000fe20000100800 */
[----:B------:R-:W-:Y:S01]  /*2060*/  IADD3 RZ, P1, PT, R7, UR16, RZ ;  /* 0x0000001007ff7c10 */ /* 0x000fe2000ff3e0ff */
[----:B------:R-:W-:Y:S01]  /*2070*/  IMAD R161, R161, 0x1d, RZ ;  /* 0x0000001da1a17824 */ /* 0x000fe200078e02ff */
[----:B------:R-:W-:Y:S01]  /*2080*/  LEA.HI.X.SX32 R133, R133, R8, 0x1, P3 ;  /* 0x0000000885857211 */ /* 0x000fe200018f0eff */
[----:B------:R-:W-:Y:S01]  /*2090*/  STL [R1+0x78], R148 ;  /* 0x0000789401007387 */ /* 0x000fe20000100800 */
[----:B------:R-:W-:Y:S01]  /*20a0*/  IMAD R162, R162, 0x1e, RZ ;  /* 0x0000001ea2a27824 */ /* 0x000fe200078e02ff */
[----:B------:R-:W1:Y:S01]  /*20b0*/  LDC R155, c[0x0][0x3d8] ;  /* 0x0000f600ff9b7b82 */ /* 0x000e620000000800 */
[----:B-----5:R-:W-:Y:S01]  /*20c0*/  IMAD R154, R158, 0x22, RZ ;  /* 0x000000229e9a7824 */ /* 0x020fe200078e02ff */
[----:B------:R2:W-:Y:S01]  /*20d0*/  STL [R1+0x7c], R146 ;  /* 0x00007c9201007387 */ /* 0x0005e20000100800 */
[----:B------:R-:W-:-:S02]  /*20e0*/  IMAD R163, R163, 0x1f, RZ ;  /* 0x0000001fa3a37824 */ /* 0x000fc400078e02ff */
[----:B------:R-:W-:Y:S01]  /*20f0*/  IMAD.SHL.U32 R164, R164, 0x20, RZ ;  /* 0x00000020a4a47824 */ /* 0x000fe200078e00ff */
[----:B------:R0:W-:Y:S01]  /*2100*/  STL [R1+0xa0], R145 ;  /* 0x0000a09101007387 */ /* 0x0001e20000100800 */
[----:B------:R-:W-:Y:S01]  /*2110*/  IMAD R165, R165, 0x21, RZ ;  /* 0x00000021a5a57824 */ /* 0x000fe200078e02ff */
[----:B------:R-:W3:Y:S02]  /*2120*/  LDC R158, c[0x0][0x3d8] ;  /* 0x0000f600ff9e7b82 */ /* 0x000ee40000000800 */
[----:B------:R5:W-:Y:S01]  /*2130*/  STL [R1+0x80], R143 ;  /* 0x0000808f01007387 */ /* 0x000be20000100800 */
[----:B--2---:R-:W-:Y:S02]  /*2140*/  IADD3 R146, P2, PT, R131, R6, RZ ;  /* 0x0000000683927210 */ /* 0x004fe40007f5e0ff */
[----:B0-----:R-:W-:-:S03]  /*2150*/  LEA.HI.X.SX32 R145, R159, R9, 0x1, P1 ;  /* 0x000000099f917211 */ /* 0x001fc600008f0eff */
[----:B------:R-:W-:Y:S01]  /*2160*/  STL [R1+0xa8], R146 ;  /* 0x0000a89201007387 */ /* 0x000fe20000100800 */
[-C--:B------:R-:W-:Y:S01]  /*2170*/  IADD3 R145, P4, PT, R127, R6.reuse, RZ ;  /* 0x000000067f917210 */ /* 0x080fe20007f9e0ff */
[----:B------:R-:W0:Y:S01]  /*2180*/  LDC R159, c[0x0][0x3d8] ;  /* 0x0000f600ff9f7b82 */ /* 0x000e220000000800 */
[----:B-----5:R-:W-:Y:S02]  /*2190*/  IADD3 R143, P1, PT, R129, R6, RZ ;  /* 0x00000006818f7210 */ /* 0x020fe40007f3e0ff */
[----:B------:R-:W-:Y:S01]  /*21a0*/  LEA.HI.X.SX32 R127, R127, R8, 0x1, P4 ;  /* 0x000000087f7f7211 */ /* 0x000fe200020f0eff */
[----:B-1----:R-:W-:Y:S02]  /*21b0*/  IMAD R153, R155, 0x27, RZ ;  /* 0x000000279b997824 */ /* 0x002fe400078e02ff */
[----:B------:R1:W-:Y:S02]  /*21c0*/  STL [R1+0xb0], R143 ;  /* 0x0000b08f01007387 */ /* 0x0003e40000100800 */
[----:B------:R-:W2:Y:S02]  /*21d0*/  LDC R152, c[0x0][0x3d8] ;  /* 0x0000f600ff987b82 */ /* 0x000ea40000000800 */
[----:B------:R5:W-:Y:S01]  /*21e0*/  STL [R1+0x84], R139 ;  /* 0x0000848b01007387 */ /* 0x000be20000100800 */
[----:B---3--:R-:W-:-:S03]  /*21f0*/  IMAD R156, R158, 0x24, RZ ;  /* 0x000000249e9c7824 */ /* 0x008fc600078e02ff */
[----:B------:R-:W-:Y:S01]  /*2200*/  STL [R1+0xb8], R145 ;  /* 0x0000b89101007387 */ /* 0x000fe20000100800 */
[-C--:B-1----:R-:W-:Y:S01]  /*2210*/  LEA.HI.X.SX32 R143, R137, R8.reuse, 0x1, P6 ;  /* 0x00000008898f7211 */ /* 0x082fe200030f0eff */
[----:B------:R-:W1:Y:S01]  /*2220*/  LDC R158, c[0x0][0x3d8] ;  /* 0x0000f600ff9e7b82 */ /* 0x000e620000000800 */
[----:B------:R-:W-:Y:S02]  /*2230*/  LEA.HI.X.SX32 R137, R135, R8, 0x1, P5 ;  /* 0x0000000887897211 */ /* 0x000fe400028f0eff */
[-C--:B-----5:R-:W-:Y:S01]  /*2240*/  IADD3 R139, P6, PT, R125, R6.reuse, RZ ;  /* 0x000000067d8b7210 */ /* 0x0a0fe20007fde0ff */
[----:B------:R-:W-:Y:S01]  /*2250*/  STL [R1+0x8c], R143 ;  /* 0x00008c8f01007387 */ /* 0x000fe20000100800 */
[----:B------:R-:W-:Y:S01]  /*2260*/  IADD3 R135, P5, PT, R123, R6, RZ ;  /* 0x000000067b877210 */ /* 0x000fe20007fbe0ff */
[----:B0-----:R-:W-:Y:S02]  /*2270*/  IMAD R157, R159, 0x23, RZ ;  /* 0x000000239f9d7824 */ /* 0x001fe400078e02ff */
[----:B------:R-:W-:Y:S01]  /*2280*/  STL [R1+0xc0], R139 ;  /* 0x0000c08b01007387 */ /* 0x000fe20000100800 */
[----:B------:R-:W0:Y:S03]  /*2290*/  LDC R159, c[0x0][0x3d8] ;  /* 0x0000f600ff9f7b82 */ /* 0x000e260000000800 */
[----:B------:R3:W-:Y:S01]  /*22a0*/  STL [R1+0x94], R137 ;  /* 0x0000948901007387 */ /* 0x0007e20000100800 */
[----:B--2---:R-:W-:-:S03]  /*22b0*/  IMAD R152, R152, 0x28, RZ ;  /* 0x0000002898987824 */ /* 0x004fc600078e02ff */
[----:B------:R2:W-:Y:S01]  /*22c0*/  STL [R1+0xc8], R135 ;  /* 0x0000c88701007387 */ /* 0x0005e20000100800 */
[----:B------:R-:W5:Y:S03]  /*22d0*/  LDC R155, c[0x0][0x3d8] ;  /* 0x0000f600ff9b7b82 */ /* 0x000f660000000800 */
[----:B------:R1:W-:Y:S01]  /*22e0*/  STL [R1+0x9c], R133 ;  /* 0x00009c8501007387 */ /* 0x0003e20000100800 */
[----:B---3--:R-:W-:Y:S01]  /*22f0*/  IADD3 R137, P3, PT, R121, R6, RZ ;  /* 0x0000000679897210 */ /* 0x008fe20007f7e0ff */
[----:B-1----:R-:W-:Y:S01]  /*2300*/  IMAD R158, R158, 0x26, RZ ;  /* 0x000000269e9e7824 */ /* 0x002fe200078e02ff */
[----:B--2---:R-:W-:-:S03]  /*2310*/  LEA.HI.X.SX32 R135, R131, R8, 0x1, P2 ;  /* 0x0000000883877211 */ /* 0x004fc600010f0eff */
[----:B------:R-:W-:Y:S01]  /*2320*/  STL [R1+0xd0], R137 ;  /* 0x0000d08901007387 */ /* 0x000fe20000100800 */
[----:B------:R-:W-:Y:S02]  /*2330*/  LEA.HI.X.SX32 R131, R129, R8, 0x1, P1 ;  /* 0x0000000881837211 */ /* 0x000fe400008f0eff */
[-C--:B------:R-:W-:Y:S01]  /*2340*/  IADD3 R133, P2, PT, R119, R6.reuse, RZ ;  /* 0x0000000677857210 */ /* 0x080fe20007f5e0ff */
[----:B------:R-:W-:Y:S01]  /*2350*/  STL [R1+0xa4], R135 ;  /* 0x0000a48701007387 */ /* 0x000fe20000100800 */
[----:B------:R-:W-:Y:S01]  /*2360*/  IADD3 R129, P1, PT, R117, R6, RZ ;  /* 0x0000000675817210 */ /* 0x000fe20007f3e0ff */
[----:B0-----:R-:W-:Y:S01]  /*2370*/  IMAD R159, R159, 0x25, RZ ;  /* 0x000000259f9f7824 */ /* 0x001fe200078e02ff */
[----:B------:R-:W-:Y:S01]  /*2380*/  LEA.HI.X.SX32 R121, R121, R8, 0x1, P3 ;  /* 0x0000000879797211 */ /* 0x000fe200018f0eff */
[----:B------:R-:W-:Y:S04]  /*2390*/  STL [R1+0xd8], R133 ;  /* 0x0000d88501007387 */ /* 0x000fe80000100800 */
[----:B------:R0:W-:Y:S01]  /*23a0*/  STL [R1+0xac], R131 ;  /* 0x0000ac8301007387 */ /* 0x0001e20000100800 */
[----:B-----5:R-:W-:-:S03]  /*23b0*/  IMAD R155, R155, 0x29, RZ ;  /* 0x000000299b9b7824 */ /* 0x020fc600078e02ff */
[----:B------:R1:W-:Y:S04]  /*23c0*/  STL [R1+0xe0], R129 ;  /* 0x0000e08101007387 */ /* 0x0003e80000100800 */
[----:B------:R2:W-:Y:S01]  /*23d0*/  STL [R1+0xb4], R127 ;  /* 0x0000b47f01007387 */ /* 0x0005e20000100800 */
[----:B0-----:R-:W-:Y:S02]  /*23e0*/  IADD3 R131, P4, PT, R115, R6, RZ ;  /* 0x0000000673837210 */ /* 0x001fe40007f9e0ff */
[----:B-1----:R-:W-:-:S03]  /*23f0*/  LEA.HI.X.SX32 R129, R125, R8, 0x1, P6 ;  /* 0x000000087d817211 */ /* 0x002fc600030f0eff */
[----:B------:R-:W-:Y:S01]  /*2400*/  STL [R1+0xe8], R131 ;  /* 0x0000e88301007387 */ /* 0x000fe20000100800 */
[----:B------:R-:W-:Y:S02]  /*2410*/  LEA.HI.X.SX32 R125, R123, R8, 0x1, P5 ;  /* 0x000000087b7d7211 */ /* 0x000fe400028f0eff */
[-C--:B--2---:R-:W-:Y:S01]  /*2420*/  IADD3 R127, P6, PT, R113, R6.reuse, RZ ;  /* 0x00000006717f7210 */ /* 0x084fe20007fde0ff */
[----:B------:R-:W-:Y:S01]  /*2430*/  STL [R1+0xbc], R129 ;  /* 0x0000bc8101007387 */ /* 0x000fe20000100800 */
[----:B------:R-:W-:Y:S02]  /*2440*/  IADD3 R123, P5, PT, R111, R6, RZ ;  /* 0x000000066f7b7210 */ /* 0x000fe40007fbe0ff */
[----:B------:R-:W-:Y:S01]  /*2450*/  LEA.HI.X.SX32 R115, R115, R8, 0x1, P4 ;  /* 0x0000000873737211 */ /* 0x000fe200020f0eff */
[----:B------:R-:W-:Y:S04]  /*2460*/  STL [R1+0xf0], R127 ;  /* 0x0000f07f01007387 */ /* 0x000fe80000100800 */
[----:B------:R0:W-:Y:S04]  /*2470*/  STL [R1+0xc4], R125 ;  /* 0x0000c47d01007387 */ /* 0x0001e80000100800 */
[----:B------:R1:W-:Y:S04]  /*2480*/  STL [R1+0xf8], R123 ;  /* 0x0000f87b01007387 */ /* 0x0003e80000100800 */
[----:B------:R2:W-:Y:S01]  /*2490*/  STL [R1+0xcc], R121 ;  /* 0x0000cc7901007387 */ /* 0x0005e20000100800 */
[----:B0-----:R-:W-:-:S02]  /*24a0*/  IADD3 R125, P3, PT, R109, R6, RZ ;  /* 0x000000066d7d7210 */ /* 0x001fc40007f7e0ff */
        /* <DEDUP_REMOVED lines=187> */
[----:B------:R0:W-:Y:S04]  /*3060*/  STL [R1+0x774], R66 ;  /* 0x0007744201007387 */ /* 0x0001e80000100800 */
[----:B------:R1:W-:Y:S04]  /*3070*/  STL [R1+0x1d4], R65 ;  /* 0x0001d44101007387 */ /* 0x0003e80000100800 */
[----:B------:R2:W-:Y:S01]  /*3080*/  STL [R1+0x770], R64 ;  /* 0x0007704001007387 */ /* 0x0005e20000100800 */
[----:B0-----:R-:W-:-:S03]  /*3090*/  CS2R R66, SRZ ;  /* 0x0000000000427805 */ /* 0x001fc6000001ff00 */
[----:B------:R0:W-:Y:S01]  /*30a0*/  STL [R1+0x1d8], R63 ;  /* 0x0001d83f01007387 */ /* 0x0001e20000100800 */
[----:B-1----:R-:W-:Y:S02]  /*30b0*/  IADD3 R65, P3, PT, R54, R6, RZ ;  /* 0x0000000636417210 */ /* 0x002fe40007f7e0ff */
[----:B--2---:R-:W-:-:S03]  /*30c0*/  LEA.HI.X.SX32 R64, R59, R8, 0x1, P2 ;  /* 0x000000083b407211 */ /* 0x004fc600010f0eff */
[----:B------:R-:W-:Y:S01]  /*30d0*/  STL [R1+0x76c], R65 ;  /* 0x00076c4101007387 */ /* 0x000fe20000100800 */
[----:B------:R-:W-:Y:S02]  /*30e0*/  LEA.HI.X.SX32 R59, R58, R8, 0x1, P1 ;  /* 0x000000083a3b7211 */ /* 0x000fe400008f0eff */
[-C--:B0-----:R-:W-:Y:S01]  /*30f0*/  IADD3 R63, P2, PT, R53, R6.reuse, RZ ;  /* 0x00000006353f7210 */ /* 0x081fe20007f5e0ff */
[----:B------:R0:W-:Y:S01]  /*3100*/  STL [R1+0x1dc], R64 ;  /* 0x0001dc4001007387 */ /* 0x0001e20000100800 */
[----:B------:R-:W-:Y:S02]  /*3110*/  IADD3 R58, P1, PT, R52, R6, RZ ;  /* 0x00000006343a7210 */ /* 0x000fe40007f3e0ff */
[----:B------:R-:W-:Y:S01]  /*3120*/  LEA.HI.X.SX32 R54, R54, R8, 0x1, P3 ;  /* 0x0000000836367211 */ /* 0x000fe200018f0eff */
[----:B------:R1:W-:Y:S04]  /*3130*/  STL [R1+0x768], R63 ;  /* 0x0007683f01007387 */ /* 0x0003e80000100800 */
[----:B------:R2:W-:Y:S01]  /*3140*/  STL [R1+0x1e0], R59 ;  /* 0x0001e03b01007387 */ /* 0x0005e20000100800 */
[----:B0-----:R-:W-:-:S03]  /*3150*/  CS2R R64, SRZ ;  /* 0x0000000000407805 */ /* 0x001fc6000001ff00 */
[----:B------:R0:W-:Y:S01]  /*3160*/  STL [R1+0x764], R58 ;  /* 0x0007643a01007387 */ /* 0x0001e20000100800 */
[----:B-1----:R-:W-:-:S03]  /*3170*/  CS2R R62, SRZ ;  /* 0x00000000003e7805 */ /* 0x002fc6000001ff00 */
[----:B------:R1:W-:Y:S01]  /*3180*/  STL [R1+0x1e4], R57 ;  /* 0x0001e43901007387 */ /* 0x0003e20000100800 */
[----:B--2---:R-:W-:Y:S02]  /*3190*/  IADD3 R59, P4, PT, R51, R6, RZ ;  /* 0x00000006333b7210 */ /* 0x004fe40007f9e0ff */
[----:B0-----:R-:W-:-:S03]  /*31a0*/  LEA.HI.X.SX32 R58, R56, R8, 0x1, P6 ;  /* 0x00000008383a7211 */ /* 0x001fc600030f0eff */
[----:B------:R-:W-:Y:S01]  /*31b0*/  STL [R1+0x760], R59 ;  /* 0x0007603b01007387 */ /* 0x000fe20000100800 */
[----:B------:R-:W-:Y:S02]  /*31c0*/  LEA.HI.X.SX32 R56, R55, R8, 0x1, P5 ;  /* 0x0000000837387211 */ /* 0x000fe400028f0eff */
[-C--:B-1----:R-:W-:Y:S01]  /*31d0*/  IADD3 R57, P6, PT, R50, R6.reuse, RZ ;  /* 0x0000000632397210 */ /* 0x082fe20007fde0ff */
[----:B------:R0:W-:Y:S01]  /*31e0*/  STL [R1+0x1e8], R58 ;  /* 0x0001e83a01007387 */ /* 0x0001e20000100800 */
[----:B------:R-:W-:Y:S02]  /*31f0*/  IADD3 R55, P5, PT, R49, R6, RZ ;  /* 0x0000000631377210 */ /* 0x000fe40007fbe0ff */
[----:B------:R-:W-:Y:S01]  /*3200*/  LEA.HI.X.SX32 R51, R51, R8, 0x1, P4 ;  /* 0x0000000833337211 */ /* 0x000fe200020f0eff */
[----:B------:R-:W-:Y:S04]  /*3210*/  STL [R1+0x75c], R57 ;  /* 0x00075c3901007387 */ /* 0x000fe80000100800 */
[----:B------:R1:W-:Y:S01]  /*3220*/  STL [R1+0x1ec], R56 ;  /* 0x0001ec3801007387 */ /* 0x0003e20000100800 */
[----:B0-----:R-:W-:-:S03]  /*3230*/  CS2R R58, SRZ ;  /* 0x00000000003a7805 */ /* 0x001fc6000001ff00 */
[----:B------:R0:W-:Y:S04]  /*3240*/  STL [R1+0x758], R55 ;  /* 0x0007583701007387 */ /* 0x0001e80000100800 */
[----:B------:R2:W-:Y:S01]  /*3250*/  STL [R1+0x1f0], R54 ;  /* 0x0001f03601007387 */ /* 0x0005e20000100800 */
[----:B-1----:R-:W-:Y:S02]  /*3260*/  IADD3 R56, P3, PT, R48, R6, RZ ;  /* 0x0000000630387210 */ /* 0x002fe40007f7e0ff */
[----:B0-----:R-:W-:-:S03]  /*3270*/  LEA.HI.X.SX32 R55, R53, R8, 0x1, P2 ;  /* 0x0000000835377211 */ /* 0x001fc600010f0eff */
[----:B------:R0:W-:Y:S01]  /*3280*/  STL [R1+0x754], R56 ;  /* 0x0007543801007387 */ /* 0x0001e20000100800 */
[----:B------:R-:W-:Y:S02]  /*3290*/  LEA.HI.X.SX32 R53, R52, R8, 0x1, P1 ;  /* 0x0000000834357211 */ /* 0x000fe400008f0eff */
[-C--:B--2---:R-:W-:Y:S01]  /*32a0*/  IADD3 R54, P2, PT, R47, R6.reuse, RZ ;  /* 0x000000062f367210 */ /* 0x084fe20007f5e0ff */
[----:B------:R-:W-:Y:S01]  /*32b0*/  STL [R1+0x1f4], R55 ;  /* 0x0001f43701007387 */ /* 0x000fe20000100800 */
[----:B------:R-:W-:Y:S02]  /*32c0*/  IADD3 R52, P1, PT, R46, R6, RZ ;  /* 0x000000062e347210 */ /* 0x000fe40007f3e0ff */
[----:B------:R-:W-:Y:S01]  /*32d0*/  LEA.HI.X.SX32 R48, R48, R8, 0x1, P3 ;  /* 0x0000000830307211 */ /* 0x000fe200018f0eff */
[----:B------:R1:W-:Y:S01]  /*32e0*/  STL [R1+0x750], R54 ;  /* 0x0007503601007387 */ /* 0x0003e20000100800 */
[----:B0-----:R-:W-:-:S03]  /*32f0*/  CS2R R56, SRZ ;  /* 0x0000000000387805 */ /* 0x001fc6000001ff00 */
[----:B------:R0:W-:Y:S04]  /*3300*/  STL [R1+0x1f8], R53 ;  /* 0x0001f83501007387 */ /* 0x0001e80000100800 */
[----:B------:R2:W-:Y:S01]  /*3310*/  STL [R1+0x74c], R52 ;  /* 0x00074c3401007387 */ /* 0x0005e20000100800 */
[----:B-1----:R-:W-:-:S03]  /*3320*/  CS2R R54, SRZ ;  /* 0x0000000000367805 */ /* 0x002fc6000001ff00 */
[----:B------:R1:W-:Y:S01]  /*3330*/  STL [R1+0x1fc], R51 ;  /* 0x0001fc3301007387 */ /* 0x0003e20000100800 */
[----:B0-----:R-:W-:Y:S02]  /*3340*/  IADD3 R53, P4, PT, R45, R6, RZ ;  /* 0x000000062d357210 */ /* 0x001fe40007f9e0ff */
[----:B--2---:R-:W-:-:S03]  /*3350*/  LEA.HI.X.SX32 R52, R50, R8, 0x1, P6 ;  /* 0x0000000832347211 */ /* 0x004fc600030f0eff */
        /* <DEDUP_REMOVED lines=167> */
[----:B--2---:R-:W-:Y:S01]  /*3dd0*/  IADD3 R12, P2, PT, R0, R6, RZ ;  /* 0x00000006000c7210 */ /* 0x004fe20007f5e0ff */
[----:B------:R-:W-:Y:S01]  /*3de0*/  STL [R1+0x29c], R13 ;  /* 0x00029c0d01007387 */ /* 0x000fe20000100800 */
[-C--:B------:R-:W-:Y:S02]  /*3df0*/  IADD3 R10, P1, PT, R102, R7.reuse, RZ ;  /* 0x00000007660a7210 */ /* 0x080fe40007f3e0ff */
        /* <DEDUP_REMOVED lines=11> */
[----:B------:R-:W-:-:S03]  /*3eb0*/  IADD3 R3, P5, PT, R108, R7, RZ ;  /* 0x000000076c037210 */ /* 0x000fc60007fbe0ff */
[----:B------:R0:W-:Y:S04]  /*3ec0*/  STL [R1+0x69c], R5 ;  /* 0x00069c0501007387 */ /* 0x0001e80000100800 */
[----:B------:R1:W-:Y:S04]  /*3ed0*/  STL [R1+0x2ac], R4 ;  /* 0x0002ac0401007387 */ /* 0x0003e80000100800 */
[----:B------:R2:W-:Y:S01]  /*3ee0*/  STL [R1+0x698], R3 ;  /* 0x0006980301007387 */ /* 0x0005e20000100800 */
[----:B0-----:R-:W-:-:S03]  /*3ef0*/  IMAD.MOV.U32 R5, RZ, RZ, 0x3f800000 ;  /* 0x3f800000ff057424 */ /* 0x001fc600078e00ff */
[----:B------:R0:W-:Y:S01]  /*3f00*/  STL [R1+0x2b0], R2 ;  /* 0x0002b00201007387 */ /* 0x0001e20000100800 */
[----:B-1----:R-:W-:Y:S02]  /*3f10*/  IADD3 R4, P3, PT, R110, R7, RZ ;  /* 0x000000076e047210 */ /* 0x002fe40007f7e0ff */
[----:B--2---:R-:W-:-:S03]  /*3f20*/  LEA.HI.X.SX32 R3, R0, R8, 0x1, P2 ;  /* 0x0000000800037211 */ /* 0x004fc600010f0eff */
[----:B------:R1:W-:Y:S01]  /*3f30*/  STL [R1+0x694], R4 ;  /* 0x0006940401007387 */ /* 0x0003e20000100800 */
[----:B------:R-:W-:Y:S02]  /*3f40*/  LEA.HI.X.SX32 R0, R102, R9, 0x1, P1 ;  /* 0x0000000966007211 */ /* 0x000fe400008f0eff */
[----:B0-----:R-:W-:Y:S01]  /*3f50*/  IADD3 R2, P2, PT, R112, R7, RZ ;  /* 0x0000000770027210 */ /* 0x001fe20007f5e0ff */
[----:B------:R0:W-:Y:S04]  /*3f60*/  STL [R1+0x2b4], R3 ;  /* 0x0002b40301007387 */ /* 0x0001e80000100800 */
[----:B------:R2:W-:Y:S01]  /*3f70*/  STL [R1+0x2d0], R2 ;  /* 0x0002d00201007387 */ /* 0x0005e20000100800 */
[----:B-1----:R-:W-:-:S03]  /*3f80*/  IMAD.MOV.U32 R4, RZ, RZ, 0x3f800000 ;  /* 0x3f800000ff047424 */ /* 0x002fc600078e00ff */
[----:B------:R1:W-:Y:S01]  /*3f90*/  STL [R1+0x2b8], R0 ;  /* 0x0002b80001007387 */ /* 0x0003e20000100800 */
[----:B0-----:R-:W-:Y:S02]  /*3fa0*/  IADD3 R3, P1, PT, R114, R7, RZ ;  /* 0x0000000772037210 */ /* 0x001fe40007f3e0ff */
[----:B--2---:R-:W-:-:S03]  /*3fb0*/  LEA.HI.X.SX32 R2, R104, R9, 0x1, P4 ;  /* 0x0000000968027211 */ /* 0x004fc600020f0eff */
[----:B------:R0:W-:Y:S01]  /*3fc0*/  STL [R1+0x2d8], R3 ;  /* 0x0002d80301007387 */ /* 0x0001e20000100800 */
[----:B-1----:R-:W-:-:S03]  /*3fd0*/  IADD3 R0, P4, PT, R116, R7, RZ ;  /* 0x0000000774007210 */ /* 0x002fc60007f9e0ff */
[----:B------:R1:W-:Y:S04]  /*3fe0*/  STL [R1+0x2bc], R2 ;  /* 0x0002bc0201007387 */ /* 0x0003e80000100800 */
[----:B------:R2:W-:Y:S01]  /*3ff0*/  STL [R1+0x2e0], R0 ;  /* 0x0002e00001007387 */ /* 0x0005e20000100800 */
[----:B0-----:R-:W-:Y:S02]  /*4000*/  LEA.HI.X.SX32 R3, R106, R9, 0x1, P6 ;  /* 0x000000096a037211 */ /* 0x001fe400030f0eff */
[----:B-1----:R-:W-:-:S03]  /*4010*/  IADD3 R2, P6, PT, R118, R7, RZ ;  /* 0x0000000776027210 */ /* 0x002fc60007fde0ff */
[----:B------:R0:W-:Y:S01]  /*4020*/  STL [R1+0x2c0], R3 ;  /* 0x0002c00301007387 */ /* 0x0001e20000100800 */
[----:B--2---:R-:W-:-:S03]  /*4030*/  LEA.HI.X.SX32 R0, R108, R9, 0x1, P5 ;  /* 0x000000096c007211 */ /* 0x004fc600028f0eff */
[----:B------:R1:W-:Y:S04]  /*4040*/  STL [R1+0x2e8], R2 ;  /* 0x0002e80201007387 */ /* 0x0003e80000100800 */
[----:B------:R2:W-:Y:S01]  /*4050*/  STL [R1+0x2c4], R0 ;  /* 0x0002c40001007387 */ /* 0x0005e20000100800 */
[----:B0-----:R-:W-:Y:S02]  /*4060*/  IADD3 R3, P5, PT, R120, R7, RZ ;  /* 0x0000000778037210 */ /* 0x001fe40007fbe0ff */
[----:B-1----:R-:W-:-:S03]  /*4070*/  LEA.HI.X.SX32 R2, R110, R9, 0x1, P3 ;  /* 0x000000096e027211 */ /* 0x002fc600018f0eff */
[----:B------:R0:W-:Y:S01]  /*4080*/  STL [R1+0x2f0], R3 ;  /* 0x0002f00301007387 */ /* 0x0001e20000100800 */
[----:B--2---:R-:W-:-:S03]  /*4090*/  IADD3 R0, P3, PT, R122, R7, RZ ;  /* 0x000000077a007210 */ /* 0x004fc60007f7e0ff */
        /* <DEDUP_REMOVED lines=76> */
[----:B------:R-:W-:Y:S01]  /*4560*/  STL [R1+0x35c], R3 ;  /* 0x00035c0301007387 */ /* 0x000fe20000100800 */
[----:B--2---:R-:W-:-:S03]  /*4570*/  LEA.HI.X.SX32 R0, R149, R9, 0x1, P1 ;  /* 0x0000000995007211 */ /* 0x004fc600008f0eff */
[----:B------:R0:W-:Y:S04]  /*4580*/  STL [R1+0x390], R2 ;  /* 0x0003900201007387 */ /* 0x0001e80000100800 */
[----:B------:R1:W-:Y:S01]  /*4590*/  STL [R1+0x364], R0 ;  /* 0x0003640001007387 */ /* 0x0003e20000100800 */
[----:B0-----:R-:W-:Y:S02]  /*45a0*/  IADD3 R2, P1, PT, R164, R7, RZ ;  /* 0x00000007a4027210 */ /* 0x001fe40007f3e0ff */
[----:B-1----:R-:W-:-:S03]  /*45b0*/  LEA.HI.X.SX32 R0, R151, R9, 0x1, P4 ;  /* 0x0000000997007211 */ /* 0x002fc600020f0eff */
        /* <DEDUP_REMOVED lines=28> */
[----:B------:R0:W-:Y:S01]  /*4780*/  STL [R1+0x3d0], R2 ;  /* 0x0003d00201007387 */ /* 0x0001e20000100800 */
[----:B------:R-:W1:Y:S03]  /*4790*/  LDC R154, c[0x0][0x3d8] ;  /* 0x0000f600ff9a7b82 */ /* 0x000e660000000800 */
[----:B------:R2:W-:Y:S01]  /*47a0*/  STL [R1+0x3a4], R0 ;  /* 0x0003a40001007387 */ /* 0x0005e20000100800 */
[----:B0-----:R-:W-:Y:S02]  /*47b0*/  IADD3 R2, P6, PT, R152, R7, RZ ;  /* 0x0000000798027210 */ /* 0x001fe40007fde0ff */
[----:B--2---:R-:W-:-:S03]  /*47c0*/  LEA.HI.X.SX32 R0, R157, R9, 0x1, P5 ;  /* 0x000000099d007211 */ /* 0x004fc600028f0eff */
[----:B------:R0:W-:Y:S01]  /*47d0*/  STL [R1+0x3d8], R2 ;  /* 0x0003d80201007387 */ /* 0x0001e20000100800 */
[----:B------:R-:W2:Y:S03]  /*47e0*/  LDC R157, c[0x0][0x3d8] ;  /* 0x0000f600ff9d7b82 */ /* 0x000ea60000000800 */
[----:B------:R3:W-:Y:S01]  /*47f0*/  STL [R1+0x3ac], R0 ;  /* 0x0003ac0001007387 */ /* 0x0007e20000100800 */
[----:B0-----:R-:W-:Y:S01]  /*4800*/  IADD3 R2, P5, PT, R155, R7, RZ ;  /* 0x000000079b027210 */ /* 0x001fe20007fbe0ff */
[----:B-1----:R-:W-:Y:S01]  /*4810*/  IMAD R154, R154, 0x2a, RZ ;  /* 0x0000002a9a9a7824 */ /* 0x002fe200078e02ff */
[----:B---3--:R-:W-:-:S03]  /*4820*/  LEA.HI.X.SX32 R0, R156, R9, 0x1, P3 ;  /* 0x000000099c007211 */ /* 0x008fc600018f0eff */
[----:B------:R0:W-:Y:S01]  /*4830*/  STL [R1+0x3e0], R2 ;  /* 0x0003e00201007387 */ /* 0x0001e20000100800 */
[----:B------:R-:W1:Y:S03]  /*4840*/  LDC R156, c[0x0][0x3d8] ;  /* 0x0000f600ff9c7b82 */ /* 0x000e660000000800 */
[----:B------:R3:W-:Y:S01]  /*4850*/  STL [R1+0x3b4], R0 ;  /* 0x0003b40001007387 */ /* 0x0007e20000100800 */
[----:B0-----:R-:W-:Y:S01]  /*4860*/  IADD3 R2, P3, PT, R154, R7, RZ ;  /* 0x000000079a027210 */ /* 0x001fe20007f7e0ff */
[----:B--2---:R-:W-:Y:S01]  /*4870*/  IMAD R157, R157, 0x2b, RZ ;  /* 0x0000002b9d9d7824 */ /* 0x004fe200078e02ff */
[----:B---3--:R-:W-:-:S03]  /*4880*/  LEA.HI.X.SX32 R0, R159, R9, 0x1, P2 ;  /* 0x000000099f007211 */ /* 0x008fc600010f0eff */
        /* <DEDUP_REMOVED lines=124> */
[----:B-1----:R-:W-:Y:S01]  /*5050*/  IMAD.SHL.U32 R152, R152, 0x40, RZ ;  /* 0x0000004098987824 */ /* 0x002fe200078e00ff */
        /* <DEDUP_REMOVED lines=325> */
[----:B------:R0:W-:Y:S04]  /*64b0*/  STL [R1+0x640], R2 ;  /* 0x0006400201007387 */ /* 0x0001e80000100800 */
[----:B------:R1:W-:Y:S01]  /*64c0*/  STL [R1+0x614], R0 ;  /* 0x0006140001007387 */ /* 0x0003e20000100800 */
[----:B--2---:R-:W-:Y:S01]  /*64d0*/  IMAD R150, R153, 0x77, RZ ;  /* 0x0000007799967824 */ /* 0x004fe200078e02ff */
[----:B0-----:R-:W-:Y:S01]  /*64e0*/  IADD3 R2, P6, PT, R158, R7, RZ ;  /* 0x000000079e027210 */ /* 0x001fe20007fde0ff */
[----:B------:R-:W0:Y:S01]  /*64f0*/  LDC R153, c[0x0][0x3d8] ;  /* 0x0000f600ff997b82 */ /* 0x000e220000000800 */
[----:B-1----:R-:W-:-:S03]  /*6500*/  LEA.HI.X.SX32 R0, R155, R9, 0x1, P5 ;  /* 0x000000099b007211 */ /* 0x002fc600028f0eff */
[----:B------:R1:W-:Y:S04]  /*6510*/  STL [R1+0x648], R2 ;  /* 0x0006480201007387 */ /* 0x0003e80000100800 */
[----:B------:R-:W2:Y:S01]  /*6520*/  LDC R155, c[0x0][0x3d8] ;  /* 0x0000f600ff9b7b82 */ /* 0x000ea20000000800 */
[----:B------:R3:W-:Y:S01]  /*6530*/  STL [R1+0x61c], R0 ;  /* 0x00061c0001007387 */ /* 0x0007e20000100800 */
[----:B-1----:R-:W-:Y:S02]  /*6540*/  IADD3 R2, P5, PT, R150, R7, RZ ;  /* 0x0000000796027210 */ /* 0x002fe40007fbe0ff */
[----:B---3--:R-:W-:-:S03]  /*6550*/  LEA.HI.X.SX32 R0, R154, R9, 0x1, P3 ;  /* 0x000000099a007211 */ /* 0x008fc600018f0eff */
[----:B------:R1:W-:Y:S01]  /*6560*/  STL [R1+0x650], R2 ;  /* 0x0006500201007387 */ /* 0x0003e20000100800 */
[----:B0-----:R-:W-:-:S03]  /*6570*/  IMAD R152, R153, 0x78, RZ ;  /* 0x0000007899987824 */ /* 0x001fc600078e02ff */
[----:B------:R0:W-:Y:S02]  /*6580*/  STL [R1+0x624], R0 ;  /* 0x0006240001007387 */ /* 0x0001e40000100800 */
[----:B-1----:R-:W-:Y:S01]  /*6590*/  IADD3 R2, P3, PT, R152, R7, RZ ;  /* 0x0000000798027210 */ /* 0x002fe20007f7e0ff */
[----:B--2---:R-:W-:Y:S02]  /*65a0*/  IMAD R153, R155, 0x79, RZ ;  /* 0x000000799b997824 */ /* 0x004fe400078e02ff */
[----:B------:R-:W1:Y:S01]  /*65b0*/  LDC R155, c[0x0][0x3d8] ;  /* 0x0000f600ff9b7b82 */ /* 0x000e620000000800 */
[----:B0-----:R-:W-:Y:S01]  /*65c0*/  LEA.HI.X.SX32 R0, R157, R9, 0x1, P2 ;  /* 0x000000099d007211 */ /* 0x001fe200010f0eff */
[----:B------:R0:W-:Y:S04]  /*65d0*/  STL [R1+0x658], R2 ;  /* 0x0006580201007387 */ /* 0x0001e80000100800 */
[----:B------:R2:W-:Y:S02]  /*65e0*/  STL [R1+0x62c], R0 ;  /* 0x00062c0001007387 */ /* 0x0005e40000100800 */
[----:B------:R-:W3:Y:S01]  /*65f0*/  LDC R157, c[0x0][0x3d8] ;  /* 0x0000f600ff9d7b82 */ /* 0x000ee20000000800 */
[----:B0-----:R-:W-:-:S02]  /*6600*/  IADD3 R2, P2, PT, R153, R7, RZ ;  /* 0x0000000799027210 */ /* 0x001fc40007f5e0ff */
[----:B--2---:R-:W-:-:S03]  /*6610*/  LEA.HI.X.SX32 R0, R156, R9, 0x1, P1 ;  /* 0x000000099c007211 */ /* 0x004fc600008f0eff */
[----:B------:R0:W-:Y:S04]  /*6620*/  STL [R1+0x660], R2 ;  /* 0x0006600201007387 */ /* 0x0001e80000100800 */
[----:B------:R2:W-:Y:S01]  /*6630*/  STL [R1+0x634], R0 ;  /* 0x0006340001007387 */ /* 0x0005e20000100800 */
[----:B-1----:R-:W-:-:S05]  /*6640*/  IMAD R154, R155, 0x7a, RZ ;  /* 0x0000007a9b9a7824 */ /* 0x002fca00078e02ff */
[----:B0-----:R-:W-:Y:S02]  /*6650*/  IADD3 R2, P1, PT, R154, R7, RZ ;  /* 0x000000079a027210 */ /* 0x001fe40007f3e0ff */
[----:B--2---:R-:W-:Y:S01]  /*6660*/  LEA.HI.X.SX32 R0, R159, R9, 0x1, P4 ;  /* 0x000000099f007211 */ /* 0x004fe200020f0eff */
[----:B---3--:R-:W-:Y:S01]  /*6670*/  IMAD R155, R157, 0x7b, RZ ;  /* 0x0000007b9d9b7824 */ /* 0x008fe200078e02ff */
[----:B------:R-:W0:Y:S01]  /*6680*/  LDC R159, c[0x0][0x3d8] ;  /* 0x0000f600ff9f7b82 */ /* 0x000e220000000800 */
[----:B------:R1:W-:Y:S04]  /*6690*/  STL [R1+0x668], R2 ;  /* 0x0006680201007387 */ /* 0x0003e80000100800 */
[----:B------:R2:W-:Y:S03]  /*66a0*/  STL [R1+0x63c], R0 ;  /* 0x00063c0001007387 */ /* 0x0005e60000100800 */
[----:B------:R-:W3:Y:S01]  /*66b0*/  LDC R157, c[0x0][0x3d8] ;  /* 0x0000f600ff9d7b82 */ /* 0x000ee20000000800 */
[----:B-1----:R-:W-:-:S02]  /*66c0*/  IADD3 R2, P4, PT, R155, R7, RZ ;  /* 0x000000079b027210 */ /* 0x002fc40007f9e0ff */
[----:B--2---:R-:W-:-:S03]  /*66d0*/  LEA.HI.X.SX32 R0, R158, R9, 0x1, P6 ;  /* 0x000000099e007211 */ /* 0x004fc600030f0eff */
[----:B------:R-:W-:Y:S02]  /*66e0*/  STL [R1+0x670], R2 ;  /* 0x0006700201007387 */ /* 0x000fe40000100800 */
[----:B------:R-:W1:Y:S02]  /*66f0*/  LDC R158, c[0x0][0x3d8] ;  /* 0x0000f600ff9e7b82 */ /* 0x000e640000000800 */
[----:B------:R2:W-:Y:S02]  /*6700*/  STL [R1+0x644], R0 ;  /* 0x0006440001007387 */ /* 0x0005e40000100800 */
[----:B--2---:R-:W-:Y:S01]  /*6710*/  LEA.HI.X.SX32 R0, R150, R9, 0x1, P5 ;  /* 0x0000000996007211 */ /* 0x004fe200028f0eff */
[----:B---3--:R-:W-:Y:S02]  /*6720*/  IMAD R156, R157, 0x7c, RZ ;  /* 0x0000007c9d9c7824 */ /* 0x008fe400078e02ff */
[----:B0-----:R-:W-:Y:S02]  /*6730*/  IMAD R157, R159, 0x7d, RZ ;  /* 0x0000007d9f9d7824 */ /* 0x001fe400078e02ff */
[----:B------:R-:W0:Y:S01]  /*6740*/  LDC R159, c[0x0][0x3d8] ;  /* 0x0000f600ff9f7b82 */ /* 0x000e220000000800 */
[----:B------:R-:W-:Y:S01]  /*6750*/  IADD3 R2, P6, PT, R156, R7, RZ ;  /* 0x000000079c027210 */ /* 0x000fe20007fde0ff */
[----:B-1----:R-:W-:-:S04]  /*6760*/  IMAD R158, R158, 0x7e, RZ ;  /* 0x0000007e9e9e7824 */ /* 0x002fc800078e02ff */
[----:B------:R1:W-:Y:S04]  /*6770*/  STL [R1+0x678], R2 ;  /* 0x0006780201007387 */ /* 0x0003e80000100800 */
[----:B------:R2:W-:Y:S01]  /*6780*/  STL [R1+0x64c], R0 ;  /* 0x00064c0001007387 */ /* 0x0005e20000100800 */
[----:B-1----:R-:W-:Y:S02]  /*6790*/  IADD3 R2, P5, PT, R157, R7, RZ ;  /* 0x000000079d027210 */ /* 0x002fe40007fbe0ff */
[----:B--2---:R-:W-:-:S03]  /*67a0*/  LEA.HI.X.SX32 R0, R152, R9, 0x1, P3 ;  /* 0x0000000998007211 */ /* 0x004fc600018f0eff */
[----:B------:R1:W-:Y:S01]  /*67b0*/  STL [R1+0x680], R2 ;  /* 0x0006800201007387 */ /* 0x0003e20000100800 */
[----:B------:R-:W-:Y:S01]  /*67c0*/  IADD3 R3, P3, PT, R158, R7, RZ ;  /* 0x000000079e037210 */ /* 0x000fe20007f7e0ff */
[----:B0-----:R-:W-:Y:S02]  /*67d0*/  IMAD R159, R159, 0x7f, RZ ;  /* 0x0000007f9f9f7824 */ /* 0x001fe400078e02ff */
[----:B------:R0:W-:Y:S04]  /*67e0*/  STL [R1+0x654], R0 ;  /* 0x0006540001007387 */ /* 0x0001e80000100800 */
[----:B------:R2:W-:Y:S01]  /*67f0*/  STL [R1+0x688], R3 ;  /* 0x0006880301007387 */ /* 0x0005e20000100800 */
[----:B-1----:R-:W-:Y:S02]  /*6800*/  LEA.HI.X.SX32 R2, R153, R9, 0x1, P2 ;  /* 0x0000000999027211 */ /* 0x002fe400010f0eff */
[----:B0-----:R-:W-:-:S03]  /*6810*/  IADD3 R0, P2, PT, R159, R7, RZ ;  /* 0x000000079f007210 */ /* 0x001fc60007f5e0ff */
[----:B------:R0:W-:Y:S01]  /*6820*/  STL [R1+0x65c], R2 ;  /* 0x00065c0201007387 */ /* 0x0001e20000100800 */
[----:B--2---:R-:W-:-:S03]  /*6830*/  LEA.HI.X.SX32 R3, R154, R9, 0x1, P1 ;  /* 0x000000099a037211 */ /* 0x004fc600008f0eff */
[----:B------:R1:W-:Y:S04]  /*6840*/  STL [R1+0x690], R0 ;  /* 0x0006900001007387 */ /* 0x0003e80000100800 */
[----:B------:R2:W-:Y:S01]  /*6850*/  STL [R1+0x664], R3 ;  /* 0x0006640301007387 */ /* 0x0005e20000100800 */
[-C--:B0-----:R-:W-:Y:S02]  /*6860*/  LEA.HI.X.SX32 R2, R155, R9.reuse, 0x1, P4 ;  /* 0x000000099b027211 */ /* 0x081fe400020f0eff */
[----:B-1----:R-:W-:-:S03]  /*6870*/  LEA.HI.X.SX32 R0, R156, R9, 0x1, P6 ;  /* 0x000000099c007211 */ /* 0x002fc600030f0eff */
[----:B------:R0:W-:Y:S01]  /*6880*/  STL [R1+0x66c], R2 ;  /* 0x00066c0201007387 */ /* 0x0001e20000100800 */
[----:B--2---:R-:W-:-:S03]  /*6890*/  LEA.HI.X.SX32 R3, R157, R9, 0x1, P5 ;  /* 0x000000099d037211 */ /* 0x004fc600028f0eff */
[----:B------:R1:W-:Y:S04]  /*68a0*/  STL [R1+0x674], R0 ;  /* 0x0006740001007387 */ /* 0x0003e80000100800 */
[----:B------:R2:W-:Y:S01]  /*68b0*/  STL [R1+0x67c], R3 ;  /* 0x00067c0301007387 */ /* 0x0005e20000100800 */
[-C--:B0-----:R-:W-:Y:S02]  /*68c0*/  LEA.HI.X.SX32 R2, R158, R9.reuse, 0x1, P3 ;  /* 0x000000099e027211 */ /* 0x081fe400018f0eff */
[----:B-1----:R-:W-:-:S03]  /*68d0*/  LEA.HI.X.SX32 R0, R159, R9, 0x1, P2 ;  /* 0x000000099f007211 */ /* 0x002fc600010f0eff */
[----:B------:R0:W-:Y:S01]  /*68e0*/  STL [R1+0x684], R2 ;  /* 0x0006840201007387 */ /* 0x0001e20000100800 */
[----:B--2---:R-:W-:-:S03]  /*68f0*/  IMAD.MOV.U32 R3, RZ, RZ, 0x3f800000 ;  /* 0x3f800000ff037424 */ /* 0x004fc600078e00ff */
[----:B------:R1:W-:Y:S01]  /*6900*/  STL [R1+0x68c], R0 ;  /* 0x00068c0001007387 */ /* 0x0003e20000100800 */
[----:B0-----:R-:W-:-:S05]  /*6910*/  IMAD.MOV.U32 R2, RZ, RZ, 0x3f800000 ;  /* 0x3f800000ff027424 */ /* 0x001fca00078e00ff */
[----:B------:R1:W-:Y:S04]  /*6920*/  STL.64 [R1+0x38], R2 ;  /* 0x0000380201007387 */ /* 0x0003e80000100a00 */
[----:B----4-:R1:W-:Y:S02]  /*6930*/  STL.64 [R1+0x8], R4 ;  /* 0x0000080401007387 */ /* 0x0103e40000100a00 */
.L_x_1:
[----:B-1----:R-:W2:Y:S04]  /*6940*/  LDL R4, [R1+0x88] ;  /* 0x0000880001047983 */ /* 0x002ea80000100800 */
[----:B------:R-:W3:Y:S04]  /*6950*/  LDL R17, [R1+0x84] ;  /* 0x0000840001117983 */ /* 0x000ee80000100800 */
[----:B------:R-:W4:Y:S04]  /*6960*/  LDL R15, [R1+0x98] ;  /* 0x00009800010f7983 */ /* 0x000f280000100800 */
        /* <DEDUP_REMOVED lines=9> */
[----:B------:R-:W4:Y:S01]  /*6a00*/  LDL R28, [R1+0xac] ;  /* 0x0000ac00011c7983 */ /* 0x000f220000100800 */
[----:B------:R-:W-:-:S02]  /*6a10*/  USHF.R.S32.HI UR10, URZ, 0x1f, UR4 ;  /* 0x0000001fff0a7899 */ /* 0x000fc40008011404 */
[----:B------:R-:W-:Y:S01]  /*6a20*/  USHF.R.S32.HI UR7, URZ, 0x1f, UR4 ;  /* 0x0000001fff077899 */ /* 0x000fe20008011404 */
[----:B------:R-:W-:Y:S01]  /*6a30*/  STL [R1+0x88c], R60 ;  /* 0x00088c3c01007387 */ /* 0x000fe20000100800 */
[C---:B-----5:R-:W-:Y:S01]  /*6a40*/  IADD3 RZ, P1, PT, R6.reuse, UR4, RZ ;  /* 0x0000000406ff7c10 */ /* 0x060fe2000ff3e0ff */
[----:B------:R-:W-:Y:S01]  /*6a50*/  VIADD R2, R6, UR4 ;  /* 0x0000000406027c36 */ /* 0x000fe20008000000 */
[----:B------:R-:W-:Y:S01]  /*6a60*/  USHF.R.S32.HI UR9, URZ, 0x1f, UR4 ;  /* 0x0000001fff097899 */ /* 0x000fe20008011404 */
[----:B------:R-:W-:Y:S01]  /*6a70*/  STL [R1+0x888], R61 ;  /* 0x0008883d01007387 */ /* 0x000fe20000100800 */
[----:B------:R-:W0:Y:S03]  /*6a80*/  LDCU UR16, c[0x0][0x3d8] ;  /* 0x00007b00ff1077ac */ /* 0x000e260008000800 */
[----:B------:R-:W-:Y:S04]  /*6a90*/  STL [R1+0x884], R62 ;  /* 0x0008843e01007387 */ /* 0x000fe80000100800 */
        /* <DEDUP_REMOVED lines=13> */
[----:B------:R1:W-:Y:S04]  /*6b70*/  STL [R1+0x84c], R64 ;  /* 0x00084c4001007387 */ /* 0x0003e80000100800 */
[----:B------:R-:W-:Y:S04]  /*6b80*/  STL [R1+0x848], R65 ;  /* 0x0008484101007387 */ /* 0x000fe80000100800 */
[----:B------:R-:W-:Y:S01]  /*6b90*/  STL [R1+0x844], R66 ;  /* 0x0008444201007387 */ /* 0x000fe20000100800 */
[----:B------:R-:W-:Y:S01]  /*6ba0*/  IADD3.X R3, PT, PT, R8, UR7, RZ, P1, !PT ;  /* 0x0000000708037c10 */ /* 0x000fe20008ffe4ff */
[----:B-1----:R-:W1:Y:S02]  /*6bb0*/  LDC R64, c[0x0][0x3d8] ;  /* 0x0000f600ff407b82 */ /* 0x002e640000000800 */
[----:B------:R-:W-:Y:S04]  /*6bc0*/  STL [R1+0x840], R67 ;  /* 0x0008404301007387 */ /* 0x000fe80000100800 */
[----:B------:R-:W-:Y:S04]  /*6bd0*/  STL [R1+0x83c], R44 ;  /* 0x00083c2c01007387 */ /* 0x000fe80000100800 */
[----:B------:R-:W-:Y:S04]  /*6be0*/  STL [R1+0x838], R45 ;  /* 0x0008382d01007387 */ /* 0x000fe80000100800 */
[----:B------:R0:W-:Y:S04]  /*6bf0*/  STL [R1+0x834], R46 ;  /* 0x0008342e01007387 */ /* 0x0001e80000100800 */
[----:B------:R-:W-:Y:S04]  /*6c00*/  STL [R1+0x830], R47 ;  /* 0x0008302f01007387 */ /* 0x000fe80000100800 */
[----:B------:R-:W-:Y:S04]  /*6c10*/  STL [R1+0x82c], R52 ;  /* 0x00082c3401007387 */ /* 0x000fe80000100800 */
[----:B------:R-:W-:Y:S04]  /*6c20*/  STL [R1+0x828], R53 ;  /* 0x0008283501007387 */ /* 0x000fe80000100800 */
[----:B------:R-:W-:Y:S04]  /*6c30*/  STL [R1+0x824], R54 ;  /* 0x0008243601007387 */ /* 0x000fe80000100800 */
[----:B------:R-:W-:Y:S04]  /*6c40*/  STL [R1+0x820], R55 ;  /* 0x0008203701007387 */ /* 0x000fe80000100800 */
[----:B------:R0:W-:Y:S04]  /*6c50*/  STL [R1+0x81c], R48 ;  /* 0x00081c3001007387 */ /* 0x0001e80000100800 */
[----:B------:R-:W-:Y:S04]  /*6c60*/  STL [R1+0x818], R49 ;  /* 0x0008183101007387 */ /* 0x000fe80000100800 */
[----:B------:R0:W-:Y:S04]  /*6c70*/  STL [R1+0x814], R50 ;  /* 0x0008143201007387 */ /* 0x0001e80000100800 */
[----:B------:R0:W-:Y:S04]  /*6c80*/  STL [R1+0x810], R51 ;  /* 0x0008103301007387 */ /* 0x0001e80000100800 */
[----:B------:R-:W4:Y:S04]  /*6c90*/  LDL R27, [R1+0xc0] ;  /* 0x0000c000011b7983 */ /* 0x000f280000100800 */
[----:B------:R-:W4:Y:S04]  /*6ca0*/  LDL R21, [R1+0xb4] ;  /* 0x0000b40001157983 */ /* 0x000f280000100800 */
[----:B------:R-:W4:Y:S04]  /*6cb0*/  LDL R19, [R1+0xbc] ;  /* 0x0000bc0001137983 */ /* 0x000f280000100800 */
[----:B------:R-:W4:Y:S04]  /*6cc0*/  LDL R26, [R1+0xc8] ;  /* 0x0000c800011a7983 */ /* 0x000f280000100800 */
[----:B------:R-:W4:Y:S04]  /*6cd0*/  LDL R18, [R1+0xd0] ;  /* 0x0000d00001127983 */ /* 0x000f280000100800 */
[----:B------:R-:W4:Y:S04]  /*6ce0*/  LDL R25, [R1+0xc4] ;  /* 0x0000c40001197983 */ /* 0x000f280000100800 */
[----:B------:R-:W4:Y:S04]  /*6cf0*/  LDG.E.U8 R3, desc[UR12][R2.64] ;  /* 0x0000000c02037981 */ /* 0x000f28000c1e1100 */
[----:B------:R-:W4:Y:S04]  /*6d00*/  LDL R31, [R1+0x164] ;  /* 0x00016400011f7983 */ /* 0x000f280000100800 */
[----:B------:R-:W4:Y:S04]  /*6d10*/  LDL R30, [R1+0x16c] ;  /* 0x00016c00011e7983 */ /* 0x000f280000100800 */
[----:B------:R-:W4:Y:S04]  /*6d20*/  LDL R2, [R1+0xf0] ;  /* 0x0000f00001027983 */ /* 0x000f280000100800 */
[----:B------:R-:W4:Y:S04]  /*6d30*/  LDL R42, [R1+0x7d0] ;  /* 0x0007d000012a7983 */ /* 0x000f280000100800 */
[----:B------:R-:W4:Y:S04]  /*6d40*/  LDL R41, [R1+0x194] ;  /* 0x0001940001297983 */ /* 0x000f280000100800 */
[----:B------:R-:W4:Y:S04]  /*6d50*/  LDL R43, [R1+0x7a8] ;  /* 0x0007a800012b7983 */ /* 0x000f280000100800 */
[----:B0-----:R-:W4:Y:S04]  /*6d60*/  LDL R46, [R1+0x794] ;  /* 0x00079400012e7983 */ /* 0x001f280000100800 */
        /* <DEDUP_REMOVED lines=10> */
[----:B--2---:R-:W-:-:S04]  /*6e10*/  IADD3 R4, P2, PT, R4, UR4, RZ ;  /* 0x0000000404047c10 */ /* 0x004fc8000ff5e0ff */
[----:B---3--:R-:W-:Y:S02]  /*6e20*/  IADD3.X R5, PT, PT, R17, UR10, RZ, P2, !PT ;  /* 0x0000000a11057c10 */ /* 0x008fe400097fe4ff */
[----:B------:R-:W2:Y:S01]  /*6e30*/  LDL R17, [R1+0xcc] ;  /* 0x0000cc0001117983 */ /* 0x000ea20000100800 */
[----:B----4-:R-:W-:-:S03]  /*6e40*/  IADD3 R22, P2, PT, R15, UR4, RZ ;  /* 0x000000040f167c10 */ /* 0x010fc6000ff5e0ff */
[----:B------:R0:W3:Y:S01]  /*6e50*/  LDG.E.U8 R40, desc[UR12][R4.64] ;  /* 0x0000000c04287981 */ /* 0x0000e2000c1e1100 */
[----:B------:R-:W-:Y:S02]  /*6e60*/  IADD3 R10, P1, PT, R10, UR4, RZ ;  /* 0x000000040a0a7c10 */ /* 0x000fe4000ff3e0ff */
[----:B------:R-:W-:Y:S02]  /*6e70*/  IADD3.X R23, PT, PT, R0, UR10, RZ, P2, !PT ;  /* 0x0000000a00177c10 */ /* 0x000fe400097fe4ff */
[----:B------:R-:W4:Y:S01]  /*6e80*/  LDL R0, [R1+0xd8] ;  /* 0x0000d80001007983 */ /* 0x000f220000100800 */
[----:B------:R-:W-:-:S03]  /*6e90*/  IADD3.X R11, PT, PT, R14, UR10, RZ, P1, !PT ;  /* 0x0000000a0e0b7c10 */ /* 0x000fc60008ffe4ff */
[----:B------:R-:W3:Y:S01]  /*6ea0*/  LDG.E.U8 R22, desc[UR12][R22.64] ;  /* 0x0000000c16167981 */ /* 0x000ee2000c1e1100 */
[----:B------:R-:W-:-:S03]  /*6eb0*/  IADD3 R14, P1, PT, R13, UR4, RZ ;  /* 0x000000040d0e7c10 */ /* 0x000fc6000ff3e0ff */
[----:B------:R-:W3:Y:S01]  /*6ec0*/  LDG.E.U8 R10, desc[UR12][R10.64] ;  /* 0x0000000c0a0a7981 */ /* 0x000ee2000c1e1100 */
[----:B------:R-:W-:Y:S02]  /*6ed0*/  IADD3 R12, P2, PT, R12, UR4, RZ ;  /* 0x000000040c0c7c10 */ /* 0x000fe4000ff5e0ff */
[----:B------:R-:W-:Y:S01]  /*6ee0*/  IADD3.X R15, PT, PT, R16, UR10, RZ, P1, !PT ;  /* 0x0000000a100f7c10 */ /* 0x000fe20008ffe4ff */
[----:B------:R-:W3:Y:S01]  /*6ef0*/  LDL R23, [R1+0xdc] ;  /* 0x0000dc0001177983 */ /* 0x000ee20000100800 */
[----:B0-----:R-:W-:-:S03]  /*6f00*/  IADD3 R4, P1, PT, R20, UR4, RZ ;  /* 0x0000000414047c10 */ /* 0x001fc6000ff3e0ff */
[----:B------:R-:W3:Y:S01]  /*6f10*/  LDL R16, [R1+0xe0] ;  /* 0x0000e00001107983 */ /* 0x000ee20000100800 */
[----:B------:R-:W-:-:S03]  /*6f20*/  IADD3.X R13, PT, PT, R24, UR10, RZ, P2, !PT ;  /* 0x0000000a180d7c10 */ /* 0x000fc600097fe4ff */
[----:B------:R-:W3:Y:S04]  /*6f30*/  LDL R20, [R1+0xd4] ;  /* 0x0000d40001147983 */ /* 0x000ee80000100800 */
[----:B------:R-:W3:Y:S01]  /*6f40*/  LDL R24, [R1+0xe8] ;  /* 0x0000e80001187983 */ /* 0x000ee20000100800 */
[----:B------:R-:W-:Y:S02]  /*6f50*/  IADD3 R136, P2, PT, R29, UR4, RZ ;  /* 0x000000041d887c10 */ /* 0x000fe4000ff5e0ff */
[----:B------:R-:W-:Y:S01]  /*6f60*/  IADD3.X R5, PT, PT, R28, UR10, RZ, P1, !PT ;  /* 0x0000000a1c057c10 */ /* 0x000fe20008ffe4ff */
[----:B------:R0:W3:Y:S04]  /*6f70*/  LDG.E.U8 R81, desc[UR12][R12.64] ;  /* 0x0000000c0c517981 */ /* 0x0000e8000c1e1100 */
[----:B------:R-:W3:Y:S04]  /*6f80*/  LDL R29, [R1+0xe4] ;  /* 0x0000e400011d7983 */ /* 0x000ee80000100800 */
[----:B------:R0:W3:Y:S04]  /*6f90*/  LDG.E.U8 R95, desc[UR12][R14.64] ;  /* 0x0000000c0e5f7981 */ /* 0x0000e8000c1e1100 */
[----:B------:R-:W3:Y:S04]  /*6fa0*/  LDL R11, [R1+0xec] ;  /* 0x0000ec00010b7983 */ /* 0x000ee80000100800 */
[----:B------:R0:W3:Y:S04]  /*6fb0*/  LDG.E.U8 R35, desc[UR12][R4.64] ;  /* 0x0000000c04237981 */ /* 0x0000e8000c1e1100 */
[----:B------:R-:W3:Y:S01]  /*6fc0*/  LDL R28, [R1+0x108] ;  /* 0x00010800011c7983 */ /* 0x000ee20000100800 */
[----:B0-----:R-:W-:-:S03]  /*6fd0*/  IADD3 R12, P1, PT, R27, UR4, RZ ;  /* 0x000000041b0c7c10 */ /* 0x001fc6000ff3e0ff */
[----:B------:R-:W3:Y:S01]  /*6fe0*/  LDL R27, [R1+0x110] ;  /* 0x00011000011b7983 */ /* 0x000ee20000100800 */
[----:B------:R-:W-:-:S03]  /*6ff0*/  IADD3.X R137, PT, PT, R21, UR10, RZ, P2, !PT ;  /* 0x0000000a15897c10 */ /* 0x000fc600097fe4ff */
[----:B------:R-:W3:Y:S01]  /*7000*/  LDL R21, [R1+0xf8] ;  /* 0x0000f80001157983 */ /* 0x000ee20000100800 */
[----:B------:R-:W-:-:S03]  /*7010*/  IADD3.X R13, PT, PT, R19, UR10, RZ, P1, !PT ;  /* 0x0000000a130d7c10 */ /* 0x000fc60008ffe4ff */
[----:B------:R-:W3:Y:S01]  /*7020*/  LDL R19, [R1+0x100] ;  /* 0x0001000001137983 */ /* 0x000ee20000100800 */
[----:B------:R-:W-:-:S03]  /*7030*/  IADD3 R14, P2, PT, R26, UR4, RZ ;  /* 0x000000041a0e7c10 */ /* 0x000fc6000ff5e0ff */
[----:B------:R4:W3:Y:S01]  /*7040*/  LDG.E.U8 R159, desc[UR12][R12.64] ;  /* 0x0000000c0c9f7981 */ /* 0x0008e2000c1e1100 */
[----:B------:R-:W-:-:S03]  /*7050*/  IADD3 R4, P1, PT, R18, UR4, RZ ;  /* 0x0000000412047c10 */ /* 0x000fc6000ff3e0ff */
[----:B------:R-:W3:Y:S01]  /*7060*/  LDL R18, [R1+0xf4] ;  /* 0x0000f40001127983 */ /* 0x000ee20000100800 */
[----:B------:R-:W-:-:S03]  /*7070*/  IADD3.X R15, PT, PT, R25, UR10, RZ, P2, !PT ;  /* 0x0000000a190f7c10 */ /* 0x000fc600097fe4ff */
[----:B------:R-:W3:Y:S04]  /*7080*/  LDL R26, [R1+0x104] ;  /* 0x00010400011a7983 */ /* 0x000ee80000100800 */
[----:B------:R0:W3:Y:S04]  /*7090*/  LDG.E.U8 R39, desc[UR12][R14.64] ;  /* 0x0000000c0e277981 */ /* 0x0000e8000c1e1100 */
[----:B------:R-:W3:Y:S01]  /*70a0*/  LDG.E.U8 R136, desc[UR12][R136.64] ;  /* 0x0000000c88887981 */ /* 0x000ee2000c1e1100 */
[----:B--2---:R-:W-:-:S05]  /*70b0*/  IADD3.X R5, PT, PT, R17, UR10, RZ, P1, !PT ;  /* 0x0000000a11057c10 */ /* 0x004fca0008ffe4ff */
[----:B------:R-:W2:Y:S01]  /*70c0*/  LDG.E.U8 R4, desc[UR12][R4.64] ;  /* 0x0000000c04047981 */ /* 0x000ea2000c1e1100 */
[----:B----4-:R-:W-:-:S03]  /*70d0*/  IADD3 R12, P2, PT, R0, UR4, RZ ;  /* 0x00000004000c7c10 */ /* 0x010fc6000ff5e0ff */
[----:B------:R-:W4:Y:S04]  /*70e0*/  LDL R0, [R1+0xfc] ;  /* 0x0000fc0001007983 */ /* 0x000f280000100800 */
[----:B------:R-:W2:Y:S01]  /*70f0*/  LDL R5, [R1+0x128] ;  /* 0x0001280001057983 */ /* 0x000ea20000100800 */
[----:B---3--:R-:W-:Y:S02]  /*7100*/  IADD3 R16, P1, PT, R16, UR4, RZ ;  /* 0x0000000410107c10 */ /* 0x008fe4000ff3e0ff */
[----:B------:R-:W-:Y:S02]  /*7110*/  IADD3.X R13, PT, PT, R20, UR10, RZ, P2, !PT ;  /* 0x0000000a140d7c10 */ /* 0x000fe400097fe4ff */
[----:B------:R-:W3:Y:S01]  /*7120*/  LDL R20, [R1+0x118] ;  /* 0x0001180001147983 */ /* 0x000ee20000100800 */
[----:B0-----:R-:W-:-:S03]  /*7130*/  IADD3 R14, P2, PT, R24, UR4, RZ ;  /* 0x00000004180e7c10 */ /* 0x001fc6000ff5e0ff */
[----:B------:R-:W2:Y:S01]  /*7140*/  LDL R24, [R1+0x10c] ;  /* 0x00010c0001187983 */ /* 0x000ea20000100800 */
[----:B------:R-:W-:-:S03]  /*7150*/  IADD3.X R17, PT, PT, R23, UR10, RZ, P1, !PT ;  /* 0x0000000a17117c10 */ /* 0x000fc60008ffe4ff */
[----:B------:R0:W2:Y:S01]  /*7160*/  LDG.E.U8 R25, desc[UR12][R12.64] ;  /* 0x0000000c0c197981 */ /* 0x0000a2000c1e1100 */
[----:B------:R-:W-:-:S03]  /*7170*/  IADD3.X R15, PT, PT, R29, UR10, RZ, P2, !PT ;  /* 0x0000000a1d0f7c10 */ /* 0x000fc600097fe4ff */
[----:B------:R-:W2:Y:S04]  /*7180*/  LDL R23, [R1+0x120] ;  /* 0x0001200001177983 */ /* 0x000ea80000100800 */
[----:B------:R1:W2:Y:S01]  /*7190*/  LDG.E.U8 R94, desc[UR12][R16.64] ;  /* 0x0000000c105e7981 */ /* 0x0002a2000c1e1100 */
[----:B0-----:R-:W-:-:S03]  /*71a0*/  IADD3 R12, P1, PT, R2, UR4, RZ ;  /* 0x00000004020c7c10 */ /* 0x001fc6000ff3e0ff */
[----:B------:R-:W2:Y:S01]  /*71b0*/  LDL R2, [R1+0x114] ;  /* 0x0001140001027983 */ /* 0x000ea20000100800 */
[----:B------:R-:W-:-:S03]  /*71c0*/  IADD3.X R13, PT, PT, R11, UR10, RZ, P1, !PT ;  /* 0x0000000a0b0d7c10 */ /* 0x000fc60008ffe4ff */
[----:B------:R-:W2:Y:S04]  /*71d0*/  LDL R11, [R1+0x130] ;  /* 0x00013000010b7983 */ /* 0x000ea80000100800 */
[----:B------:R0:W2:Y:S04]  /*71e0*/  LDG.E.U8 R80, desc[UR12][R14.64] ;  /* 0x0000000c0e507981 */ /* 0x0000a8000c1e1100 */
[----:B------:R0:W2:Y:S04]  /*71f0*/  LDG.E.U8 R34, desc[UR12][R12.64] ;  /* 0x0000000c0c227981 */ /* 0x0000a8000c1e1100 */
[----:B------:R-:W2:Y:S01]  /*7200*/  LDL R29, [R1+0x148] ;  /* 0x00014800011d7983 */ /* 0x000ea20000100800 */
[----:B------:R-:W-:-:S03]  /*7210*/  IADD3 R134, P2, PT, R21, UR4, RZ ;  /* 0x0000000415867c10 */ /* 0x000fc6000ff5e0ff */
[----:B------:R-:W2:Y:S01]  /*7220*/  LDL R21, [R1+0x11c] ;  /* 0x00011c0001157983 */ /* 0x000ea20000100800 */
[----:B-1----:R-:W-:-:S03]  /*7230*/  IADD3 R16, P1, PT, R19, UR4, RZ ;  /* 0x0000000413107c10 */ /* 0x002fc6000ff3e0ff */
[----:B------:R-:W2:Y:S01]  /*7240*/  LDL R19, [R1+0x124] ;  /* 0x0001240001137983 */ /* 0x000ea20000100800 */
[----:B------:R-:W-:-:S03]  /*7250*/  IADD3.X R135, PT, PT, R18, UR10, RZ, P2, !PT ;  /* 0x0000000a12877c10 */ /* 0x000fc600097fe4ff */
[----:B------:R-:W2:Y:S01]  /*7260*/  LDL R18, [R1+0x138] ;  /* 0x0001380001127983 */ /* 0x000ea20000100800 */
[----:B0-----:R-:W-:-:S03]  /*7270*/  IADD3 R14, P2, PT, R28, UR4, RZ ;  /* 0x000000041c0e7c10 */ /* 0x001fc6000ff5e0ff */
[----:B------:R-:W2:Y:S01]  /*7280*/  LDL R28, [R1+0x12c] ;  /* 0x00012c00011c7983 */ /* 0x000ea20000100800 */
[----:B------:R-:W-:-:S03]  /*7290*/  IADD3.X R15, PT, PT, R26, UR10, RZ, P2, !PT ;  /* 0x0000000a1a0f7c10 */ /* 0x000fc600097fe4ff */
[----:B------:R-:W2:Y:S04]  /*72a0*/  LDL R26, [R1+0x150] ;  /* 0x00015000011a7983 */ /* 0x000ea80000100800 */
[----:B------:R-:W2:Y:S04]  /*72b0*/  LDG.E.U8 R38, desc[UR12][R14.64] ;  /* 0x0000000c0e267981 */ /* 0x000ea8000c1e1100 */
[----:B------:R-:W2:Y:S01]  /*72c0*/  LDG.E.U8 R134, desc[UR12][R134.64] ;  /* 0x0000000c86867981 */ /* 0x000ea2000c1e1100 */
[----:B----4-:R-:W-:-:S03]  /*72d0*/  IADD3.X R17, PT, PT, R0, UR10, RZ, P1, !PT ;  /* 0x0000000a00117c10 */ /* 0x010fc60008ffe4ff */
[----:B------:R-:W4:Y:S01]  /*72e0*/  LDL R0, [R1+0x140] ;  /* 0x0001400001007983 */ /* 0x000f220000100800 */
[----:B------:R-:W-:-:S03]  /*72f0*/  IADD3 R12, P1, PT, R27, UR4, RZ ;  /* 0x000000041b0c7c10 */ /* 0x000fc6000ff3e0ff */
[----:B------:R-:W4:Y:S04]  /*7300*/  LDL R27, [R1+0x134] ;  /* 0x00013400011b7983 */ /* 0x000f280000100800 */
[----:B------:R0:W4:Y:S01]  /*7310*/  LDG.E.U8 R157, desc[UR12][R16.64] ;  /* 0x0000000c109d7981 */ /* 0x000122000c1e1100 */
[----:B---3--:R-:W-:-:S03]  /*7320*/  IADD3 R68, P2, PT, R20, UR4, RZ ;  /* 0x0000000414447c10 */ /* 0x008fc6000ff5e0ff */
[----:B------:R-:W3:Y:S01]  /*7330*/  LDL R20, [R1+0x13c] ;  /* 0x00013c0001147983 */ /* 0x000ee20000100800 */
[----:B--2---:R-:W-:-:S03]  /*7340*/  IADD3.X R13, PT, PT, R24, UR10, RZ, P1, !PT ;  /* 0x0000000a180d7c10 */ /* 0x004fc60008ffe4ff */
[----:B------:R-:W2:Y:S01]  /*7350*/  LDL R24, [R1+0x144] ;  /* 0x0001440001187983 */ /* 0x000ea20000100800 */
[----:B------:R-:W-:-:S03]  /*7360*/  IADD3.X R69, PT, PT, R2, UR10, RZ, P2, !PT ;  /* 0x0000000a02457c10 */ /* 0x000fc600097fe4ff */
[----:B------:R1:W2:Y:S01]  /*7370*/  LDG.E.U8 R2, desc[UR12][R12.64] ;  /* 0x0000000c0c027981 */ /* 0x0002a2000c1e1100 */
[----:B0-----:R-:W-:-:S03]  /*7380*/  IADD3 R16, P1, PT, R23, UR4, RZ ;  /* 0x0000000417107c10 */ /* 0x001fc6000ff3e0ff */
[----:B------:R-:W2:Y:S04]  /*7390*/  LDL R23, [R1+0x158] ;  /* 0x0001580001177983 */ /* 0x000ea80000100800 */
[----:B------:R-:W2:Y:S01]  /*73a0*/  LDG.E.U8 R68, desc[UR12][R68.64] ;  /* 0x0000000c44447981 */ /* 0x000ea2000c1e1100 */
[----:B-1----:R-:W-:-:S03]  /*73b0*/  IADD3 R12, P2, PT, R5, UR4, RZ ;  /* 0x00000004050c7c10 */ /* 0x002fc6000ff5e0ff */
[----:B------:R-:W2:Y:S01]  /*73c0*/  LDL R5, [R1+0x14c] ;  /* 0x00014c0001057983 */ /* 0x000ea20000100800 */
[----:B------:R-:W-:Y:S02]  /*73d0*/  IADD3.X R17, PT, PT, R21, UR10, RZ, P1, !PT ;  /* 0x0000000a15117c10 */ /* 0x000fe40008ffe4ff */
[----:B------:R-:W-:Y:S01]  /*73e0*/  IADD3 R14, P1, PT, R11, UR4, RZ ;  /* 0x000000040b0e7c10 */ /* 0x000fe2000ff3e0ff */
[----:B------:R-:W2:Y:S01]  /*73f0*/  LDL R21, [R1+0x7f8] ;  /* 0x0007f80001157983 */ /* 0x000ea20000100800 */
[----:B------:R-:W-:-:S03]  /*7400*/  IADD3.X R13, PT, PT, R19, UR10, RZ, P2, !PT ;  /* 0x0000000a130d7c10 */ /* 0x000fc600097fe4ff */
[----:B------:R-:W2:Y:S04]  /*7410*/  LDL R11, [R1+0x154] ;  /* 0x00015400010b7983 */ /* 0x000ea80000100800 */
[----:B------:R-:W2:Y:S01]  /*7420*/  LDL R19, [R1+0x7f4] ;  /* 0x0007f40001137983 */ /* 0x000ea20000100800 */
[----:B------:R-:W-:-:S03]  /*7430*/  IADD3 R130, P2, PT, R18, UR4, RZ ;  /* 0x0000000412827c10 */ /* 0x000fc6000ff5e0ff */
[----:B------:R-:W2:Y:S01]  /*7440*/  LDL R18, [R1+0x15c] ;  /* 0x00015c0001127983 */ /* 0x000ea20000100800 */
[----:B------:R-:W-:-:S03]  /*7450*/  IADD3.X R15, PT, PT, R28, UR10, RZ, P1, !PT ;  /* 0x0000000a1c0f7c10 */ /* 0x000fc60008ffe4ff */
[----:B------:R4:W2:Y:S04]  /*7460*/  LDG.E.U8 R79, desc[UR12][R12.64] ;  /* 0x0000000c0c4f7981 */ /* 0x0008a8000c1e1100 */
[----:B------:R-:W2:Y:S04]  /*7470*/  LDL R28, [R1+0x7f0] ;  /* 0x0007f000011c7983 */ /* 0x000ea80000100800 */
[----:B------:R0:W2:Y:S04]  /*7480*/  LDG.E.U8 R93, desc[UR12][R16.64] ;  /* 0x0000000c105d7981 */ /* 0x0000a8000c1e1100 */
[----:B------:R1:W2:Y:S01]  /*7490*/  LDG.E.U8 R33, desc[UR12][R14.64] ;  /* 0x0000000c0e217981 */ /* 0x0002a2000c1e1100 */
[----:B----4-:R-:W-:-:S03]  /*74a0*/  IADD3 R12, P1, PT, R0, UR4, RZ ;  /* 0x00000004000c7c10 */ /* 0x010fc6000ff3e0ff */
[----:B------:R-:W4:Y:S01]  /*74b0*/  LDL R0, [R1+0x160] ;  /* 0x0001600001007983 */ /* 0x000f220000100800 */
[----:B------:R-:W-:-:S03]  /*74c0*/  IADD3.X R131, PT, PT, R27, UR10, RZ, P2, !PT ;  /* 0x0000000a1b837c10 */ /* 0x000fc600097fe4ff */
[----:B------:R-:W4:Y:S01]  /*74d0*/  LDL R27, [R1+0x7ec] ;  /* 0x0007ec00011b7983 */ /* 0x000f220000100800 */
[----:B0-----:R-:W-:-:S03]  /*74e0*/  IADD3 R16, P2, PT, R29, UR4, RZ ;  /* 0x000000041d107c10 */ /* 0x001fc6000ff5e0ff */
[----:B------:R-:W4:Y:S04]  /*74f0*/  LDL R29, [R1+0x170] ;  /* 0x00017000011d7983 */ /* 0x000f280000100800 */
[----:B------:R-:W4:Y:S01]  /*7500*/  LDG.E.U8 R130, desc[UR12][R130.64] ;  /* 0x0000000c82827981 */ /* 0x000f22000c1e1100 */
[----:B---3--:R-:W-:-:S03]  /*7510*/  IADD3.X R13, PT, PT, R20, UR10, RZ, P1, !PT ;  /* 0x0000000a140d7c10 */ /* 0x008fc60008ffe4ff */
[----:B------:R-:W3:Y:S01]  /*7520*/  LDL R20, [R1+0x7e8] ;  /* 0x0007e80001147983 */ /* 0x000ee20000100800 */
[----:B-1----:R-:W-:Y:S02]  /*7530*/  IADD3 R14, P1, PT, R26, UR4, RZ ;  /* 0x000000041a0e7c10 */ /* 0x002fe4000ff3e0ff */
[----:B--2---:R-:W-:Y:S01]  /*7540*/  IADD3.X R17, PT, PT, R24, UR10, RZ, P2, !PT ;  /* 0x0000000a18117c10 */ /* 0x004fe200097fe4ff */
[----:B------:R-:W2:Y:S04]  /*7550*/  LDL R26, [R1+0x168] ;  /* 0x00016800011a7983 */ /* 0x000ea80000100800 */
[----:B------:R-:W2:Y:S04]  /*7560*/  LDL R24, [R1+0x7e4] ;  /* 0x0007e40001187983 */ /* 0x000ea80000100800 */
[----:B------:R0:W2:Y:S04]  /*7570*/  LDG.E.U8 R155, desc[UR12][R12.64] ;  /* 0x0000000c0c9b7981 */ /* 0x0000a8000c1e1100 */
[----:B------:R1:W2:Y:S01]  /*7580*/  LDG.E.U8 R37, desc[UR12][R16.64] ;  /* 0x0000000c10257981 */ /* 0x0002a2000c1e1100 */
[----:B------:R-:W-:-:S03]  /*7590*/  IADD3.X R15, PT, PT, R5, UR10, RZ, P1, !PT ;  /* 0x0000000a050f7c10 */ /* 0x000fc60008ffe4ff */
[----:B------:R-:W2:Y:S01]  /*75a0*/  LDL R5, [R1+0x7e0] ;  /* 0x0007e00001057983 */ /* 0x000ea20000100800 */
[----:B0-----:R-:W-:-:S03]  /*75b0*/  IADD3 R12, P2, PT, R23, UR4, RZ ;  /* 0x00000004170c7c10 */ /* 0x001fc6000ff5e0ff */
[----:B------:R-:W2:Y:S01]  /*75c0*/  LDL R23, [R1+0x7dc] ;  /* 0x0007dc0001177983 */ /* 0x000ea20000100800 */
[----:B-1----:R-:W-:Y:S02]  /*75d0*/  IADD3 R16, P1, PT, R21, UR4, RZ ;  /* 0x0000000415107c10 */ /* 0x002fe4000ff3e0ff */
[----:B------:R-:W-:Y:S02]  /*75e0*/  IADD3.X R13, PT, PT, R11, UR10, RZ, P2, !PT ;  /* 0x0000000a0b0d7c10 */ /* 0x000fe400097fe4ff */
[----:B------:R0:W2:Y:S04]  /*75f0*/  LDG.E.U8 R11, desc[UR12][R14.64] ;  /* 0x0000000c0e0b7981 */ /* 0x0000a8000c1e1100 */
[----:B------:R1:W2:Y:S01]  /*7600*/  LDG.E.U8 R21, desc[UR12][R12.64] ;  /* 0x0000000c0c157981 */ /* 0x0002a2000c1e1100 */
[----:B------:R-:W-:-:S03]  /*7610*/  IADD3.X R17, PT, PT, R18, UR10, RZ, P1, !PT ;  /* 0x0000000a12117c10 */ /* 0x000fc60008ffe4ff */
[----:B------:R-:W2:Y:S01]  /*7620*/  LDL R18, [R1+0x7d8] ;  /* 0x0007d80001127983 */ /* 0x000ea20000100800 */
[----:B0-----:R-:W-:-:S03]  /*7630*/  IADD3 R14, P2, PT, R19, UR4, RZ ;  /* 0x00000004130e7c10 */ /* 0x001fc6000ff5e0ff */
[----:B------:R-:W2:Y:S01]  /*7640*/  LDL R19, [R1+0x174] ;  /* 0x0001740001137983 */ /* 0x000ea20000100800 */
[----:B-1----:R-:W-:-:S03]  /*7650*/  IADD3 R12, P1, PT, R28, UR4, RZ ;  /* 0x000000041c0c7c10 */ /* 0x002fc6000ff3e0ff */
[----:B------:R-:W2:Y:S01]  /*7660*/  LDL R28, [R1+0x178] ;  /* 0x00017800011c7983 */ /* 0x000ea20000100800 */
[----:B------:R-:W-:-:S03]  /*7670*/  IADD3.X R13, PT, PT, R31, UR10, RZ, P1, !PT ;  /* 0x0000000a1f0d7c10 */ /* 0x000fc60008ffe4ff */
[----:B------:R0:W2:Y:S04]  /*7680*/  LDG.E.U8 R92, desc[UR12][R16.64] ;  /* 0x0000000c105c7981 */ /* 0x0000a8000c1e1100 */
[----:B------:R-:W2:Y:S04]  /*7690*/  LDL R31, [R1+0x7c8] ;  /* 0x0007c800011f7983 */ /* 0x000ea80000100800 */
        /* <DEDUP_REMOVED lines=10> */
[----:B0-----:R-:W-:-:S03]  /*7740*/  IADD3 R16, P2, PT, R24, UR4, RZ ;  /* 0x0000000418107c10 */ /* 0x001fc6000ff5e0ff */
[----:B------:R-:W2:Y:S01]  /*7750*/  LDL R24, [R1+0x184] ;  /* 0x0001840001187983 */ /* 0x000ea20000100800 */
[----:B------:R-:W-:Y:S02]  /*7760*/  IADD3.X R153, PT, PT, R30, UR10, RZ, P1, !PT ;  /* 0x0000000a1e997c10 */ /* 0x000fe40008ffe4ff */
[----:B------:R-:W-:Y:S01]  /*7770*/  IADD3.X R17, PT, PT, R29, UR10, RZ, P2, !PT ;  /* 0x0000000a1d117c10 */ /* 0x000fe200097fe4ff */
[----:B------:R-:W2:Y:S04]  /*7780*/  LDL R30, [R1+0x18c] ;  /* 0x00018c00011e7983 */ /* 0x000ea80000100800 */
[----:B------:R4:W2:Y:S04]  /*7790*/  LDG.E.U8 R36, desc[UR12][R16.64] ;  /* 0x0000000c10247981 */ /* 0x0008a8000c1e1100 */
[----:B------:R-:W2:Y:S04]  /*77a0*/  LDL R29, [R1+0x190] ;  /* 0x00019000011d7983 */ /* 0x000ea80000100800 */
[----:B------:R-:W2:Y:S04]  /*77b0*/  LDG.E.U8 R128, desc[UR12][R128.64] ;  /* 0x0000000c80807981 */ /* 0x000ea8000c1e1100 */
[----:B------:R-:W2:Y:S01]  /*77c0*/  LDG.E.U8 R152, desc[UR12][R152.64] ;  /* 0x0000000c98987981 */ /* 0x000ea2000c1e1100 */
[----:B-1----:R-:W-:-:S03]  /*77d0*/  IADD3 R14, P1, PT, R5, UR4, RZ ;  /* 0x00000004050e7c10 */ /* 0x002fc6000ff3e0ff */
[----:B------:R-:W2:Y:S01]  /*77e0*/  LDL R5, [R1+0x188] ;  /* 0x0001880001057983 */ /* 0x000ea20000100800 */
[----:B------:R-:W-:-:S03]  /*77f0*/  IADD3 R12, P2, PT, R23, UR4, RZ ;  /* 0x00000004170c7c10 */ /* 0x000fc6000ff5e0ff */
[----:B------:R-:W2:Y:S01]  /*7800*/  LDL R23, [R1+0x7c4] ;  /* 0x0007c40001177983 */ /* 0x000ea20000100800 */
[----:B------:R-:W-:Y:S02]  /*7810*/  IADD3.X R15, PT, PT, R19, UR10, RZ, P1, !PT ;  /* 0x0000000a130f7c10 */ /* 0x000fe40008ffe4ff */
[----:B------:R-:W-:Y:S02]  /*7820*/  IADD3.X R13, PT, PT, R28, UR10, RZ, P2, !PT ;  /* 0x0000000a1c0d7c10 */ /* 0x000fe400097fe4ff */
[----:B------:R-:W-:Y:S01]  /*7830*/  IADD3 R18, P1, PT, R18, UR4, RZ ;  /* 0x0000000412127c10 */ /* 0x000fe2000ff3e0ff */
[----:B------:R-:W2:Y:S04]  /*7840*/  LDL R28, [R1+0x7c0] ;  /* 0x0007c000011c7983 */ /* 0x000ea80000100800 */
[----:B------:R-:W2:Y:S04]  /*7850*/  LDG.E.U8 R15, desc[UR12][R14.64] ;  /* 0x0000000c0e0f7981 */ /* 0x000ea8000c1e1100 */
[----:B------:R0:W2:Y:S04]  /*7860*/  LDG.E.U8 R69, desc[UR12][R12.64] ;  /* 0x0000000c0c457981 */ /* 0x0000a8000c1e1100 */
[----:B------:R-:W2:Y:S01]  /*7870*/  LDL R14, [R1+0x19c] ;  /* 0x00019c00010e7983 */ /* 0x000ea20000100800 */
[----:B----4-:R-:W-:-:S03]  /*7880*/  IADD3 R16, P2, PT, R0, UR4, RZ ;  /* 0x0000000400107c10 */ /* 0x010fc6000ff5e0ff */
[----:B------:R-:W4:Y:S01]  /*7890*/  LDL R0, [R1+0x198] ;  /* 0x0001980001007983 */ /* 0x000f220000100800 */
[----:B------:R-:W-:-:S03]  /*78a0*/  IADD3.X R19, PT, PT, R27, UR10, RZ, P1, !PT ;  /* 0x0000000a1b137c10 */ /* 0x000fc60008ffe4ff */
[----:B------:R-:W4:Y:S01]  /*78b0*/  LDL R27, [R1+0x7bc] ;  /* 0x0007bc00011b7983 */ /* 0x000f220000100800 */
[----:B0-----:R-:W-:-:S03]  /*78c0*/  IADD3 R12, P1, PT, R42, UR4, RZ ;  /* 0x000000042a0c7c10 */ /* 0x001fc6000ff3e0ff */
[----:B------:R-:W4:Y:S04]  /*78d0*/  LDL R42, [R1+0x1a4] ;  /* 0x0001a400012a7983 */ /* 0x000f280000100800 */
[----:B------:R0:W4:Y:S01]  /*78e0*/  LDG.E.U8 R91, desc[UR12][R18.64] ;  /* 0x0000000c125b7981 */ /* 0x000122000c1e1100 */
[----:B---3--:R-:W-:-:S03]  /*78f0*/  IADD3.X R17, PT, PT, R20, UR10, RZ, P2, !PT ;  /* 0x0000000a14117c10 */ /* 0x008fc600097fe4ff */
[----:B------:R-:W3:Y:S01]  /*7900*/  LDL R20, [R1+0x7b8] ;  /* 0x0007b80001147983 */ /* 0x000ee20000100800 */
[----:B--2---:R-:W-:-:S03]  /*7910*/  IADD3 R126, P2, PT, R26, UR4, RZ ;  /* 0x000000041a7e7c10 */ /* 0x004fc6000ff5e0ff */
[----:B------:R-:W2:Y:S01]  /*7920*/  LDL R26, [R1+0x1a0] ;  /* 0x0001a000011a7983 */ /* 0x000ea20000100800 */
[----:B------:R-:W-:-:S03]  /*7930*/  IADD3.X R13, PT, PT, R24, UR10, RZ, P1, !PT ;  /* 0x0000000a180d7c10 */ /* 0x000fc60008ffe4ff */
[----:B------:R-:W2:Y:S04]  /*7940*/  LDL R24, [R1+0x7b4] ;  /* 0x0007b40001187983 */ /* 0x000ea80000100800 */
[----:B------:R1:W2:Y:S01]  /*7950*/  LDG.E.U8 R77, desc[UR12][R16.64] ;  /* 0x0000000c104d7981 */ /* 0x0002a2000c1e1100 */
[----:B------:R-:W-:-:S03]  /*7960*/  IADD3.X R127, PT, PT, R5, UR10, RZ, P2, !PT ;  /* 0x0000000a057f7c10 */ /* 0x000fc600097fe4ff */
[----:B------:R-:W2:Y:S01]  /*7970*/  LDL R5, [R1+0x7b0] ;  /* 0x0007b00001057983 */ /* 0x000ea20000100800 */
[----:B0-----:R-:W-:-:S03]  /*7980*/  IADD3 R18, P2, PT, R41, UR4, RZ ;  /* 0x0000000429127c10 */ /* 0x001fc6000ff5e0ff */
[----:B------:R-:W2:Y:S01]  /*7990*/  LDL R41, [R1+0x1a8] ;  /* 0x0001a80001297983 */ /* 0x000ea20000100800 */
[----:B------:R-:W-:Y:S02]  /*79a0*/  IADD3 R150, P1, PT, R31, UR4, RZ ;  /* 0x000000041f967c10 */ /* 0x000fe4000ff3e0ff */
[----:B------:R-:W-:Y:S01]  /*79b0*/  IADD3.X R19, PT, PT, R29, UR10, RZ, P2, !PT ;  /* 0x0000000a1d137c10 */ /* 0x000fe200097fe4ff */
[----:B------:R0:W2:Y:S01]  /*79c0*/  LDG.E.U8 R31, desc[UR12][R12.64] ;  /* 0x0000000c0c1f7981 */ /* 0x0000a2000c1e1100 */
[----:B------:R-:W-:Y:S02]  /*79d0*/  IADD3.X R151, PT, PT, R30, UR10, RZ, P1, !PT ;  /* 0x0000000a1e977c10 */ /* 0x000fe40008ffe4ff */
[----:B-1----:R-:W-:Y:S01]  /*79e0*/  IADD3 R16, P1, PT, R23, UR4, RZ ;  /* 0x0000000417107c10 */ /* 0x002fe2000ff3e0ff */
[----:B------:R-:W2:Y:S04]  /*79f0*/  LDL R30, [R1+0x7ac] ;  /* 0x0007ac00011e7983 */ /* 0x000ea80000100800 */
[----:B------:R-:W2:Y:S04]  /*7a00*/  LDL R23, [R1+0x1ac] ;  /* 0x0001ac0001177983 */ /* 0x000ea80000100800 */
[----:B------:R-:W2:Y:S04]  /*7a10*/  LDL R29, [R1+0x1b0] ;  /* 0x0001b000011d7983 */ /* 0x000ea80000100800 */
[----:B------:R1:W2:Y:S04]  /*7a20*/  LDG.E.U8 R165, desc[UR12][R18.64] ;  /* 0x0000000c12a57981 */ /* 0x0002a8000c1e1100 */
[----:B------:R-:W2:Y:S04]  /*7a30*/  LDG.E.U8 R126, desc[UR12][R126.64] ;  /* 0x0000000c7e7e7981 */ /* 0x000ea8000c1e1100 */
[----:B------:R-:W2:Y:S01]  /*7a40*/  LDG.E.U8 R150, desc[UR12][R150.64] ;  /* 0x0000000c96967981 */ /* 0x000ea2000c1e1100 */
[----:B0-----:R-:W-:-:S03]  /*7a50*/  IADD3 R12, P2, PT, R28, UR4, RZ ;  /* 0x000000041c0c7c10 */ /* 0x001fc6000ff5e0ff */
[----:B------:R-:W2:Y:S01]  /*7a60*/  LDL R28, [R1+0x1b4] ;  /* 0x0001b400011c7983 */ /* 0x000ea20000100800 */
[----:B------:R-:W-:-:S05]  /*7a70*/  IADD3.X R13, PT, PT, R14, UR10, RZ, P2, !PT ;  /* 0x0000000a0e0d7c10 */ /* 0x000fca00097fe4ff */
[----:B------:R-:W2:Y:S01]  /*7a80*/  LDG.E.U8 R83, desc[UR12][R12.64] ;  /* 0x0000000c0c537981 */ /* 0x000ea2000c1e1100 */
[----:B----4-:R-:W-:-:S03]  /*7a90*/  IADD3.X R17, PT, PT, R0, UR10, RZ, P1, !PT ;  /* 0x0000000a00117c10 */ /* 0x010fc60008ffe4ff */
[----:B------:R-:W4:Y:S01]  /*7aa0*/  LDL R0, [R1+0x7a4] ;  /* 0x0007a40001007983 */ /* 0x000f220000100800 */
[----:B-1----:R-:W-:-:S03]  /*7ab0*/  IADD3 R18, P1, PT, R27, UR4, RZ ;  /* 0x000000041b127c10 */ /* 0x002fc6000ff3e0ff */
[----:B------:R-:W4:Y:S04]  /*7ac0*/  LDL R27, [R1+0x7a0] ;  /* 0x0007a000011b7983 */ /* 0x000f280000100800 */
[----:B------:R3:W4:Y:S02]  /*7ad0*/  LDG.E.U8 R14, desc[UR12][R16.64] ;  /* 0x0000000c100e7981 */ /* 0x000724000c1e1100 */
[----:B---3--:R-:W-:Y:S02]  /*7ae0*/  IADD3 R16, P2, PT, R20, UR4, RZ ;  /* 0x0000000414107c10 */ /* 0x008fe4000ff5e0ff */
[----:B------:R-:W3:Y:S01]  /*7af0*/  LDL R20, [R1+0x1b8] ;  /* 0x0001b80001147983 */ /* 0x000ee20000100800 */
[----:B--2---:R-:W-:-:S03]  /*7b00*/  IADD3.X R19, PT, PT, R26, UR10, RZ, P1, !PT ;  /* 0x0000000a1a137c10 */ /* 0x004fc60008ffe4ff */
[----:B------:R-:W2:Y:S01]  /*7b10*/  LDL R26, [R1+0x79c] ;  /* 0x00079c00011a7983 */ /* 0x000ea20000100800 */
[----:B------:R-:W-:-:S03]  /*7b20*/  IADD3 R12, P1, PT, R24, UR4, RZ ;  /* 0x00000004180c7c10 */ /* 0x000fc6000ff3e0ff */
[----:B------:R-:W2:Y:S01]  /*7b30*/  LDL R24, [R1+0x1bc] ;  /* 0x0001bc0001187983 */ /* 0x000ea20000100800 */
[----:B------:R-:W-:-:S03]  /*7b40*/  IADD3.X R17, PT, PT, R42, UR10, RZ, P2, !PT ;  /* 0x0000000a2a117c10 */ /* 0x000fc600097fe4ff */
[----:B------:R-:W2:Y:S04]  /*7b50*/  LDL R42, [R1+0x798] ;  /* 0x00079800012a7983 */ /* 0x000ea80000100800 */
[----:B------:R0:W2:Y:S04]  /*7b60*/  LDG.E.U8 R90, desc[UR12][R18.64] ;  /* 0x0000000c125a7981 */ /* 0x0000a8000c1e1100 */
[----:B------:R-:W2:Y:S01]  /*7b70*/  LDG.E.U8 R76, desc[UR12][R16.64] ;  /* 0x0000000c104c7981 */ /* 0x000ea2000c1e1100 */
[----:B------:R-:W-:-:S03]  /*7b80*/  IADD3 R124, P2, PT, R5, UR4, RZ ;  /* 0x00000004057c7c10 */ /* 0x000fc6000ff5e0ff */
[----:B------:R-:W2:Y:S01]  /*7b90*/  LDL R5, [R1+0x1c0] ;  /* 0x0001c00001057983 */ /* 0x000ea20000100800 */
[----:B------:R-:W-:-:S03]  /*7ba0*/  IADD3.X R13, PT, PT, R41, UR10, RZ, P1, !PT ;  /* 0x0000000a290d7c10 */ /* 0x000fc60008ffe4ff */
[----:B------:R-:W2:Y:S01]  /*7bb0*/  LDL R41, [R1+0x1c4] ;  /* 0x0001c40001297983 */ /* 0x000ea20000100800 */
[----:B0-----:R-:W-:-:S03]  /*7bc0*/  IADD3 R18, P1, PT, R30, UR4, RZ ;  /* 0x000000041e127c10 */ /* 0x001fc6000ff3e0ff */
[----:B------:R0:W2:Y:S01]  /*7bd0*/  LDG.E.U8 R30, desc[UR12][R12.64] ;  /* 0x0000000c0c1e7981 */ /* 0x0000a2000c1e1100 */
[----:B------:R-:W-:-:S03]  /*7be0*/  IADD3.X R125, PT, PT, R23, UR10, RZ, P2, !PT ;  /* 0x0000000a177d7c10 */ /* 0x000fc600097fe4ff */
[----:B------:R-:W2:Y:S01]  /*7bf0*/  LDL R23, [R1+0x790] ;  /* 0x0007900001177983 */ /* 0x000ea20000100800 */
[----:B------:R-:W-:-:S03]  /*7c00*/  IADD3.X R19, PT, PT, R29, UR10, RZ, P1, !PT ;  /* 0x0000000a1d137c10 */ /* 0x000fc60008ffe4ff */
[----:B------:R-:W2:Y:S01]  /*7c10*/  LDL R29, [R1+0x78c] ;  /* 0x00078c00011d7983 */ /* 0x000ea20000100800 */
[----:B0-----:R-:W-:-:S03]  /*7c20*/  IADD3 R12, P2, PT, R43, UR4, RZ ;  /* 0x000000042b0c7c10 */ /* 0x001fc6000ff5e0ff */
[----:B------:R0:W2:Y:S04]  /*7c30*/  LDG.E.U8 R145, desc[UR12][R18.64] ;  /* 0x0000000c12917981 */ /* 0x0000a8000c1e1100 */
[----:B------:R-:W2:Y:S04]  /*7c40*/  LDL R43, [R1+0x1d4] ;  /* 0x0001d400012b7983 */ /* 0x000ea80000100800 */
[----:B------:R-:W2:Y:S01]  /*7c50*/  LDG.E.U8 R124, desc[UR12][R124.64] ;  /* 0x0000000c7c7c7981 */ /* 0x000ea2000c1e1100 */
[----:B------:R-:W-:-:S03]  /*7c60*/  IADD3.X R13, PT, PT, R28, UR10, RZ, P2, !PT ;  /* 0x0000000a1c0d7c10 */ /* 0x000fc600097fe4ff */
[----:B------:R-:W2:Y:S04]  /*7c70*/  LDL R28, [R1+0x1d0] ;  /* 0x0001d000011c7983 */ /* 0x000ea80000100800 */
[----:B------:R1:W2:Y:S01]  /*7c80*/  LDG.E.U8 R164, desc[UR12][R12.64] ;  /* 0x0000000c0ca47981 */ /* 0x0002a2000c1e1100 */
[----:B----4-:R-:W-:-:S03]  /*7c90*/  IADD3 R16, P1, PT, R0, UR4, RZ ;  /* 0x0000000400107c10 */ /* 0x010fc6000ff3e0ff */
[----:B------:R-:W4:Y:S01]  /*7ca0*/  LDL R0, [R1+0x1cc] ;  /* 0x0001cc0001007983 */ /* 0x000f220000100800 */
[----:B0-----:R-:W-:Y:S02]  /*7cb0*/  IADD3 R18, P2, PT, R27, UR4, RZ ;  /* 0x000000041b127c10 */ /* 0x001fe4000ff5e0ff */
[----:B---3--:R-:W-:Y:S02]  /*7cc0*/  IADD3.X R17, PT, PT, R20, UR10, RZ, P1, !PT ;  /* 0x0000000a14117c10 */ /* 0x008fe40008ffe4ff */
[----:B------:R-:W3:Y:S01]  /*7cd0*/  LDL R20, [R1+0x784] ;  /* 0x0007840001147983 */ /* 0x000ee20000100800 */
[----:B--2---:R-:W-:-:S03]  /*7ce0*/  IADD3 R26, P1, PT, R26, UR4, RZ ;  /* 0x000000041a1a7c10 */ /* 0x004fc6000ff3e0ff */
[----:B------:R-:W2:Y:S01]  /*7cf0*/  LDG.E.U8 R16, desc[UR12][R16.64] ;  /* 0x0000000c10107981 */ /* 0x000ea2000c1e1100 */
[----:B------:R-:W-:-:S03]  /*7d00*/  IADD3.X R19, PT, PT, R24, UR10, RZ, P2, !PT ;  /* 0x0000000a18137c10 */ /* 0x000fc600097fe4ff */
[----:B------:R-:W2:Y:S01]  /*7d10*/  LDL R24, [R1+0x780] ;  /* 0x0007800001187983 */ /* 0x000ea20000100800 */
[----:B-1----:R-:W-:-:S03]  /*7d20*/  IADD3 R12, P2, PT, R42, UR4, RZ ;  /* 0x000000042a0c7c10 */ /* 0x002fc6000ff5e0ff */
[----:B------:R-:W2:Y:S04]  /*7d30*/  LDL R42, [R1+0x1d8] ;  /* 0x0001d800012a7983 */ /* 0x000ea80000100800 */
[----:B------:R-:W2:Y:S04]  /*7d40*/  LDL R17, [R1+0x1dc] ;  /* 0x0001dc0001117983 */ /* 0x000ea80000100800 */
[----:B------:R0:W2:Y:S01]  /*7d50*/  LDG.E.U8 R82, desc[UR12][R18.64] ;  /* 0x0000000c12527981 */ /* 0x0000a2000c1e1100 */
[----:B------:R-:W-:-:S03]  /*7d60*/  IADD3.X R27, PT, PT, R5, UR10, RZ, P1, !PT ;  /* 0x0000000a051b7c10 */ /* 0x000fc60008ffe4ff */
[----:B------:R-:W2:Y:S01]  /*7d70*/  LDL R5, [R1+0x77c] ;  /* 0x00077c0001057983 */ /* 0x000ea20000100800 */
[----:B------:R-:W-:-:S03]  /*7d80*/  IADD3.X R13, PT, PT, R41, UR10, RZ, P2, !PT ;  /* 0x0000000a290d7c10 */ /* 0x000fc600097fe4ff */
[----:B------:R-:W2:Y:S01]  /*7d90*/  LDL R41, [R1+0x778] ;  /* 0x0007780001297983 */ /* 0x000ea20000100800 */
[----:B0-----:R-:W-:-:S03]  /*7da0*/  IADD3 R18, P1, PT, R46, UR4, RZ ;  /* 0x000000042e127c10 */ /* 0x001fc6000ff3e0ff */
[----:B------:R0:W2:Y:S01]  /*7db0*/  LDG.E.U8 R75, desc[UR12][R12.64] ;  /* 0x0000000c0c4b7981 */ /* 0x0000a2000c1e1100 */
[----:B------:R-:W-:-:S03]  /*7dc0*/  IADD3.X R19, PT, PT, R45, UR10, RZ, P1, !PT ;  /* 0x0000000a2d137c10 */ /* 0x000fc60008ffe4ff */
[----:B------:R-:W2:Y:S01]  /*7dd0*/  LDL R45, [R1+0x774] ;  /* 0x00077400012d7983 */ /* 0x000ea20000100800 */
[----:B------:R-:W-:-:S03]  /*7de0*/  IADD3 R122, P2, PT, R23, UR4, RZ ;  /* 0x00000004177a7c10 */ /* 0x000fc6000ff5e0ff */
[----:B------:R-:W2:Y:S01]  /*7df0*/  LDL R23, [R1+0x1e0] ;  /* 0x0001e00001177983 */ /* 0x000ea20000100800 */
[----:B0-----:R-:W-:-:S03]  /*7e00*/  IADD3 R12, P1, PT, R29, UR4, RZ ;  /* 0x000000041d0c7c10 */ /* 0x001fc6000ff3e0ff */
[----:B------:R0:W2:Y:S04]  /*7e10*/  LDG.E.U8 R89, desc[UR12][R26.64] ;  /* 0x0000000c1a597981 */ /* 0x0000a8000c1e1100 */
[----:B------:R3:W2:Y:S04]  /*7e20*/  LDG.E.U8 R29, desc[UR12][R18.64] ;  /* 0x0000000c121d7981 */ /* 0x0006a8000c1e1100 */
[----:B------:R-:W2:Y:S01]  /*7e30*/  LDL R46, [R1+0x75c] ;  /* 0x00075c00012e7983 */ /* 0x000ea20000100800 */
[----:B------:R-:W-:-:S03]  /*7e40*/  IADD3.X R13, PT, PT, R28, UR10, RZ, P1, !PT ;  /* 0x0000000a1c0d7c10 */ /* 0x000fc60008ffe4ff */
[----:B------:R-:W2:Y:S04]  /*7e50*/  LDL R28, [R1+0x76c] ;  /* 0x00076c00011c7983 */ /* 0x000ea80000100800 */
[----:B------:R2:W2:Y:S01]  /*7e60*/  LDG.E.U8 R143, desc[UR12][R12.64] ;  /* 0x0000000c0c8f7981 */ /* 0x0004a2000c1e1100 */
[----:B----4-:R-:W-:-:S03]  /*7e70*/  IADD3.X R123, PT, PT, R0, UR10, RZ, P2, !PT ;  /* 0x0000000a007b7c10 */ /* 0x010fc600097fe4ff */
[----:B------:R-:W4:Y:S01]  /*7e80*/  LDL R0, [R1+0x770] ;  /* 0x0007700001007983 */ /* 0x000f220000100800 */
[----:B0-----:R-:W-:-:S03]  /*7e90*/  IADD3 R26, P2, PT, R44, UR4, RZ ;  /* 0x000000042c1a7c10 */ /* 0x001fc6000ff5e0ff */
[----:B------:R-:W4:Y:S01]  /*7ea0*/  LDL R44, [R1+0x1e8] ;  /* 0x0001e800012c7983 */ /* 0x000f220000100800 */
[----:B------:R-:W-:-:S03]  /*7eb0*/  IADD3.X R27, PT, PT, R43, UR10, RZ, P2, !PT ;  /* 0x0000000a2b1b7c10 */ /* 0x000fc600097fe4ff */
[----:B------:R-:W4:Y:S04]  /*7ec0*/  LDL R43, [R1+0x768] ;  /* 0x00076800012b7983 */ /* 0x000f280000100800 */
[----:B------:R0:W4:Y:S04]  /*7ed0*/  LDG.E.U8 R163, desc[UR12][R26.64] ;  /* 0x0000000c1aa37981 */ /* 0x000128000c1e1100 */
[----:B------:R-:W4:Y:S01]  /*7ee0*/  LDG.E.U8 R122, desc[UR12][R122.64] ;  /* 0x0000000c7a7a7981 */ /* 0x000f22000c1e1100 */
[----:B---3--:R-:W-:-:S03]  /*7ef0*/  IADD3 R18, P1, PT, R20, UR4, RZ ;  /* 0x0000000414127c10 */ /* 0x008fc6000ff3e0ff */
[----:B------:R-:W3:Y:S01]  /*7f00*/  LDL R20, [R1+0x1ec] ;  /* 0x0001ec0001147983 */ /* 0x000ee20000100800 */
[----:B--2---:R-:W-:-:S03]  /*7f10*/  IADD3 R12, P2, PT, R24, UR4, RZ ;  /* 0x00000004180c7c10 */ /* 0x004fc6000ff5e0ff */
[----:B------:R-:W2:Y:S01]  /*7f20*/  LDL R24, [R1+0x1f0] ;  /* 0x0001f00001187983 */ /* 0x000ea20000100800 */
[----:B------:R-:W-:-:S03]  /*7f30*/  IADD3.X R19, PT, PT, R42, UR10, RZ, P1, !PT ;  /* 0x0000000a2a137c10 */ /* 0x000fc60008ffe4ff */
[----:B------:R-:W2:Y:S01]  /*7f40*/  LDL R42, [R1+0x764] ;  /* 0x00076400012a7983 */ /* 0x000ea20000100800 */
[----:B------:R-:W-:-:S03]  /*7f50*/  IADD3.X R13, PT, PT, R17, UR10, RZ, P2, !PT ;  /* 0x0000000a110d7c10 */ /* 0x000fc600097fe4ff */
[----:B------:R1:W2:Y:S01]  /*7f60*/  LDG.E.U8 R17, desc[UR12][R18.64] ;  /* 0x0000000c12117981 */ /* 0x0002a2000c1e1100 */
[----:B0-----:R-:W-:-:S03]  /*7f70*/  IADD3 R26, P1, PT, R5, UR4, RZ ;  /* 0x00000004051a7c10 */ /* 0x001fc6000ff3e0ff */
[----:B------:R-:W2:Y:S01]  /*7f80*/  LDL R5, [R1+0x1f4] ;  /* 0x0001f40001057983 */ /* 0x000ea20000100800 */
[----:B-1----:R-:W-:-:S03]  /*7f90*/  IADD3 R18, P2, PT, R41, UR4, RZ ;  /* 0x0000000429127c10 */ /* 0x002fc6000ff5e0ff */
[----:B------:R-:W2:Y:S01]  /*7fa0*/  LDL R41, [R1+0x1f8] ;  /* 0x0001f80001297983 */ /* 0x000ea20000100800 */
[----:B------:R-:W-:-:S03]  /*7fb0*/  IADD3.X R19, PT, PT, R48, UR10, RZ, P2, !PT ;  /* 0x0000000a30137c10 */ /* 0x000fc600097fe4ff */
[----:B------:R-:W2:Y:S04]  /*7fc0*/  LDL R48, [R1+0x20c] ;  /* 0x00020c0001307983 */ /* 0x000ea80000100800 */
[----:B------:R-:W2:Y:S01]  /*7fd0*/  LDG.E.U8 R74, desc[UR12][R18.64] ;  /* 0x0000000c124a7981 */ /* 0x000ea2000c1e1100 */
[----:B------:R-:W-:-:S03]  /*7fe0*/  IADD3.X R27, PT, PT, R23, UR10, RZ, P1, !PT ;  /* 0x0000000a171b7c10 */ /* 0x000fc60008ffe4ff */
[----:B------:R0:W2:Y:S04]  /*7ff0*/  LDG.E.U8 R23, desc[UR12][R12.64] ;  /* 0x0000000c0c177981 */ /* 0x0000a8000c1e1100 */
[----:B------:R1:W2:Y:S01]  /*8000*/  LDG.E.U8 R88, desc[UR12][R26.64] ;  /* 0x0000000c1a587981 */ /* 0x0002a2000c1e1100 */
[----:B0-----:R-:W-:-:S03]  /*8010*/  IADD3 R12, P1, PT, R45, UR4, RZ ;  /* 0x000000042d0c7c10 */ /* 0x001fc6000ff3e0ff */
[----:B------:R-:W2:Y:S01]  /*8020*/  LDL R45, [R1+0x1fc] ;  /* 0x0001fc00012d7983 */ /* 0x000ea20000100800 */
[----:B----4-:R-:W-:-:S03]  /*8030*/  IADD3 R116, P2, PT, R0, UR4, RZ ;  /* 0x0000000400747c10 */ /* 0x010fc6000ff5e0ff */
[----:B------:R-:W4:Y:S01]  /*8040*/  LDL R0, [R1+0x200] ;  /* 0x0002000001007983 */ /* 0x000f220000100800 */
[----:B------:R-:W-:Y:S02]  /*8050*/  IADD3.X R13, PT, PT, R44, UR10, RZ, P1, !PT ;  /* 0x0000000a2c0d7c10 */ /* 0x000fe40008ffe4ff */
[----:B-1----:R-:W-:Y:S01]  /*8060*/  IADD3 R26, P1, PT, R28, UR4, RZ ;  /* 0x000000041c1a7c10 */ /* 0x002fe2000ff3e0ff */
[----:B------:R-:W4:Y:S04]  /*8070*/  LDL R44, [R1+0x204] ;  /* 0x00020400012c7983 */ /* 0x000f280000100800 */
[----:B------:R0:W4:Y:S01]  /*8080*/  LDG.E.U8 R28, desc[UR12][R12.64] ;  /* 0x0000000c0c1c7981 */ /* 0x000122000c1e1100 */
[----:B---3--:R-:W-:Y:S02]  /*8090*/  IADD3.X R117, PT, PT, R20, UR10, RZ, P2, !PT ;  /* 0x0000000a14757c10 */ /* 0x008fe400097fe4ff */
[----:B0-----:R-:W-:Y:S01]  /*80a0*/  IADD3 R12, P2, PT, R43, UR4, RZ ;  /* 0x000000042b0c7c10 */ /* 0x001fe2000ff5e0ff */
[----:B------:R-:W3:Y:S04]  /*80b0*/  LDL R20, [R1+0x750] ;  /* 0x0007500001147983 */ /* 0x000ee80000100800 */
[----:B------:R-:W3:Y:S01]  /*80c0*/  LDL R43, [R1+0x208] ;  /* 0x00020800012b7983 */ /* 0x000ee20000100800 */
[----:B--2---:R-:W-:-:S03]  /*80d0*/  IADD3.X R27, PT, PT, R24, UR10, RZ, P1, !PT ;  /* 0x0000000a181b7c10 */ /* 0x004fc60008ffe4ff */
[----:B------:R-:W2:Y:S01]  /*80e0*/  LDL R24, [R1+0x74c] ;  /* 0x00074c0001187983 */ /* 0x000ea20000100800 */
[----:B------:R-:W-:-:S03]  /*80f0*/  IADD3 R18, P1, PT, R42, UR4, RZ ;  /* 0x000000042a127c10 */ /* 0x000fc6000ff3e0ff */
[----:B------:R-:W2:Y:S04]  /*8100*/  LDL R42, [R1+0x748] ;  /* 0x00074800012a7983 */ /* 0x000ea80000100800 */
[----:B------:R0:W2:Y:S04]  /*8110*/  LDG.E.U8 R141, desc[UR12][R26.64] ;  /* 0x0000000c1a8d7981 */ /* 0x0000a8000c1e1100 */
[----:B------:R-:W2:Y:S01]  /*8120*/  LDG.E.U8 R116, desc[UR12][R116.64] ;  /* 0x0000000c74747981 */ /* 0x000ea2000c1e1100 */
[----:B------:R-:W-:-:S03]  /*8130*/  IADD3.X R13, PT, PT, R5, UR10, RZ, P2, !PT ;  /* 0x0000000a050d7c10 */ /* 0x000fc600097fe4ff */
[----:B------:R-:W2:Y:S01]  /*8140*/  LDL R5, [R1+0x210] ;  /* 0x0002100001057983 */ /* 0x000ea20000100800 */
[----:B------:R-:W-:-:S03]  /*8150*/  IADD3.X R19, PT, PT, R41, UR10, RZ, P1, !PT ;  /* 0x0000000a29137c10 */ /* 0x000fc60008ffe4ff */
[----:B------:R-:W2:Y:S01]  /*8160*/  LDL R41, [R1+0x214] ;  /* 0x0002140001297983 */ /* 0x000ea20000100800 */
[----:B------:R-:W-:Y:S02]  /*8170*/  IADD3 R96, P2, PT, R47, UR4, RZ ;  /* 0x000000042f607c10 */ /* 0x000fe4000ff5e0ff */
[----:B------:R-:W-:Y:S01]  /*8180*/  IADD3 R70, P1, PT, R46, UR4, RZ ;  /* 0x000000042e467c10 */ /* 0x000fe2000ff3e0ff */
[----:B------:R-:W2:Y:S04]  /*8190*/  LDL R47, [R1+0x744] ;  /* 0x00074400012f7983 */ /* 0x000ea80000100800 */
[----:B------:R-:W2:Y:S04]  /*81a0*/  LDL R46, [R1+0x740] ;  /* 0x00074000012e7983 */ /* 0x000ea80000100800 */
[----:B------:R1:W2:Y:S04]  /*81b0*/  LDG.E.U8 R161, desc[UR12][R12.64] ;  /* 0x0000000c0ca17981 */ /* 0x0002a8000c1e1100 */
[----:B------:R-:W2:Y:S01]  /*81c0*/  LDG.E.U8 R18, desc[UR12][R18.64] ;  /* 0x0000000c12127981 */ /* 0x000ea2000c1e1100 */
[----:B------:R-:W-:-:S03]  /*81d0*/  IADD3.X R97, PT, PT, R45, UR10, RZ, P2, !PT ;  /* 0x0000000a2d617c10 */ /* 0x000fc600097fe4ff */
[----:B------:R-:W2:Y:S01]  /*81e0*/  LDL R45, [R1+0x218] ;  /* 0x00021800012d7983 */ /* 0x000ea20000100800 */
[----:B0-----:R-:W-:-:S03]  /*81f0*/  IADD3 R26, P2, PT, R50, UR4, RZ ;  /* 0x00000004321a7c10 */ /* 0x001fc6000ff5e0ff */
[----:B------:R-:W2:Y:S04]  /*8200*/  LDL R19, [R1+0x21c] ;  /* 0x00021c0001137983 */ /* 0x000ea80000100800 */
[----:B------:R-:W2:Y:S04]  /*8210*/  LDL R50, [R1+0x724] ;  /* 0x0007240001327983 */ /* 0x000ea80000100800 */
[----:B------:R-:W2:Y:S01]  /*8220*/  LDG.E.U8 R96, desc[UR12][R96.64] ;  /* 0x0000000c60607981 */ /* 0x000ea2000c1e1100 */
[----:B----4-:R-:W-:-:S03]  /*8230*/  IADD3.X R71, PT, PT, R0, UR10, RZ, P1, !PT ;  /* 0x0000000a00477c10 */ /* 0x010fc60008ffe4ff */
[----:B------:R-:W4:Y:S01]  /*8240*/  LDL R0, [R1+0x73c] ;  /* 0x00073c0001007983 */ /* 0x000f220000100800 */
[----:B-1----:R-:W-:Y:S02]  /*8250*/  IADD3 R12, P1, PT, R49, UR4, RZ ;  /* 0x00000004310c7c10 */ /* 0x002fe4000ff3e0ff */
[----:B------:R-:W-:Y:S01]  /*8260*/  IADD3.X R27, PT, PT, R44, UR10, RZ, P2, !PT ;  /* 0x0000000a2c1b7c10 */ /* 0x000fe200097fe4ff */
[----:B------:R0:W4:Y:S04]  /*8270*/  LDG.E.U8 R87, desc[UR12][R70.64] ;  /* 0x0000000c46577981 */ /* 0x000128000c1e1100 */
[----:B------:R-:W4:Y:S04]  /*8280*/  LDL R44, [R1+0x738] ;  /* 0x00073800012c7983 */ /* 0x000f280000100800 */
[----:B------:R-:W4:Y:S04]  /*8290*/  LDG.E.U8 R73, desc[UR12][R26.64] ;  /* 0x0000000c1a497981 */ /* 0x000f28000c1e1100 */
[----:B------:R-:W4:Y:S01]  /*82a0*/  LDL R49, [R1+0x71c] ;  /* 0x00071c0001317983 */ /* 0x000f220000100800 */
[----:B---3--:R-:W-:-:S03]  /*82b0*/  IADD3 R114, P2, PT, R20, UR4, RZ ;  /* 0x0000000414727c10 */ /* 0x008fc6000ff5e0ff */
[----:B------:R-:W3:Y:S01]  /*82c0*/  LDL R26, [R1+0x22c] ;  /* 0x00022c00011a7983 */ /* 0x000ee20000100800 */
[----:B------:R-:W-:-:S03]  /*82d0*/  IADD3.X R13, PT, PT, R43, UR10, RZ, P1, !PT ;  /* 0x0000000a2b0d7c10 */ /* 0x000fc60008ffe4ff */
[----:B------:R-:W3:Y:S01]  /*82e0*/  LDL R20, [R1+0x220] ;  /* 0x0002200001147983 */ /* 0x000ee20000100800 */
[----:B--2---:R-:W-:-:S03]  /*82f0*/  IADD3 R138, P1, PT, R24, UR4, RZ ;  /* 0x00000004188a7c10 */ /* 0x004fc6000ff3e0ff */
[----:B------:R-:W2:Y:S01]  /*8300*/  LDL R43, [R1+0x734] ;  /* 0x00073400012b7983 */ /* 0x000ea20000100800 */
[----:B------:R-:W-:Y:S02]  /*8310*/  IADD3.X R115, PT, PT, R48, UR10, RZ, P2, !PT ;  /* 0x0000000a30737c10 */ /* 0x000fe400097fe4ff */
[----:B------:R-:W-:Y:S01]  /*8320*/  IADD3 R148, P2, PT, R42, UR4, RZ ;  /* 0x000000042a947c10 */ /* 0x000fe2000ff5e0ff */
[----:B------:R-:W2:Y:S04]  /*8330*/  LDL R24, [R1+0x224] ;  /* 0x0002240001187983 */ /* 0x000ea80000100800 */
[----:B------:R-:W2:Y:S04]  /*8340*/  LDL R42, [R1+0x228] ;  /* 0x00022800012a7983 */ /* 0x000ea80000100800 */
[----:B------:R1:W2:Y:S04]  /*8350*/  LDG.E.U8 R27, desc[UR12][R12.64] ;  /* 0x0000000c0c1b7981 */ /* 0x0002a8000c1e1100 */
[----:B------:R-:W2:Y:S04]  /*8360*/  LDL R48, [R1+0x23c] ;  /* 0x00023c0001307983 */ /* 0x000ea80000100800 */
[----:B------:R-:W2:Y:S01]  /*8370*/  LDG.E.U8 R114, desc[UR12][R114.64] ;  /* 0x0000000c72727981 */ /* 0x000ea2000c1e1100 */
[----:B------:R-:W-:-:S03]  /*8380*/  IADD3.X R139, PT, PT, R5, UR10, RZ, P1, !PT ;  /* 0x0000000a058b7c10 */ /* 0x000fc60008ffe4ff */
[----:B------:R-:W2:Y:S01]  /*8390*/  LDL R5, [R1+0x730] ;  /* 0x0007300001057983 */ /* 0x000ea20000100800 */
[----:B------:R-:W-:-:S03]  /*83a0*/  IADD3.X R149, PT, PT, R41, UR10, RZ, P2, !PT ;  /* 0x0000000a29957c10 */ /* 0x000fc600097fe4ff */
[----:B------:R-:W2:Y:S01]  /*83b0*/  LDL R41, [R1+0x72c] ;  /* 0x00072c0001297983 */ /* 0x000ea20000100800 */
[----:B0-----:R-:W-:-:S03]  /*83c0*/  IADD3 R70, P1, PT, R47, UR4, RZ ;  /* 0x000000042f467c10 */ /* 0x001fc6000ff3e0ff */
[----:B------:R-:W2:Y:S01]  /*83d0*/  LDL R47, [R1+0x714] ;  /* 0x00071400012f7983 */ /* 0x000ea20000100800 */
[----:B-1----:R-:W-:-:S03]  /*83e0*/  IADD3 R12, P2, PT, R46, UR4, RZ ;  /* 0x000000042e0c7c10 */ /* 0x002fc6000ff5e0ff */
[----:B------:R-:W2:Y:S04]  /*83f0*/  LDL R46, [R1+0x230] ;  /* 0x00023000012e7983 */ /* 0x000ea80000100800 */
[----:B------:R-:W2:Y:S04]  /*8400*/  LDG.E.U8 R138, desc[UR12][R138.64] ;  /* 0x0000000c8a8a7981 */ /* 0x000ea8000c1e1100 */
[----:B------:R-:W2:Y:S01]  /*8410*/  LDG.E.U8 R148, desc[UR12][R148.64] ;  /* 0x0000000c94947981 */ /* 0x000ea2000c1e1100 */
[----:B------:R-:W-:-:S03]  /*8420*/  IADD3.X R71, PT, PT, R45, UR10, RZ, P1, !PT ;  /* 0x0000000a2d477c10 */ /* 0x000fc60008ffe4ff */
[----:B------:R-:W2:Y:S01]  /*8430*/  LDL R45, [R1+0x720] ;  /* 0x00072000012d7983 */ /* 0x000ea20000100800 */
[----:B------:R-:W-:-:S03]  /*8440*/  IADD3.X R13, PT, PT, R19, UR10, RZ, P2, !PT ;  /* 0x0000000a130d7c10 */ /* 0x000fc600097fe4ff */
[----:B------:R2:W2:Y:S04]  /*8450*/  LDG.E.U8 R19, desc[UR12][R70.64] ;  /* 0x0000000c46137981 */ /* 0x0004a8000c1e1100 */
[----:B------:R-:W2:Y:S04]  /*8460*/  LDG.E.U8 R12, desc[UR12][R12.64] ;  /* 0x0000000c0c0c7981 */ /* 0x000ea8000c1e1100 */
[----:B------:R-:W2:Y:S01]  /*8470*/  LDL R13, [R1+0x704] ;  /* 0x00070400010d7983 */ /* 0x000ea20000100800 */
[----:B----4-:R-:W-:-:S03]  /*8480*/  IADD3 R98, P1, PT, R0, UR4, RZ ;  /* 0x0000000400627c10 */ /* 0x010fc6000ff3e0ff */
[----:B------:R-:W4:Y:S01]  /*8490*/  LDL R0, [R1+0x238] ;  /* 0x0002380001007983 */ /* 0x000f220000100800 */
[----:B------:R-:W-:-:S03]  /*84a0*/  IADD3 R84, P2, PT, R44, UR4, RZ ;  /* 0x000000042c547c10 */ /* 0x000fc6000ff5e0ff */
[----:B------:R-:W4:Y:S01]  /*84b0*/  LDL R44, [R1+0x718] ;  /* 0x00071800012c7983 */ /* 0x000f220000100800 */
[----:B---3--:R-:W-:-:S03]  /*84c0*/  IADD3.X R99, PT, PT, R20, UR10, RZ, P1, !PT ;  /* 0x0000000a14637c10 */ /* 0x008fc60008ffe4ff */
[----:B------:R-:W3:Y:S01]  /*84d0*/  LDL R20, [R1+0x240] ;  /* 0x0002400001147983 */ /* 0x000ee20000100800 */
[----:B--2---:R-:W-:-:S03]  /*84e0*/  IADD3 R70, P1, PT, R43, UR4, RZ ;  /* 0x000000042b467c10 */ /* 0x004fc6000ff3e0ff */
[----:B------:R-:W2:Y:S01]  /*84f0*/  LDL R43, [R1+0x244] ;  /* 0x00024400012b7983 */ /* 0x000ea20000100800 */
[----:B------:R-:W-:-:S03]  /*8500*/  IADD3.X R85, PT, PT, R24, UR10, RZ, P2, !PT ;  /* 0x0000000a18557c10 */ /* 0x000fc600097fe4ff */
[----:B------:R-:W2:Y:S01]  /*8510*/  LDL R24, [R1+0x710] ;  /* 0x0007100001187983 */ /* 0x000ea20000100800 */
[----:B------:R-:W-:-:S03]  /*8520*/  IADD3.X R71, PT, PT, R42, UR10, RZ, P1, !PT ;  /* 0x0000000a2a477c10 */ /* 0x000fc60008ffe4ff */
[----:B------:R-:W2:Y:S04]  /*8530*/  LDL R42, [R1+0x70c] ;  /* 0x00070c00012a7983 */ /* 0x000ea80000100800 */
[----:B------:R0:W2:Y:S04]  /*8540*/  LDG.E.U8 R72, desc[UR12][R84.64] ;  /* 0x0000000c54487981 */ /* 0x0000a8000c1e1100 */
[----:B------:R-:W2:Y:S01]  /*8550*/  LDG.E.U8 R86, desc[UR12][R98.64] ;  /* 0x0000000c62567981 */ /* 0x000ea2000c1e1100 */
[----:B------:R-:W-:-:S03]  /*8560*/  IADD3 R112, P2, PT, R5, UR4, RZ ;  /* 0x0000000405707c10 */ /* 0x000fc6000ff5e0ff */
[----:B------:R-:W2:Y:S01]  /*8570*/  LDL R5, [R1+0x248] ;  /* 0x0002480001057983 */ /* 0x000ea20000100800 */
[----:B------:R-:W-:-:S03]  /*8580*/  IADD3 R132, P1, PT, R41, UR4, RZ ;  /* 0x0000000429847c10 */ /* 0x000fc6000ff3e0ff */
[----:B------:R-:W2:Y:S01]  /*8590*/  LDL R41, [R1+0x24c] ;  /* 0x00024c0001297983 */ /* 0x000ea20000100800 */
[----:B------:R-:W-:Y:S02]  /*85a0*/  IADD3.X R113, PT, PT, R26, UR10, RZ, P2, !PT ;  /* 0x0000000a1a717c10 */ /* 0x000fe400097fe4ff */
[----:B------:R-:W-:Y:S01]  /*85b0*/  IADD3 R106, P2, PT, R50, UR4, RZ ;  /* 0x00000004326a7c10 */ /* 0x000fe2000ff5e0ff */
[----:B------:R1:W2:Y:S01]  /*85c0*/  LDG.E.U8 R26, desc[UR12][R70.64] ;  /* 0x0000000c461a7981 */ /* 0x0002a2000c1e1100 */
[----:B------:R-:W-:-:S03]  /*85d0*/  IADD3.X R133, PT, PT, R46, UR10, RZ, P1, !PT ;  /* 0x0000000a2e857c10 */ /* 0x000fc60008ffe4ff */
[----:B------:R-:W2:Y:S04]  /*85e0*/  LDL R46, [R1+0x250] ;  /* 0x00025000012e7983 */ /* 0x000ea80000100800 */
[----:B------:R-:W2:Y:S04]  /*85f0*/  LDL R50, [R1+0x27c] ;  /* 0x00027c0001327983 */ /* 0x000ea80000100800 */
[----:B------:R-:W2:Y:S04]  /*8600*/  LDG.E.U8 R112, desc[UR12][R112.64] ;  /* 0x0000000c70707981 */ /* 0x000ea8000c1e1100 */
[----:B------:R-:W2:Y:S01]  /*8610*/  LDG.E.U8 R132, desc[UR12][R132.64] ;  /* 0x0000000c84847981 */ /* 0x000ea2000c1e1100 */
[----:B0-----:R-:W-:-:S03]  /*8620*/  IADD3 R84, P1, PT, R45, UR4, RZ ;  /* 0x000000042d547c10 */ /* 0x001fc6000ff3e0ff */
[----:B------:R-:W2:Y:S01]  /*8630*/  LDL R45, [R1+0x700] ;  /* 0x00070000012d7983 */ /* 0x000ea20000100800 */
[----:B------:R-:W-:-:S03]  /*8640*/  IADD3.X R85, PT, PT, R48, UR10, RZ, P1, !PT ;  /* 0x0000000a30557c10 */ /* 0x000fc60008ffe4ff */
[----:B------:R-:W2:Y:S04]  /*8650*/  LDL R48, [R1+0x280] ;  /* 0x0002800001307983 */ /* 0x000ea80000100800 */
[----:B------:R-:W2:Y:S01]  /*8660*/  LDG.E.U8 R84, desc[UR12][R84.64] ;  /* 0x0000000c54547981 */ /* 0x000ea2000c1e1100 */
[----:B----4-:R-:W-:-:S03]  /*8670*/  IADD3.X R107, PT, PT, R0, UR10, RZ, P2, !PT ;  /* 0x0000000a006b7c10 */ /* 0x010fc600097fe4ff */
[----:B------:R-:W4:Y:S01]  /*8680*/  LDL R0, [R1+0x258] ;  /* 0x0002580001007983 */ /* 0x000f220000100800 */
[----:B-1----:R-:W-:-:S03]  /*8690*/  IADD3 R70, P2, PT, R49, UR4, RZ ;  /* 0x0000000431467c10 */ /* 0x002fc6000ff5e0ff */
[----:B------:R-:W4:Y:S01]  /*86a0*/  LDL R49, [R1+0x6d8] ;  /* 0x0006d80001317983 */ /* 0x000f220000100800 */
[----:B------:R-:W-:-:S03]  /*86b0*/  IADD3 R98, P1, PT, R44, UR4, RZ ;  /* 0x000000042c627c10 */ /* 0x000fc6000ff3e0ff */
[----:B------:R-:W4:Y:S04]  /*86c0*/  LDL R44, [R1+0x6fc] ;  /* 0x0006fc00012c7983 */ /* 0x000f280000100800 */
[----:B------:R-:W4:Y:S01]  /*86d0*/  LDG.E.U8 R106, desc[UR12][R106.64] ;  /* 0x0000000c6a6a7981 */ /* 0x000f22000c1e1100 */
[----:B---3--:R-:W-:-:S03]  /*86e0*/  IADD3.X R71, PT, PT, R20, UR10, RZ, P2, !PT ;  /* 0x0000000a14477c10 */ /* 0x008fc600097fe4ff */
[----:B------:R-:W3:Y:S01]  /*86f0*/  LDL R20, [R1+0x25c] ;  /* 0x00025c0001147983 */ /* 0x000ee20000100800 */
[----:B------:R-:W-:Y:S02]  /*8700*/  IADD3 R110, P2, PT, R47, UR4, RZ ;  /* 0x000000042f6e7c10 */ /* 0x000fe4000ff5e0ff */
[----:B--2---:R-:W-:Y:S01]  /*8710*/  IADD3.X R99, PT, PT, R43, UR10, RZ, P1, !PT ;  /* 0x0000000a2b637c10 */ /* 0x004fe20008ffe4ff */
[----:B------:R-:W2:Y:S04]  /*8720*/  LDL R47, [R1+0x6c4] ;  /* 0x0006c400012f7983 */ /* 0x000ea80000100800 */
[----:B------:R-:W2:Y:S01]  /*8730*/  LDL R43, [R1+0x6f8] ;  /* 0x0006f800012b7983 */ /* 0x000ea20000100800 */
[----:B------:R-:W-:-:S03]  /*8740*/  IADD3 R120, P1, PT, R24, UR4, RZ ;  /* 0x0000000418787c10 */ /* 0x000fc6000ff3e0ff */
[----:B------:R0:W2:Y:S04]  /*8750*/  LDG.E.U8 R24, desc[UR12][R98.64] ;  /* 0x0000000c62187981 */ /* 0x0000a8000c1e1100 */
[----:B------:R-:W2:Y:S01]  /*8760*/  LDG.E.U8 R70, desc[UR12][R70.64] ;  /* 0x0000000c46467981 */ /* 0x000ea2000c1e1100 */
[----:B------:R-:W-:-:S03]  /*8770*/  IADD3.X R111, PT, PT, R5, UR10, RZ, P2, !PT ;  /* 0x0000000a056f7c10 */ /* 0x000fc600097fe4ff */
[----:B------:R-:W2:Y:S01]  /*8780*/  LDL R5, [R1+0x260] ;  /* 0x0002600001057983 */ /* 0x000ea20000100800 */
[----:B------:R-:W-:-:S03]  /*8790*/  IADD3 R118, P2, PT, R42, UR4, RZ ;  /* 0x000000042a767c10 */ /* 0x000fc6000ff5e0ff */
[----:B------:R-:W2:Y:S01]  /*87a0*/  LDL R42, [R1+0x6f4] ;  /* 0x0006f400012a7983 */ /* 0x000ea20000100800 */
[----:B------:R-:W-:-:S03]  /*87b0*/  IADD3.X R121, PT, PT, R41, UR10, RZ, P1, !PT ;  /* 0x0000000a29797c10 */ /* 0x000fc60008ffe4ff */
[----:B------:R-:W2:Y:S01]  /*87c0*/  LDL R41, [R1+0x6f0] ;  /* 0x0006f00001297983 */ /* 0x000ea20000100800 */
[----:B------:R-:W-:Y:S02]  /*87d0*/  IADD3 R100, P1, PT, R13, UR4, RZ ;  /* 0x000000040d647c10 */ /* 0x000fe4000ff3e0ff */
[----:B------:R-:W-:Y:S01]  /*87e0*/  IADD3.X R119, PT, PT, R46, UR10, RZ, P2, !PT ;  /* 0x0000000a2e777c10 */ /* 0x000fe200097fe4ff */
[----:B------:R-:W2:Y:S04]  /*87f0*/  LDL R13, [R1+0x268] ;  /* 0x00026800010d7983 */ /* 0x000ea80000100800 */
[----:B------:R-:W2:Y:S04]  /*8800*/  LDL R46, [R1+0x26c] ;  /* 0x00026c00012e7983 */ /* 0x000ea80000100800 */
[----:B------:R-:W2:Y:S04]  /*8810*/  LDG.E.U8 R110, desc[UR12][R110.64] ;  /* 0x0000000c6e6e7981 */ /* 0x000ea8000c1e1100 */
[----:B------:R-:W2:Y:S01]  /*8820*/  LDG.E.U8 R118, desc[UR12][R118.64] ;  /* 0x0000000c76767981 */ /* 0x000ea2000c1e1100 */
[----:B------:R-:W-:-:S03]  /*8830*/  IADD3 R102, P2, PT, R45, UR4, RZ ;  /* 0x000000042d667c10 */ /* 0x000fc6000ff5e0ff */
[----:B------:R-:W2:Y:S04]  /*8840*/  LDL R45, [R1+0x284] ;  /* 0x00028400012d7983 */ /* 0x000ea80000100800 */
[----:B------:R-:W2:Y:S01]  /*8850*/  LDG.E.U8 R120, desc[UR12][R120.64] ;  /* 0x0000000c78787981 */ /* 0x000ea2000c1e1100 */
[----:B----4-:R-:W-:-:S03]  /*8860*/  IADD3.X R101, PT, PT, R0, UR10, RZ, P1, !PT ;  /* 0x0000000a00657c10 */ /* 0x010fc60008ffe4ff */
[----:B------:R-:W4:Y:S01]  /*8870*/  LDL R0, [R1+0x278] ;  /* 0x0002780001007983 */ /* 0x000f220000100800 */
[----:B0-----:R-:W-:-:S03]  /*8880*/  IADD3 R98, P1, PT, R44, UR4, RZ ;  /* 0x000000042c627c10 */ /* 0x001fc6000ff3e0ff */
[----:B------:R-:W4:Y:S01]  /*8890*/  LDL R44, [R1+0x6c0] ;  /* 0x0006c000012c7983 */ /* 0x000f220000100800 */
[----:B---3--:R-:W-:-:S03]  /*88a0*/  IADD3.X R103, PT, PT, R20, UR10, RZ, P2, !PT ;  /* 0x0000000a14677c10 */ /* 0x008fc600097fe4ff */
[----:B------:R2:W3:Y:S04]  /*88b0*/  LDG.E.U8 R20, desc[UR12][R100.64] ;  /* 0x0000000c64147981 */ /* 0x0004e8000c1e1100 */
[----:B------:R-:W3:Y:S01]  /*88c0*/  LDG.E.U8 R97, desc[UR12][R102.64] ;  /* 0x0000000c66617981 */ /* 0x000ee2000c1e1100 */
[----:B--2---:R-:W-:-:S03]  /*88d0*/  IADD3 R100, P2, PT, R43, UR4, RZ ;  /* 0x000000042b647c10 */ /* 0x004fc6000ff5e0ff */
[----:B------:R-:W2:Y:S01]  /*88e0*/  LDL R43, [R1+0x298] ;  /* 0x00029800012b7983 */ /* 0x000ea20000100800 */
[----:B------:R-:W-:-:S05]  /*88f0*/  IADD3.X R101, PT, PT, R54, UR10, RZ, P2, !PT ;  /* 0x0000000a36657c10 */ /* 0x000fca00097fe4ff */
[----:B------:R-:W3:Y:S01]  /*8900*/  LDG.E.U8 R71, desc[UR12][R100.64] ;  /* 0x0000000c64477981 */ /* 0x000ee2000c1e1100 */
[----:B------:R-:W-:-:S03]  /*8910*/  IADD3.X R99, PT, PT, R5, UR10, RZ, P1, !PT ;  /* 0x0000000a05637c10 */ /* 0x000fc60008ffe4ff */
[----:B------:R-:W3:Y:S01]  /*8920*/  LDL R5, [R1+0x6bc] ;  /* 0x0006bc0001057983 */ /* 0x000ee20000100800 */
[----:B------:R-:W-:-:S03]  /*8930*/  IADD3 R108, P1, PT, R42, UR4, RZ ;  /* 0x000000042a6c7c10 */ /* 0x000fc6000ff3e0ff */
[----:B------:R-:W3:Y:S04]  /*8940*/  LDL R42, [R1+0x29c] ;  /* 0x00029c00012a7983 */ /* 0x000ee80000100800 */
[----:B------:R0:W3:Y:S02]  /*8950*/  LDG.E.U8 R85, desc[UR12][R98.64] ;  /* 0x0000000c62557981 */ /* 0x0000e4000c1e1100 */
[----:B0-----:R-:W-:Y:S02]  /*8960*/  IADD3 R98, P2, PT, R41, UR4, RZ ;  /* 0x0000000429627c10 */ /* 0x001fe4000ff5e0ff */
[----:B------:R-:W3:Y:S01]  /*8970*/  LDL R41, [R1+0x2a0] ;  /* 0x0002a00001297983 */ /* 0x000ee20000100800 */
[----:B------:R-:W-:Y:S02]  /*8980*/  IADD3.X R109, PT, PT, R13, UR10, RZ, P1, !PT ;  /* 0x0000000a0d6d7c10 */ /* 0x000fe40008ffe4ff */
[----:B------:R-:W-:Y:S01]  /*8990*/  IADD3 R100, P1, PT, R53, UR4, RZ ;  /* 0x0000000435647c10 */ /* 0x000fe2000ff3e0ff */
[----:B------:R-:W0:Y:S01]  /*89a0*/  LDC R13, c[0x0][0x3c4] ;  /* 0x0000f100ff0d7b82 */ /* 0x000e220000000800 */
[----:B------:R-:W-:Y:S01]  /*89b0*/  IADD3.X R99, PT, PT, R46, UR10, RZ, P2, !PT ;  /* 0x0000000a2e637c10 */ /* 0x000fe200097fe4ff */
[----:B------:R-:W3:Y:S01]  /*89c0*/  LDG.E.U8 R108, desc[UR12][R108.64] ;  /* 0x0000000c6c6c7981 */ /* 0x000ee2000c1e1100 */
[----:B------:R-:W-:-:S03]  /*89d0*/  IADD3 R102, P2, PT, R52, UR4, RZ ;  /* 0x0000000434667c10 */ /* 0x000fc6000ff5e0ff */
[----:B------:R-:W3:Y:S01]  /*89e0*/  LDL R46, [R1+0x68] ;  /* 0x00006800012e7983 */ /* 0x000ee20000100800 */
[----:B------:R-:W-:-:S05]  /*89f0*/  IADD3.X R103, PT, PT, R50, UR10, RZ, P2, !PT ;  /* 0x0000000a32677c10 */ /* 0x000fca00097fe4ff */
[----:B------:R-:W3:Y:S01]  /*8a00*/  LDG.E.U8 R109, desc[UR12][R102.64] ;  /* 0x0000000c666d7981 */ /* 0x000ee2000c1e1100 */
[----:B----4-:R-:W-:-:S03]  /*8a10*/  IADD3.X R101, PT, PT, R0, UR10, RZ, P1, !PT ;  /* 0x0000000a00657c10 */ /* 0x010fc60008ffe4ff */
[----:B------:R1:W4:Y:S04]  /*8a20*/  LDG.E.U8 R0, desc[UR12][R98.64] ;  /* 0x0000000c62007981 */ /* 0x000328000c1e1100 */
[----:B------:R0:W4:Y:S01]  /*8a30*/  LDG.E.U8 R107, desc[UR12][R100.64] ;  /* 0x0000000c646b7981 */ /* 0x000122000c1e1100 */
[----:B-1----:R-:W-:Y:S02]  /*8a40*/  IADD3 R98, P1, PT, R51, UR4, RZ ;  /* 0x0000000433627c10 */ /* 0x002fe4000ff3e0ff */
[----:B0-----:R-:W-:Y:S02]  /*8a50*/  IADD3 R100, P2, PT, R49, UR4, RZ ;  /* 0x0000000431647c10 */ /* 0x001fe4000ff5e0ff */
[----:B------:R-:W-:Y:S02]  /*8a60*/  IADD3.X R99, PT, PT, R48, UR10, RZ, P1, !PT ;  /* 0x0000000a30637c10 */ /* 0x000fe40008ffe4ff */
[----:B------:R-:W-:-:S02]  /*8a70*/  IADD3 R102, P1, PT, R47, UR4, RZ ;  /* 0x000000042f667c10 */ /* 0x000fc4000ff3e0ff */
[----:B------:R-:W-:Y:S01]  /*8a80*/  IADD3.X R101, PT, PT, R45, UR10, RZ, P2, !PT ;  /* 0x0000000a2d657c10 */ /* 0x000fe200097fe4ff */
[----:B------:R0:W4:Y:S04]  /*8a90*/  LDG.E.U8 R111, desc[UR12][R98.64] ;  /* 0x0000000c626f7981 */ /* 0x000128000c1e1100 */
[----:B------:R-:W4:Y:S04]  /*8aa0*/  LDL R45, [R1+0x6c] ;  /* 0x00006c00012d7983 */ /* 0x000f280000100800 */
[----:B------:R3:W4:Y:S01]  /*8ab0*/  LDG.E.U8 R113, desc[UR12][R100.64] ;  /* 0x0000000c64717981 */ /* 0x000722000c1e1100 */
[----:B0-----:R-:W-:-:S03]  /*8ac0*/  IADD3 R98, P2, PT, R44, UR4, RZ ;  /* 0x000000042c627c10 */ /* 0x001fc6000ff5e0ff */
[----:B------:R-:W4:Y:S01]  /*8ad0*/  LDL R44, [R1+0x2a4] ;  /* 0x0002a400012c7983 */ /* 0x000f220000100800 */
[----:B--2---:R-:W-:-:S03]  /*8ae0*/  IADD3.X R103, PT, PT, R43, UR10, RZ, P1, !PT ;  /* 0x0000000a2b677c10 */ /* 0x004fc60008ffe4ff */
[----:B------:R-:W2:Y:S04]  /*8af0*/  LDL R43, [R1+0x6b8] ;  /* 0x0006b800012b7983 */ /* 0x000ea80000100800 */
[----:B------:R0:W2:Y:S01]  /*8b00*/  LDG.E.U8 R115, desc[UR12][R102.64] ;  /* 0x0000000c66737981 */ /* 0x0000a2000c1e1100 */
[----:B---3--:R-:W-:Y:S02]  /*8b10*/  IADD3 R100, P1, PT, R5, UR4, RZ ;  /* 0x0000000405647c10 */ /* 0x008fe4000ff3e0ff */
[----:B------:R-:W-:Y:S02]  /*8b20*/  IADD3.X R99, PT, PT, R42, UR10, RZ, P2, !PT ;  /* 0x0000000a2a637c10 */ /* 0x000fe400097fe4ff */
[----:B------:R-:W3:Y:S01]  /*8b30*/  LDL R42, [R1+0x50] ;  /* 0x00005000012a7983 */ /* 0x000ee20000100800 */
[----:B------:R-:W-:-:S03]  /*8b40*/  IMAD.SHL.U32 R5, R13, 0x8, RZ ;  /* 0x000000080d057824 */ /* 0x000fc600078e00ff */
[----:B------:R1:W3:Y:S01]  /*8b50*/  LDG.E.U8 R117, desc[UR12][R98.64] ;  /* 0x0000000c62757981 */ /* 0x0002e2000c1e1100 */
[----:B------:R-:W-:-:S03]  /*8b60*/  IADD3.X R101, PT, PT, R41, UR10, RZ, P1, !PT ;  /* 0x0000000a29657c10 */ /* 0x000fc60008ffe4ff */
[----:B------:R-:W3:Y:S01]  /*8b70*/  LDL R41, [R1+0x70] ;  /* 0x0000700001297983 */ /* 0x000ee20000100800 */
[----:B0-----:R-:W-:-:S03]  /*8b80*/  IMAD.IADD R102, R5, 0x1, R6 ;  /* 0x0000000105667824 */ /* 0x001fc600078e0206 */
[----:B------:R0:W3:Y:S02]  /*8b90*/  LDG.E.U8 R119, desc[UR12][R100.64] ;  /* 0x0000000c64777981 */ /* 0x0000e4000c1e1100 */
[C---:B------:R-:W-:Y:S01]  /*8ba0*/  IADD3 RZ, P1, PT, R102.reuse, UR4, RZ ;  /* 0x0000000466ff7c10 */ /* 0x040fe2000ff3e0ff */
[----:B-1----:R-:W-:Y:S01]  /*8bb0*/  VIADD R98, R102, UR4 ;  /* 0x0000000466627c36 */ /* 0x002fe20008000000 */
[----:B------:R-:W-:Y:S02]  /*8bc0*/  IADD3 R5, P2, PT, R6, R13, RZ ;  /* 0x0000000d06057210 */ /* 0x000fe40007f5e0ff */
[----:B------:R-:W-:Y:S01]  /*8bd0*/  IADD3.X R99, PT, PT, R46, UR7, RZ, P1, !PT ;  /* 0x000000072e637c10 */ /* 0x000fe20008ffe4ff */
[----:B0-----:R-:W-:Y:S01]  /*8be0*/  IMAD R101, R13, 0x9, RZ ;  /* 0x000000090d657824 */ /* 0x001fe200078e02ff */
[----:B------:R-:W-:-:S03]  /*8bf0*/  IADD3 RZ, P1, PT, R5, UR4, RZ ;  /* 0x0000000405ff7c10 */ /* 0x000fc6000ff3e0ff */
[----:B------:R0:W3:Y:S01]  /*8c00*/  LDG.E.U8 R121, desc[UR12][R98.64] ;  /* 0x0000000c62797981 */ /* 0x0000e2000c1e1100 */
[----:B------:R-:W-:Y:S01]  /*8c10*/  LEA.HI.X.SX32 R100, R13, R8, 0x1, P2 ;  /* 0x000000080d647211 */ /* 0x000fe200010f0eff */
[----:B------:R-:W-:Y:S02]  /*8c20*/  IMAD.IADD R101, R101, 0x1, R6 ;  /* 0x0000000165657824 */ /* 0x000fe400078e0206 */
[----:B------:R1:W-:Y:S01]  /*8c30*/  STL [R1+0x890], R8 ;  /* 0x0008900801007387 */ /* 0x0003e20000100800 */
[----:B------:R-:W-:-:S03]  /*8c40*/  IMAD R102, R13, 0xa, RZ ;  /* 0x0000000a0d667824 */ /* 0x000fc600078e02ff */
[----:B------:R-:W3:Y:S01]  /*8c50*/  LDL R50, [R1+0x74] ;  /* 0x0000740001327983 */ /* 0x000ee20000100800 */
[----:B0-----:R-:W-:Y:S02]  /*8c60*/  VIADD R98, R5, UR4 ;  /* 0x0000000405627c36 */ /* 0x001fe40008000000 */
[----:B------:R-:W-:Y:S01]  /*8c70*/  IMAD.SHL.U32 R5, R13, 0x2, RZ ;  /* 0x000000020d057824 */ /* 0x000fe200078e00ff */
[----:B------:R-:W-:Y:S01]  /*8c80*/  IADD3.X R99, PT, PT, R100, UR7, RZ, P1, !PT ;  /* 0x0000000764637c10 */ /* 0x000fe20008ffe4ff */
[----:B------:R-:W3:Y:S01]  /*8c90*/  LDL R49, [R1+0x78] ;  /* 0x0000780001317983 */ /* 0x000ee20000100800 */
[----:B------:R-:W-:Y:S01]  /*8ca0*/  IADD3 RZ, P1, PT, R101, UR4, RZ ;  /* 0x0000000465ff7c10 */ /* 0x000fe2000ff3e0ff */
[--C-:B------:R-:W-:Y:S02]  /*8cb0*/  IMAD.IADD R5, R5, 0x1, R6.reuse ;  /* 0x0000000105057824 */ /* 0x100fe400078e0206 */
[----:B------:R-:W-:Y:S01]  /*8cc0*/  VIADD R100, R101, UR4 ;  /* 0x0000000465647c36 */ /* 0x000fe20008000000 */
[----:B------:R2:W3:Y:S01]  /*8cd0*/  LDG.E.U8 R123, desc[UR12][R98.64] ;  /* 0x0000000c627b7981 */ /* 0x0004e2000c1e1100 */
[----:B------:R-:W-:-:S03]  /*8ce0*/  IMAD.IADD R102, R102, 0x1, R6 ;  /* 0x0000000166667824 */ /* 0x000fc600078e0206 */
[----:B------:R-:W3:Y:S04]  /*8cf0*/  LDL R48, [R1+0x6b4] ;  /* 0x0006b40001307983 */ /* 0x000ee80000100800 */
[----:B------:R-:W3:Y:S04]  /*8d00*/  LDL R46, [R1+0x2a8] ;  /* 0x0002a800012e7983 */ /* 0x000ee80000100800 */
[----:B-1----:R-:W3:Y:S01]  /*8d10*/  LDL R8, [R1+0x5c] ;  /* 0x00005c0001087983 */ /* 0x002ee20000100800 */
[----:B------:R-:W-:-:S03]  /*8d20*/  IMAD R104, R13, 0x5, RZ ;  /* 0x000000050d687824 */ /* 0x000fc600078e02ff */
[----:B------:R-:W3:Y:S04]  /*8d30*/  LDL R47, [R1+0x288] ;  /* 0x00028800012f7983 */ /* 0x000ee80000100800 */
[----:B------:R-:W3:Y:S04]  /*8d40*/  LDL R56, [R1+0x80] ;  /* 0x0000800001387983 */ /* 0x000ee80000100800 */
[----:B------:R-:W3:Y:S04]  /*8d50*/  LDL R57, [R1+0x6ec] ;  /* 0x0006ec0001397983 */ /* 0x000ee80000100800 */
[----:B------:R-:W3:Y:S04]  /*8d60*/  LDL R54, [R1+0x270] ;  /* 0x0002700001367983 */ /* 0x000ee80000100800 */
[----:B------:R-:W3:Y:S04]  /*8d70*/  LDL R55, [R1+0x6cc] ;  /* 0x0006cc0001377983 */ /* 0x000ee80000100800 */
[----:B------:R-:W3:Y:S04]  /*8d80*/  LDL R53, [R1+0x6ac] ;  /* 0x0006ac0001357983 */ /* 0x000ee80000100800 */
[----:B------:R-:W3:Y:S04]  /*8d90*/  LDL R52, [R1+0x290] ;  /* 0x0002900001347983 */ /* 0x000ee80000100800 */
[----:B------:R-:W3:Y:S01]  /*8da0*/  LDL R51, [R1+0x2b0] ;  /* 0x0002b00001337983 */ /* 0x000ee20000100800 */
[----:B----4-:R-:W-:-:S02]  /*8db0*/  IADD3.X R101, PT, PT, R45, UR7, RZ, P1, !PT ;  /* 0x000000072d657c10 */ /* 0x010fc40008ffe4ff */
[----:B------:R-:W-:Y:S01]  /*8dc0*/  IADD3 RZ, P1, PT, R5, UR4, RZ ;  /* 0x0000000405ff7c10 */ /* 0x000fe2000ff3e0ff */
[----:B------:R-:W4:Y:S04]  /*8dd0*/  LDL R45, [R1+0x6d0] ;  /* 0x0006d000012d7983 */ /* 0x000f280000100800 */
[----:B------:R3:W4:Y:S01]  /*8de0*/  LDG.E.U8 R125, desc[UR12][R100.64] ;  /* 0x0000000c647d7981 */ /* 0x000722000c1e1100 */
[----:B--2---:R-:W-:-:S03]  /*8df0*/  IADD3 R98, P2, PT, R43, UR4, RZ ;  /* 0x000000042b627c10 */ /* 0x004fc6000ff5e0ff */
[----:B------:R-:W2:Y:S01]  /*8e00*/  LDL R43, [R1+0x54] ;  /* 0x00005400012b7983 */ /* 0x000ea20000100800 */
[----:B------:R-:W-:Y:S02]  /*8e10*/  IADD3.X R99, PT, PT, R44, UR10, RZ, P2, !PT ;  /* 0x0000000a2c637c10 */ /* 0x000fe400097fe4ff */
[----:B------:R-:W-:Y:S02]  /*8e20*/  IADD3 RZ, P2, PT, R102, UR4, RZ ;  /* 0x0000000466ff7c10 */ /* 0x000fe4000ff5e0ff */
[----:B---3--:R-:W-:Y:S01]  /*8e30*/  IADD3.X R101, PT, PT, R42, UR7, RZ, P1, !PT ;  /* 0x000000072a657c10 */ /* 0x008fe20008ffe4ff */
[----:B------:R-:W-:Y:S01]  /*8e40*/  VIADD R100, R5, UR4 ;  /* 0x0000000405647c36 */ /* 0x000fe20008000000 */
[----:B------:R-:W3:Y:S01]  /*8e50*/  LDL R42, [R1+0x58] ;  /* 0x00005800012a7983 */ /* 0x000ee20000100800 */
[----:B------:R-:W-:-:S03]  /*8e60*/  VIADD R102, R102, UR4 ;  /* 0x0000000466667c36 */ /* 0x000fc60008000000 */
[----:B------:R0:W4:Y:S04]  /*8e70*/  LDG.E.U8 R129, desc[UR12][R100.64] ;  /* 0x0000000c64817981 */ /* 0x000128000c1e1100 */
[----:B------:R-:W4:Y:S01]  /*8e80*/  LDG.E.U8 R127, desc[UR12][R98.64] ;  /* 0x0000000c627f7981 */ /* 0x000f22000c1e1100 */
[----:B------:R-:W-:-:S03]  /*8e90*/  IMAD.IADD R104, R104, 0x1, R6 ;  /* 0x0000000168687824 */ /* 0x000fc600078e0206 */
[----:B------:R-:W4:Y:S01]  /*8ea0*/  LDL R44, [R1+0x7c] ;  /* 0x00007c00012c7983 */ /* 0x000f220000100800 */
[----:B------:R-:W-:-:S03]  /*8eb0*/  IADD3.X R103, PT, PT, R41, UR7, RZ, P2, !PT ;  /* 0x0000000729677c10 */ /* 0x000fc600097fe4ff */
[----:B------:R-:W4:Y:S04]  /*8ec0*/  LDL R41, [R1+0x6d4] ;  /* 0x0006d40001297983 */ /* 0x000f280000100800 */
[----:B------:R1:W4:Y:S01]  /*8ed0*/  LDG.E.U8 R131, desc[UR12][R102.64] ;  /* 0x0000000c66837981 */ /* 0x000322000c1e1100 */
[C---:B0-----:R-:W-:Y:S02]  /*8ee0*/  IMAD R100, R13.reuse, 0x3, RZ ;  /* 0x000000030d647824 */ /* 0x041fe400078e02ff */
[----:B-1----:R-:W-:-:S04]  /*8ef0*/  IMAD R102, R13, 0xb, RZ ;  /* 0x0000000b0d667824 */ /* 0x002fc800078e02ff */
[--C-:B------:R-:W-:Y:S02]  /*8f00*/  IMAD.IADD R102, R102, 0x1, R6.reuse ;  /* 0x0000000166667824 */ /* 0x100fe400078e0206 */
[C---:B------:R-:W-:Y:S02]  /*8f10*/  IMAD.SHL.U32 R98, R13.reuse, 0x4, RZ ;  /* 0x000000040d627824 */ /* 0x040fe400078e00ff */
[--C-:B------:R-:W-:Y:S01]  /*8f20*/  IMAD.IADD R100, R100, 0x1, R6.reuse ;  /* 0x0000000164647824 */ /* 0x100fe200078e0206 */
[----:B------:R-:W-:Y:S01]  /*8f30*/  IADD3 RZ, P3, PT, R102, UR4, RZ ;  /* 0x0000000466ff7c10 */ /* 0x000fe2000ff7e0ff */
[----:B------:R-:W-:Y:S02]  /*8f40*/  IMAD R5, R13, 0xc, RZ ;  /* 0x0000000c0d057824 */ /* 0x000fe400078e02ff */
[--C-:B------:R-:W-:Y:S01]  /*8f50*/  IMAD.IADD R98, R98, 0x1, R6.reuse ;  /* 0x0000000162627824 */ /* 0x100fe200078e0206 */
[----:B------:R-:W-:Y:S01]  /*8f60*/  IADD3.X R103, PT, PT, R50, UR9, RZ, P3, !PT ;  /* 0x0000000932677c10 */ /* 0x000fe20009ffe4ff */
[----:B------:R-:W-:Y:S01]  /*8f70*/  VIADD R102, R102, UR4 ;  /* 0x0000000466667c36 */ /* 0x000fe20008000000 */
[----:B------:R-:W-:Y:S01]  /*8f80*/  IADD3 RZ, P1, PT, R100, UR4, RZ ;  /* 0x0000000464ff7c10 */ /* 0x000fe2000ff3e0ff */
[----:B------:R-:W-:Y:S01]  /*8f90*/  IMAD.IADD R5, R5, 0x1, R6 ;  /* 0x0000000105057824 */ /* 0x000fe200078e0206 */
[----:B------:R-:W-:Y:S01]  /*8fa0*/  IADD3 RZ, P2, PT, R98, UR4, RZ ;  /* 0x0000000462ff7c10 */ /* 0x000fe2000ff5e0ff */
[----:B------:R-:W-:Y:S01]  /*8fb0*/  VIADD R100, R100, UR4 ;  /* 0x0000000464647c36 */ /* 0x000fe20008000000 */
[----:B------:R0:W4:Y:S01]  /*8fc0*/  LDG.E.U8 R135, desc[UR12][R102.64] ;  /* 0x0000000c66877981 */ /* 0x000122000c1e1100 */
[----:B------:R-:W-:-:S03]  /*8fd0*/  VIADD R98, R98, UR4 ;  /* 0x0000000462627c36 */ /* 0x000fc60008000000 */
[----:B------:R-:W4:Y:S01]  /*8fe0*/  LDL R50, [R1+0x728] ;  /* 0x0007280001327983 */ /* 0x000f220000100800 */
[----:B--2---:R-:W-:Y:S02]  /*8ff0*/  IADD3.X R101, PT, PT, R43, UR7, RZ, P1, !PT ;  /* 0x000000072b657c10 */ /* 0x004fe40008ffe4ff */
[----:B0-----:R-:W-:Y:S01]  /*9000*/  IADD3 R102, P1, PT, R5, UR4, RZ ;  /* 0x0000000405667c10 */ /* 0x001fe2000ff3e0ff */
[----:B------:R-:W2:Y:S03]  /*9010*/  LDL R43, [R1+0x6b0] ;  /* 0x0006b000012b7983 */ /* 0x000ea60000100800 */
[----:B------:R-:W-:Y:S01]  /*9020*/  IADD3.X R103, PT, PT, R49, UR10, RZ, P1, !PT ;  /* 0x0000000a31677c10 */ /* 0x000fe20008ffe4ff */
[----:B------:R0:W2:Y:S04]  /*9030*/  LDG.E.U8 R133, desc[UR12][R100.64] ;  /* 0x0000000c64857981 */ /* 0x0000a8000c1e1100 */
[----:B------:R1:W2:Y:S01]  /*9040*/  LDG.E.U8 R139, desc[UR12][R102.64] ;  /* 0x0000000c668b7981 */ /* 0x0002a2000c1e1100 */
[----:B---3--:R-:W-:Y:S01]  /*9050*/  IADD3.X R99, PT, PT, R42, UR7, RZ, P2, !PT ;  /* 0x000000072a637c10 */ /* 0x008fe200097fe4ff */
[----:B------:R-:W-:Y:S01]  /*9060*/  IMAD R5, R13, 0xd, RZ ;  /* 0x0000000d0d057824 */ /* 0x000fe200078e02ff */
[----:B0-----:R-:W-:Y:S01]  /*9070*/  IADD3 R100, P1, PT, R48, UR4, RZ ;  /* 0x0000000430647c10 */ /* 0x001fe2000ff3e0ff */
[----:B------:R-:W3:Y:S03]  /*9080*/  LDL R42, [R1+0x28c] ;  /* 0x00028c00012a7983 */ /* 0x000ee60000100800 */
[----:B------:R-:W-:Y:S01]  /*9090*/  IADD3.X R101, PT, PT, R46, UR10, RZ, P1, !PT ;  /* 0x0000000a2e657c10 */ /* 0x000fe20008ffe4ff */
[----:B------:R4:W3:Y:S01]  /*90a0*/  LDG.E.U8 R137, desc[UR12][R98.64] ;  /* 0x0000000c62897981 */ /* 0x0008e2000c1e1100 */
[----:B------:R-:W-:Y:S01]  /*90b0*/  IADD3 RZ, P1, PT, R104, UR4, RZ ;  /* 0x0000000468ff7c10 */ /* 0x000fe2000ff3e0ff */
[----:B------:R-:W-:-:S02]  /*90c0*/  IMAD.IADD R5, R5, 0x1, R6 ;  /* 0x0000000105057824 */ /* 0x000fc400078e0206 */
[----:B-1----:R-:W-:Y:S01]  /*90d0*/  VIADD R102, R104, UR4 ;  /* 0x0000000468667c36 */ /* 0x002fe20008000000 */
[----:B------:R-:W-:Y:S01]  /*90e0*/  IADD3.X R103, PT, PT, R8, UR7, RZ, P1, !PT ;  /* 0x0000000708677c10 */ /* 0x000fe20008ffe4ff */
[----:B------:R0:W3:Y:S01]  /*90f0*/  LDG.E.U8 R142, desc[UR12][R100.64] ;  /* 0x0000000c648e7981 */ /* 0x0000e2000c1e1100 */
[----:B----4-:R-:W-:-:S03]  /*9100*/  IADD3 R98, P2, PT, R41, UR4, RZ ;  /* 0x0000000429627c10 */ /* 0x010fc6000ff5e0ff */
[----:B------:R-:W4:Y:S04]  /*9110*/  LDL R8, [R1+0x60] ;  /* 0x0000600001087983 */ /* 0x000f280000100800 */
[----:B------:R-:W4:Y:S01]  /*9120*/  LDL R41, [R1+0x2ac] ;  /* 0x0002ac0001297983 */ /* 0x000f220000100800 */
[----:B------:R-:W-:Y:S02]  /*9130*/  IADD3.X R99, PT, PT, R47, UR10, RZ, P2, !PT ;  /* 0x0000000a2f637c10 */ /* 0x000fe400097fe4ff */
[----:B0-----:R-:W-:Y:S01]  /*9140*/  IADD3 R100, P1, PT, R5, UR4, RZ ;  /* 0x0000000405647c10 */ /* 0x001fe2000ff3e0ff */
[----:B------:R-:W-:Y:S01]  /*9150*/  IMAD R5, R13, 0x6, RZ ;  /* 0x000000060d057824 */ /* 0x000fe200078e02ff */
[----:B------:R0:W4:Y:S02]  /*9160*/  LDG.E.U8 R144, desc[UR12][R102.64] ;  /* 0x0000000c66907981 */ /* 0x000124000c1e1100 */
[----:B------:R-:W-:Y:S01]  /*9170*/  IADD3.X R101, PT, PT, R44, UR10, RZ, P1, !PT ;  /* 0x0000000a2c657c10 */ /* 0x000fe20008ffe4ff */
[----:B------:R-:W-:Y:S01]  /*9180*/  IMAD.IADD R5, R5, 0x1, R6 ;  /* 0x0000000105057824 */ /* 0x000fe200078e0206 */
[----:B------:R2:W4:Y:S04]  /*9190*/  LDG.E.U8 R140, desc[UR12][R98.64] ;  /* 0x0000000c628c7981 */ /* 0x000528000c1e1100 */
[----:B------:R-:W4:Y:S01]  /*91a0*/  LDL R49, [R1+0x64] ;  /* 0x0000640001317983 */ /* 0x000f220000100800 */
[----:B0-----:R-:W-:-:S03]  /*91b0*/  IADD3 R102, P2, PT, R45, UR4, RZ ;  /* 0x000000042d667c10 */ /* 0x001fc6000ff5e0ff */
[----:B------:R-:W4:Y:S04]  /*91c0*/  LDL R47, [R1+0x234] ;  /* 0x00023400012f7983 */ /* 0x000f280000100800 */
[----:B------:R-:W4:Y:S04]  /*91d0*/  LDL R48, [R1+0x708] ;  /* 0x0007080001307983 */ /* 0x000f280000100800 */
[----:B------:R-:W4:Y:S04]  /*91e0*/  LDL R44, [R1+0x254] ;  /* 0x00025400012c7983 */ /* 0x000f280000100800 */
[----:B------:R-:W4:Y:S04]  /*91f0*/  LDL R46, [R1+0x6e8] ;  /* 0x0006e800012e7983 */ /* 0x000f280000100800 */
[----:B------:R-:W4:Y:S01]  /*9200*/  LDL R45, [R1+0x6c8] ;  /* 0x0006c800012d7983 */ /* 0x000f220000100800 */
[----:B------:R-:W-:-:S03]  /*9210*/  IMAD R104, R13, 0xe, RZ ;  /* 0x0000000e0d687824 */ /* 0x000fc600078e02ff */
[----:B------:R-:W4:Y:S01]  /*9220*/  LDG.E.U8 R146, desc[UR12][R100.64] ;  /* 0x0000000c64927981 */ /* 0x000f22000c1e1100 */
[----:B--2---:R-:W-:-:S03]  /*9230*/  IADD3 R98, P1, PT, R43, UR4, RZ ;  /* 0x000000042b627c10 */ /* 0x004fc6000ff3e0ff */
[----:B------:R-:W2:Y:S01]  /*9240*/  LDL R43, [R1+0x6a8] ;  /* 0x0006a800012b7983 */ /* 0x000ea20000100800 */
[----:B---3--:R-:W-:-:S03]  /*9250*/  IADD3.X R103, PT, PT, R42, UR10, RZ, P2, !PT ;  /* 0x0000000a2a677c10 */ /* 0x008fc600097fe4ff */
[----:B------:R-:W3:Y:S04]  /*9260*/  LDL R42, [R1+0x274] ;  /* 0x00027400012a7983 */ /* 0x000ee80000100800 */
[----:B------:R0:W3:Y:S01]  /*9270*/  LDG.E.U8 R147, desc[UR12][R102.64] ;  /* 0x0000000c66937981 */ /* 0x0000e2000c1e1100 */
[----:B----4-:R-:W-:Y:S02]  /*9280*/  IADD3.X R99, PT, PT, R41, UR10, RZ, P1, !PT ;  /* 0x0000000a29637c10 */ /* 0x010fe40008ffe4ff */
[C---:B------:R-:W-:Y:S01]  /*9290*/  IADD3 RZ, P1, PT, R5.reuse, UR4, RZ ;  /* 0x0000000405ff7c10 */ /* 0x040fe2000ff3e0ff */
[----:B------:R-:W4:Y:S03]  /*92a0*/  LDL R41, [R1+0x294] ;  /* 0x0002940001297983 */ /* 0x000f260000100800 */
[----:B0-----:R-:W-:Y:S01]  /*92b0*/  IADD3.X R103, PT, PT, R8, UR7, RZ, P1, !PT ;  /* 0x0000000708677c10 */ /* 0x001fe20008ffe4ff */
[----:B------:R-:W-:Y:S01]  /*92c0*/  IMAD.IADD R100, R104, 0x1, R6 ;  /* 0x0000000168647824 */ /* 0x000fe200078e0206 */
[----:B------:R-:W4:Y:S04]  /*92d0*/  LDL R8, [R1+0x2b4] ;  /* 0x0002b40001087983 */ /* 0x000f280000100800 */
[----:B------:R-:W-:Y:S01]  /*92e0*/  IADD3 R100, P2, PT, R100, UR4, RZ ;  /* 0x0000000464647c10 */ /* 0x000fe2000ff5e0ff */
[----:B------:R-:W-:Y:S01]  /*92f0*/  VIADD R102, R5, UR4 ;  /* 0x0000000405667c36 */ /* 0x000fe20008000000 */
[----:B------:R0:W4:Y:S02]  /*9300*/  LDG.E.U8 R149, desc[UR12][R98.64] ;  /* 0x0000000c62957981 */ /* 0x000124000c1e1100 */
[----:B------:R-:W-:Y:S01]  /*9310*/  IADD3.X R101, PT, PT, R56, UR10, RZ, P2, !PT ;  /* 0x0000000a38657c10 */ /* 0x000fe200097fe4ff */
[----:B------:R-:W-:Y:S01]  /*9320*/  IMAD R5, R13, 0x7, RZ ;  /* 0x000000070d057824 */ /* 0x000fe200078e02ff */
[----:B------:R1:W4:Y:S01]  /*9330*/  LDG.E.U8 R151, desc[UR12][R102.64] ;  /* 0x0000000c66977981 */ /* 0x000322000c1e1100 */
[----:B0-----:R-:W-:-:S03]  /*9340*/  IADD3 R98, P1, PT, R57, UR4, RZ ;  /* 0x0000000439627c10 */ /* 0x001fc6000ff3e0ff */
[----:B------:R0:W4:Y:S01]  /*9350*/  LDG.E.U8 R153, desc[UR12][R100.64] ;  /* 0x0000000c64997981 */ /* 0x000122000c1e1100 */
[----:B------:R-:W-:Y:S01]  /*9360*/  IMAD.IADD R5, R5, 0x1, R6 ;  /* 0x0000000105057824 */ /* 0x000fe200078e0206 */
[----:B------:R-:W-:Y:S02]  /*9370*/  IADD3.X R99, PT, PT, R54, UR10, RZ, P1, !PT ;  /* 0x0000000a36637c10 */ /* 0x000fe40008ffe4ff */
[----:B-1----:R-:W-:-:S03]  /*9380*/  IADD3 R102, P2, PT, R55, UR4, RZ ;  /* 0x0000000437667c10 */ /* 0x002fc6000ff5e0ff */
[----:B------:R1:W4:Y:S01]  /*9390*/  LDG.E.U8 R154, desc[UR12][R98.64] ;  /* 0x0000000c629a7981 */ /* 0x000322000c1e1100 */
[----:B0-----:R-:W-:Y:S02]  /*93a0*/  IADD3 R100, P1, PT, R53, UR4, RZ ;  /* 0x0000000435647c10 */ /* 0x001fe4000ff3e0ff */
[----:B------:R-:W-:Y:S02]  /*93b0*/  IADD3.X R103, PT, PT, R52, UR10, RZ, P2, !PT ;  /* 0x0000000a34677c10 */ /* 0x000fe400097fe4ff */
[----:B------:R-:W-:Y:S02]  /*93c0*/  IADD3.X R101, PT, PT, R51, UR10, RZ, P1, !PT ;  /* 0x0000000a33657c10 */ /* 0x000fe40008ffe4ff */
[C---:B------:R-:W-:Y:S01]  /*93d0*/  IADD3 RZ, P1, PT, R5.reuse, UR4, RZ ;  /* 0x0000000405ff7c10 */ /* 0x040fe2000ff3e0ff */
[----:B------:R0:W4:Y:S01]  /*93e0*/  LDG.E.U8 R156, desc[UR12][R102.64] ;  /* 0x0000000c669c7981 */ /* 0x000122000c1e1100 */
[----:B------:R-:W-:Y:S01]  /*93f0*/  IADD3 R104, P2, PT, R50, UR4, RZ ;  /* 0x0000000432687c10 */ /* 0x000fe2000ff5e0ff */
[----:B-1----:R-:W-:Y:S01]  /*9400*/  VIADD R98, R5, UR4 ;  /* 0x0000000405627c36 */ /* 0x002fe20008000000 */
[----:B------:R-:W-:Y:S01]  /*9410*/  IADD3.X R99, PT, PT, R49, UR7, RZ, P1, !PT ;  /* 0x0000000731637c10 */ /* 0x000fe20008ffe4ff */
[----:B------:R1:W4:Y:S01]  /*9420*/  LDG.E.U8 R158, desc[UR12][R100.64] ;  /* 0x0000000c649e7981 */ /* 0x000322000c1e1100 */
[----:B------:R-:W-:-:S03]  /*9430*/  IADD3.X R105, PT, PT, R47, UR10, RZ, P2, !PT ;  /* 0x0000000a2f697c10 */ /* 0x000fc600097fe4ff */
[----:B------:R1:W4:Y:S01]  /*9440*/  LDG.E.U8 R160, desc[UR12][R98.64] ;  /* 0x0000000c62a07981 */ /* 0x000322000c1e1100 */
[----:B0-----:R-:W-:-:S03]  /*9450*/  IADD3 R102, P1, PT, R48, UR4, RZ ;  /* 0x0000000430667c10 */ /* 0x001fc6000ff3e0ff */
[----:B------:R2:W4:Y:S01]  /*9460*/  LDG.E.U8 R162, desc[UR12][R104.64] ;  /* 0x0000000c68a27981 */ /* 0x000522000c1e1100 */
[----:B------:R-:W-:Y:S02]  /*9470*/  IADD3.X R103, PT, PT, R44, UR10, RZ, P1, !PT ;  /* 0x0000000a2c677c10 */ /* 0x000fe40008ffe4ff */
[----:B-1----:R-:W-:Y:S02]  /*9480*/  IADD3 R100, P2, PT, R46, UR4, RZ ;  /* 0x000000042e647c10 */ /* 0x002fe4000ff5e0ff */
[----:B------:R-:W-:Y:S01]  /*9490*/  IADD3 R98, P3, PT, R45, UR4, RZ ;  /* 0x000000042d627c10 */ /* 0x000fe2000ff7e0ff */
[----:B------:R-:W4:Y:S01]  /*94a0*/  LDG.E.U8 R102, desc[UR12][R102.64] ;  /* 0x0000000c66667981 */ /* 0x000f22000c1e1100 */
[----:B--2---:R-:W-:Y:S02]  /*94b0*/  IADD3 R104, P1, PT, R43, UR4, RZ ;  /* 0x000000042b687c10 */ /* 0x004fe4000ff3e0ff */
[----:B---3--:R-:W-:-:S05]  /*94c0*/  IADD3.X R101, PT, PT, R42, UR10, RZ, P2, !PT ;  /* 0x0000000a2a657c10 */ /* 0x008fca00097fe4ff */
[----:B------:R-:W2:Y:S01]  /*94d0*/  LDG.E.U8 R100, desc[UR12][R100.64] ;  /* 0x0000000c64647981 */ /* 0x000ea2000c1e1100 */
[----:B----4-:R-:W-:Y:S02]  /*94e0*/  IADD3.X R99, PT, PT, R41, UR10, RZ, P3, !PT ;  /* 0x0000000a29637c10 */ /* 0x010fe40009ffe4ff */
[----:B------:R-:W-:-:S03]  /*94f0*/  IADD3.X R105, PT, PT, R8, UR10, RZ, P1, !PT ;  /* 0x0000000a08697c10 */ /* 0x000fc60008ffe4ff */
[----:B------:R-:W3:Y:S04]  /*9500*/  LDG.E.U8 R98, desc[UR12][R98.64] ;  /* 0x0000000c62627981 */ /* 0x000ee8000c1e1100 */
[----:B------:R0:W4:Y:S01]  /*9510*/  LDG.E.U8 R104, desc[UR12][R104.64] ;  /* 0x0000000c68687981 */ /* 0x000122000c1e1100 */
[----:B------:R-:W1:Y:S01]  /*9520*/  S2R R8, SR_TID.X ;  /* 0x0000000000087919 */ /* 0x000e620000002100 */
[----:B------:R-:W1:Y:S01]  /*9530*/  S2UR UR9, SR_CgaCtaId ;  /* 0x00000000000979c3 */ /* 0x000e620000008800 */
[----:B0-----:R-:W0:Y:S01]  /*9540*/  S2R R105, SR_TID.X ;  /* 0x0000000000697919 */ /* 0x001e220000002100 */
[----:B------:R-:W-:Y:S01]  /*9550*/  UMOV UR7, 0x400 ;  /* 0x0000040000077882 */ /* 0x000fe20000000000 */
[C---:B-1----:R-:W-:Y:S01]  /*9560*/  IMAD.SHL.U32 R99, R8.reuse, 0x80, RZ ;  /* 0x0000008008637824 */ /* 0x042fe200078e00ff */
[----:B------:R-:W-:Y:S01]  /*9570*/  SHF.R.S32.HI R5, RZ, 0x1, R8 ;  /* 0x00000001ff057819 */ /* 0x000fe20000011408 */
[----:B------:R-:W-:-:S03]  /*9580*/  IMAD.SHL.U32 R13, R8, 0x40, RZ ;  /* 0x00000040080d7824 */ /* 0x000fc600078e00ff */
[----:B------:R-:W-:Y:S02]  /*9590*/  LOP3.LUT R99, R99, 0x200, RZ, 0xc0, !PT ;  /* 0x0000020063637812 */ /* 0x000fe400078ec0ff */
[----:B------:R-:W-:Y:S02]  /*95a0*/  SGXT R5, R5, 0x1 ;  /* 0x000000010505781a */ /* 0x000fe40000000200 */
[----:B------:R-:W-:Y:S02]  /*95b0*/  LOP3.LUT R99, R99, 0x40, R13, 0xf8, !PT ;  /* 0x0000004063637812 */ /* 0x000fe400078ef80d */
[C---:B------:R-:W-:Y:S01]  /*95c0*/  LOP3.LUT R103, R8.reuse, 0x7, RZ, 0xc0, !PT ;  /* 0x0000000708677812 */ /* 0x040fe200078ec0ff */
[----:B------:R-:W-:Y:S01]  /*95d0*/  IMAD.SHL.U32 R13, R8, 0x2, RZ ;  /* 0x00000002080d7824 */ /* 0x000fe200078e00ff */
[----:B------:R-:W-:Y:S01]  /*95e0*/  LOP3.LUT R99, R99, 0x120, R5, 0xf8, !PT ;  /* 0x0000012063637812 */ /* 0x000fe200078ef805 */
[----:B------:R-:W-:Y:S02]  /*95f0*/  ULEA UR7, UR9, UR7, 0x18 ;  /* 0x0000000709077291 */ /* 0x000fe4000f8ec0ff */
[----:B------:R-:W-:-:S05]  /*9600*/  IMAD.SHL.U32 R5, R103, 0x10, RZ ;  /* 0x0000001067057824 */ /* 0x000fca00078e00ff */
[----:B------:R-:W-:Y:S02]  /*9610*/  LOP3.LUT R5, R5, 0x30, R13, 0x78, !PT ;  /* 0x0000003005057812 */ /* 0x000fe400078e780d */
[----:B0-----:R-:W-:Y:S01]  /*9620*/  LOP3.LUT R13, R105, 0x7f, RZ, 0xc0, !PT ;  /* 0x0000007f690d7812 */ /* 0x001fe200078ec0ff */
[----:B------:R-:W-:Y:S06]  /*9630*/  BAR.SYNC.DEFER_BLOCKING 0x0 ;  /* 0x0000000000007b1d */ /* 0x000fec0000010000 */
[----:B------:R0:W-:Y:S02]  /*9640*/  STL [R1+0x894], R6 ;  /* 0x0008940601007387 */ /* 0x0001e40000100800 */
[----:B------:R-:W1:Y:S01]  /*9650*/  S2UR UR10, SR_CgaCtaId ;  /* 0x00000000000a79c3 */ /* 0x000e620000008800 */
[----:B------:R-:W-:Y:S01]  /*9660*/  SHF.R.S32.HI R101, RZ, 0x3, R8 ;  /* 0x00000003ff657819 */ /* 0x000fe20000011408 */
[----:B------:R-:W-:Y:S01]  /*9670*/  UMOV UR9, 0x400 ;  /* 0x0000040000097882 */ /* 0x000fe20000000000 */
[----:B------:R-:W2:Y:S01]  /*9680*/  LDL.LU R50, [R1+0x4c] ;  /* 0x00004c0001327983 */ /* 0x000ea20000300800 */
[----:B0-----:R-:W-:-:S03]  /*9690*/  LOP3.LUT R6, R8, 0x60, RZ, 0xc0, !PT ;  /* 0x0000006008067812 */ /* 0x001fc600078ec0ff */
[----:B------:R-:W2:Y:S04]  /*96a0*/  LDL.LU R51, [R1+0x48] ;  /* 0x0000480001337983 */ /* 0x000ea80000300800 */
[----:B------:R0:W-:Y:S04]  /*96b0*/  STS.U8 [R13+UR7+0x1000], R2 ;  /* 0x001000020d007988 */ /* 0x0001e80008000007 */
[----:B------:R1:W-:Y:S01]  /*96c0*/  STS.U8 [R13+UR7], R3 ;  /* 0x000000030d007988 */ /* 0x0003e20008000007 */
[----:B------:R-:W-:Y:S01]  /*96d0*/  IMAD R103, R103, 0x4, R6 ;  /* 0x0000000467677824 */ /* 0x000fe200078e0206 */
[----:B0-----:R-:W-:-:S02]  /*96e0*/  LOP3.LUT R2, R13, 0x10, RZ, 0x3c, !PT ;  /* 0x000000100d027812 */ /* 0x001fc400078e3cff */
[----:B------:R-:W-:Y:S01]  /*96f0*/  STS.U8 [R13+UR7+0x400], R121 ;  /* 0x000400790d007988 */ /* 0x000fe20008000007 */
[----:B-1----:R-:W-:-:S03]  /*9700*/  LOP3.LUT R3, R13, 0x20, RZ, 0x3c, !PT ;  /* 0x000000200d037812 */ /* 0x002fc600078e3cff */
[----:B------:R-:W-:Y:S01]  /*9710*/  STS.U8 [R13+UR7+0x800], R10 ;  /* 0x0008000a0d007988 */ /* 0x000fe20008000007 */
[----:B------:R-:W-:-:S03]  /*9720*/  LOP3.LUT R6, R8, 0x7f, RZ, 0xc0, !PT ;  /* 0x0000007f08067812 */ /* 0x000fc600078ec0ff */
[----:B------:R-:W-:Y:S04]  /*9730*/  STS.U8 [R13+UR7+0xc00], R4 ;  /* 0x000c00040d007988 */ /* 0x000fe80008000007 */
[----:B------:R-:W-:Y:S04]  /*9740*/  STS.U8 [R13+UR7+0x1400], R11 ;  /* 0x0014000b0d007988 */ /* 0x000fe80008000007 */
[----:B------:R-:W-:Y:S04]  /*9750*/  STS.U8 [R13+UR7+0x1800], R15 ;  /* 0x0018000f0d007988 */ /* 0x000fe80008000007 */
[----:B------:R0:W-:Y:S04]  /*9760*/  STS.U8 [R13+UR7+0x1c00], R14 ;  /* 0x001c000e0d007988 */ /* 0x0001e80008000007 */
[----:B------:R-:W-:Y:S04]  /*9770*/  STS.U8 [R13+UR7+0x2000], R16 ;  /* 0x002000100d007988 */ /* 0x000fe80008000007 */
[----:B------:R-:W-:Y:S04]  /*9780*/  STS.U8 [R13+UR7+0x2400], R17 ;  /* 0x002400110d007988 */ /* 0x000fe80008000007 */
[----:B------:R-:W-:Y:S04]  /*9790*/  STS.U8 [R13+UR7+0x2800], R18 ;  /* 0x002800120d007988 */ /* 0x000fe80008000007 */
[----:B------:R-:W-:Y:S04]  /*97a0*/  STS.U8 [R13+UR7+0x2c00], R19 ;  /* 0x002c00130d007988 */ /* 0x000fe80008000007 */
[----:B------:R-:W-:Y:S04]  /*97b0*/  STS.U8 [R13+UR7+0x3000], R106 ;  /* 0x0030006a0d007988 */ /* 0x000fe80008000007 */
[----:B------:R-:W-:Y:S04]  /*97c0*/  STS.U8 [R13+UR7+0x3400], R20 ;  /* 0x003400140d007988 */ /* 0x000fe80008000007 */
[----:B------:R-:W-:Y:S04]  /*97d0*/  STS.U8 [R13+UR7+0x3800], R107 ;  /* 0x0038006b0d007988 */ /* 0x000fe80008000007 */
[----:B------:R-:W-:Y:S01]  /*97e0*/  STS.U8 [R13+UR7+0x3c00], R115 ;  /* 0x003c00730d007988 */ /* 0x000fe20008000007 */
[----:B0-----:R-:W-:-:S03]  /*97f0*/  LOP3.LUT R14, R13, 0x50, RZ, 0x3c, !PT ;  /* 0x000000500d0e7812 */ /* 0x001fc600078e3cff */
[----:B------:R-:W-:Y:S04]  /*9800*/  STS.U8 [R2+UR7+0x80], R123 ;  /* 0x0000807b02007988 */ /* 0x000fe80008000007 */
        /* <DEDUP_REMOVED lines=10> */
[----:B------:R0:W-:Y:S04]  /*98b0*/  STS.U8 [R2+UR7+0x2c80], R12 ;  /* 0x002c800c02007988 */ /* 0x0001e80008000007 */
[----:B------:R-:W-:Y:S04]  /*98c0*/  STS.U8 [R2+UR7+0x3080], R84 ;  /* 0x0030805402007988 */ /* 0x000fe80008000007 */
[----:B------:R-:W-:Y:S04]  /*98d0*/  STS.U8 [R2+UR7+0x3480], R97 ;  /* 0x0034806102007988 */ /* 0x000fe80008000007 */
[----:B------:R-:W-:Y:S04]  /*98e0*/  STS.U8 [R2+UR7+0x3880], R109 ;  /* 0x0038806d02007988 */ /* 0x000fe80008000007 */
[----:B------:R1:W-:Y:S01]  /*98f0*/  STS.U8 [R2+UR7+0x3c80], R117 ;  /* 0x003c807502007988 */ /* 0x0003e20008000007 */
[----:B0-----:R-:W-:-:S03]  /*9900*/  LOP3.LUT R12, R13, 0x60, RZ, 0x3c, !PT ;  /* 0x000000600d0c7812 */ /* 0x001fc600078e3cff */
[----:B------:R-:W-:Y:S04]  /*9910*/  STS.U8 [R3+UR7+0x100], R129 ;  /* 0x0001008103007988 */ /* 0x000fe80008000007 */
[----:B------:R-:W-:Y:S01]  /*9920*/  STS.U8 [R3+UR7+0x500], R131 ;  /* 0x0005008303007988 */ /* 0x000fe20008000007 */
[----:B-1----:R-:W-:-:S03]  /*9930*/  LOP3.LUT R2, R13, 0x30, RZ, 0x3c, !PT ;  /* 0x000000300d027812 */ /* 0x002fc600078e3cff */
        /* <DEDUP_REMOVED lines=13> */
[----:B------:R0:W-:Y:S01]  /*9a10*/  STS.U8 [R3+UR7+0x3d00], R119 ;  /* 0x003d007703007988 */ /* 0x0001e20008000007 */
[----:B------:R-:W-:-:S03]  /*9a20*/  LOP3.LUT R11, R6, 0x70, RZ, 0x3c, !PT ;  /* 0x00000070060b7812 */ /* 0x000fc600078e3cff */
        /* <DEDUP_REMOVED lines=78> */
[----:B--2---:R-:W-:Y:S04]  /*9f10*/  STS.U8 [R11+UR7+0x3780], R100 ;  /* 0x003780640b007988 */ /* 0x004fe80008000007 */
[----:B---3--:R-:W-:Y:S04]  /*9f20*/  STS.U8 [R11+UR7+0x3b80], R98 ;  /* 0x003b80620b007988 */ /* 0x008fe80008000007 */
[----:B----4-:R-:W-:Y:S01]  /*9f30*/  STS.U8 [R11+UR7+0x3f80], R104 ;  /* 0x003f80680b007988 */ /* 0x010fe20008000007 */
[----:B------:R-:W-:-:S04]  /*9f40*/  SGXT R101, R101, 0x1 ;  /* 0x000000016565781a */ /* 0x000fc80000000200 */
[----:B------:R-:W-:Y:S01]  /*9f50*/  LOP3.LUT R101, R101, 0x90, RZ, 0xc0, !PT ;  /* 0x0000009065657812 */ /* 0x000fe200078ec0ff */
[----:B------:R-:W-:-:S03]  /*9f60*/  ULEA UR9, UR10, UR9, 0x18 ;  /* 0x000000090a097291 */ /* 0x000fc6000f8ec0ff */
[----:B------:R-:W-:Y:S01]  /*9f70*/  LOP3.LUT R101, R101, 0x10, R8, 0x78, !PT ;  /* 0x0000001065657812 */ /* 0x000fe200078e7808 */
[----:B------:R-:W-:Y:S01]  /*9f80*/  IMAD.U32 R5, R103, 0x20, R5 ;  /* 0x0000002067057824 */ /* 0x000fe200078e0005 */
[----:B------:R-:W-:Y:S02]  /*9f90*/  BAR.SYNC.DEFER_BLOCKING 0x0 ;  /* 0x0000000000007b1d */ /* 0x000fe40000010000 */
[----:B------:R-:W-:-:S04]  /*9fa0*/  LOP3.LUT R99, R99, R101, RZ, 0xfc, !PT ;  /* 0x0000006563637212 */ /* 0x000fc800078efcff */
[----:B------:R-:W-:Y:S01]  /*9fb0*/  LOP3.LUT R84, R99, 0x20, RZ, 0x3c, !PT ;  /* 0x0000002063547812 */ /* 0x000fe200078e3cff */
[----:B------:R-:W0:Y:S04]  /*9fc0*/  LDSM.16.M88.4 R88, [R5+UR9+0x1000] ;  /* 0x001000090558783b */ /* 0x000e280008000200 */
[----:B------:R-:W1:Y:S04]  /*9fd0*/  LDSM.16.MT88.4 R124, [R99+UR9+0x4000] ;  /* 0x00400009637c783b */ /* 0x000e680008004200 */
[----:B------:R-:W2:Y:S04]  /*9fe0*/  LDSM.16.MT88.4 R128, [R99+UR9+0x4400] ;  /* 0x004400096380783b */ /* 0x000ea80008004200 */
[----:B------:R-:W3:Y:S04]  /*9ff0*/  LDSM.16.MT88.4 R112, [R84+UR9+0x4000] ;  /* 0x004000095470783b */ /* 0x000ee80008004200 */
[----:B------:R-:W4:Y:S04]  /*a000*/  LDSM.16.MT88.4 R116, [R84+UR9+0x4400] ;  /* 0x004400095474783b */ /* 0x000f280008004200 */
[----:B------:R-:W4:Y:S04]  /*a010*/  LDSM.16.M88.4 R76, [R5+UR9+0x2000] ;  /* 0x00200009054c783b */ /* 0x000f280008000200 */
[----:B------:R-:W4:Y:S04]  /*a020*/  LDSM.16.M88.4 R32, [R5+UR9] ;  /* 0x000000090520783b */ /* 0x000f280008000200 */
[----:B------:R-:W4:Y:S04]  /*a030*/  LDSM.16.M88.4 R80, [R5+UR9+0x3000] ;  /* 0x003000090550783b */ /* 0x000f280008000200 */
[----:B------:R-:W4:Y:S04]  /*a040*/  LDSM.16.MT88.4 R24, [R99+UR9+0x4800] ;  /* 0x004800096318783b */ /* 0x000f280008004200 */
[----:B------:R-:W4:Y:S01]  /*a050*/  LDSM.16.MT88.4 R28, [R99+UR9+0x4c00] ;  /* 0x004c0009631c783b */ /* 0x000f220008004200 */
[----:B0-----:R-:W-:-:S02]  /*a060*/  F2FP.F16.E4M3.UNPACK_B R100, R88 ;  /* 0x00000058ff64723e */ /* 0x001fc400020006ff */
[----:B------:R-:W-:Y:S01]  /*a070*/  F2FP.F16.E4M3.UNPACK_B R101, R89 ;  /* 0x00000059ff65723e */ /* 0x000fe200020006ff */
[----:B-1----:R-:W-:Y:S02]  /*a080*/  IMAD.MOV.U32 R20, RZ, RZ, R124 ;  /* 0x000000ffff147224 */ /* 0x002fe400078e007c */
[----:B------:R-:W-:Y:S02]  /*a090*/  IMAD.MOV.U32 R21, RZ, RZ, R126 ;  /* 0x000000ffff157224 */ /* 0x000fe400078e007e */
[----:B--2---:R-:W-:Y:S02]  /*a0a0*/  IMAD.MOV.U32 R22, RZ, RZ, R128 ;  /* 0x000000ffff167224 */ /* 0x004fe400078e0080 */
[----:B------:R-:W-:Y:S02]  /*a0b0*/  IMAD.MOV.U32 R23, RZ, RZ, R130 ;  /* 0x000000ffff177224 */ /* 0x000fe400078e0082 */
[----:B---3--:R-:W-:Y:S02]  /*a0c0*/  IMAD.MOV.U32 R16, RZ, RZ, R112 ;  /* 0x000000ffff107224 */ /* 0x008fe400078e0070 */
[----:B------:R-:W-:-:S02]  /*a0d0*/  IMAD.MOV.U32 R17, RZ, RZ, R114 ;  /* 0x000000ffff117224 */ /* 0x000fc400078e0072 */
[----:B----4-:R-:W-:Y:S01]  /*a0e0*/  IMAD.MOV.U32 R18, RZ, RZ, R116 ;  /* 0x000000ffff127224 */ /* 0x010fe200078e0074 */
[-C--:B------:R-:W-:Y:S01]  /*a0f0*/  HMMA.16816.F32 R72, R20, R100.reuse, RZ ;  /* 0x000000641448723c */ /* 0x080fe200000018ff */
[----:B------:R-:W-:Y:S01]  /*a100*/  IMAD.MOV.U32 R19, RZ, RZ, R118 ;  /* 0x000000ffff137224 */ /* 0x000fe200078e0076 */
[----:B------:R-:W-:Y:S02]  /*a110*/  F2FP.F16.E4M3.UNPACK_B R92, R76 ;  /* 0x0000004cff5c723e */ /* 0x000fe400020006ff */
[----:B------:R-:W-:Y:S02]  /*a120*/  F2FP.F16.E4M3.UNPACK_B R93, R77 ;  /* 0x0000004dff5d723e */ /* 0x000fe400020006ff */
[----:B------:R-:W-:Y:S02]  /*a130*/  F2FP.F16.E4M3.UNPACK_B R104, R32 ;  /* 0x00000020ff68723e */ /* 0x000fe400020006ff */
[----:B------:R-:W-:Y:S01]  /*a140*/  F2FP.F16.E4M3.UNPACK_B R105, R33 ;  /* 0x00000021ff69723e */ /* 0x000fe200020006ff */
[----:B------:R-:W-:Y:S01]  /*a150*/  HMMA.16816.F32 R100, R16, R100, RZ ;  /* 0x000000641064723c */ /* 0x000fe200000018ff */
[----:B------:R-:W-:-:S02]  /*a160*/  F2FP.F16.E4M3.UNPACK_B R88, R88.H1 ;  /* 0x00000058ff58723e */ /* 0x000fc400030006ff */
[----:B------:R-:W-:-:S05]  /*a170*/  F2FP.F16.E4M3.UNPACK_B R89, R89.H1 ;  /* 0x00000059ff59723e */ /* 0x000fca00030006ff */
[C---:B------:R-:W-:Y:S08]  /*a180*/  HMMA.16816.F32 R68, R20.reuse, R92, RZ ;  /* 0x0000005c1444723c */ /* 0x040ff000000018ff */
[----:B------:R-:W-:Y:S08]  /*a190*/  HMMA.16816.F32 R108, R20, R104, RZ ;  /* 0x00000068146c723c */ /* 0x000ff000000018ff */
[C---:B------:R-:W-:Y:S08]  /*a1a0*/  HMMA.16816.F32 R92, R16.reuse, R92, RZ ;  /* 0x0000005c105c723c */ /* 0x040ff000000018ff */
[----:B------:R-:W-:Y:S01]  /*a1b0*/  HMMA.16816.F32 R104, R16, R104, RZ ;  /* 0x000000681068723c */ /* 0x000fe200000018ff */
[----:B------:R-:W-:-:S02]  /*a1c0*/  IMAD.MOV.U32 R16, RZ, RZ, R125 ;  /* 0x000000ffff107224 */ /* 0x000fc400078e007d */
[----:B------:R-:W-:Y:S02]  /*a1d0*/  IMAD.MOV.U32 R17, RZ, RZ, R127 ;  /* 0x000000ffff117224 */ /* 0x000fe400078e007f */
[----:B------:R-:W-:Y:S02]  /*a1e0*/  IMAD.MOV.U32 R18, RZ, RZ, R129 ;  /* 0x000000ffff127224 */ /* 0x000fe400078e0081 */
[----:B------:R-:W-:-:S07]  /*a1f0*/  IMAD.MOV.U32 R19, RZ, RZ, R131 ;  /* 0x000000ffff137224 */ /* 0x000fce00078e0083 */
[----:B------:R-:W-:Y:S01]  /*a200*/  HMMA.16816.F32 R72, R16, R88, R72 ;  /* 0x000000581048723c */ /* 0x000fe20000001848 */
[----:B------:R-:W-:Y:S02]  /*a210*/  IMAD.MOV.U32 R16, RZ, RZ, R113 ;  /* 0x000000ffff107224 */ /* 0x000fe400078e0071 */
[----:B------:R-:W-:Y:S02]  /*a220*/  IMAD.MOV.U32 R17, RZ, RZ, R115 ;  /* 0x000000ffff117224 */ /* 0x000fe400078e0073 */
[----:B------:R-:W-:Y:S02]  /*a230*/  IMAD.MOV.U32 R18, RZ, RZ, R117 ;  /* 0x000000ffff127224 */ /* 0x000fe400078e0075 */
[----:B------:R-:W-:Y:S01]  /*a240*/  IMAD.MOV.U32 R19, RZ, RZ, R119 ;  /* 0x000000ffff137224 */ /* 0x000fe200078e0077 */
[----:B------:R-:W-:Y:S02]  /*a250*/  F2FP.F16.E4M3.UNPACK_B R76, R76.H1 ;  /* 0x0000004cff4c723e */ /* 0x000fe400030006ff */
[----:B------:R-:W-:-:S04]  /*a260*/  F2FP.F16.E4M3.UNPACK_B R77, R77.H1 ;  /* 0x0000004dff4d723e */ /* 0x000fc800030006ff */
[----:B------:R-:W-:Y:S01]  /*a270*/  HMMA.16816.F32 R100, R16, R88, R100 ;  /* 0x000000581064723c */ /* 0x000fe20000001864 */
[----:B------:R-:W-:Y:S02]  /*a280*/  IMAD.MOV.U32 R16, RZ, RZ, R125 ;  /* 0x000000ffff107224 */ /* 0x000fe400078e007d */
        /* <DEDUP_REMOVED lines=8> */
[----:B------:R-:W-:Y:S01]  /*a310*/  F2FP.F16.E4M3.UNPACK_B R32, R32.H1 ;  /* 0x00000020ff20723e */ /* 0x000fe200030006ff */
[----:B------:R-:W-:Y:S01]  /*a320*/  IMAD.MOV.U32 R20, RZ, RZ, R113 ;  /* 0x000000ffff147224 */ /* 0x000fe200078e0071 */
[----:B------:R-:W-:Y:S01]  /*a330*/  F2FP.F16.E4M3.UNPACK_B R33, R33.H1 ;  /* 0x00000021ff21723e */ /* 0x000fe200030006ff */
[----:B------:R-:W-:-:S02]  /*a340*/  IMAD.MOV.U32 R21, RZ, RZ, R115 ;  /* 0x000000ffff157224 */ /* 0x000fc400078e0073 */
[----:B------:R-:W-:Y:S01]  /*a350*/  IMAD.MOV.U32 R22, RZ, RZ, R117 ;  /* 0x000000ffff167224 */ /* 0x000fe200078e0075 */
[----:B------:R-:W-:Y:S01]  /*a360*/  HMMA.16816.F32 R92, R16, R76, R92 ;  /* 0x0000004c105c723c */ /* 0x000fe2000000185c */
[----:B------:R-:W-:Y:S02]  /*a370*/  IMAD.MOV.U32 R16, RZ, RZ, R125 ;  /* 0x000000ffff107224 */ /* 0x000fe400078e007d */
[----:B------:R-:W-:Y:S02]  /*a380*/  IMAD.MOV.U32 R17, RZ, RZ, R127 ;  /* 0x000000ffff117224 */ /* 0x000fe400078e007f */
[----:B------:R-:W-:Y:S02]  /*a390*/  IMAD.MOV.U32 R18, RZ, RZ, R129 ;  /* 0x000000ffff127224 */ /* 0x000fe400078e0081 */
[----:B------:R-:W-:Y:S02]  /*a3a0*/  IMAD.MOV.U32 R19, RZ, RZ, R131 ;  /* 0x000000ffff137224 */ /* 0x000fe400078e0083 */
[----:B------:R-:W-:-:S05]  /*a3b0*/  IMAD.MOV.U32 R23, RZ, RZ, R119 ;  /* 0x000000ffff177224 */ /* 0x000fca00078e0077 */
[----:B------:R-:W-:Y:S01]  /*a3c0*/  HMMA.16816.F32 R108, R16, R32, R108 ;  /* 0x00000020106c723c */ /* 0x000fe2000000186c */
[----:B------:R-:W0:Y:S01]  /*a3d0*/  LDSM.16.MT88.4 R16, [R84+UR9+0x4800] ;  /* 0x004800095410783b */ /* 0x000e220008004200 */
[----:B------:R-:W-:Y:S01]  /*a3e0*/  F2FP.F16.E4M3.UNPACK_B R2, R80 ;  /* 0x00000050ff02723e */ /* 0x000fe200020006ff */
[----:B------:R-:W-:-:S05]  /*a3f0*/  IMAD.MOV.U32 R120, RZ, RZ, R112 ;  /* 0x000000ffff787224 */ /* 0x000fca00078e0070 */
[----:B------:R-:W-:Y:S01]  /*a400*/  HMMA.16816.F32 R104, R20, R32, R104 ;  /* 0x000000201468723c */ /* 0x000fe20000001868 */
[----:B------:R-:W1:Y:S01]  /*a410*/  LDSM.16.MT88.4 R20, [R84+UR9+0x4c00] ;  /* 0x004c00095414783b */ /* 0x000e620008004200 */
[----:B------:R-:W-:Y:S01]  /*a420*/  F2FP.F16.E4M3.UNPACK_B R3, R81 ;  /* 0x00000051ff03723e */ /* 0x000fe200020006ff */
[----:B------:R-:W-:Y:S02]  /*a430*/  IMAD.MOV.U32 R121, RZ, RZ, R114 ;  /* 0x000000ffff797224 */ /* 0x000fe400078e0072 */
[----:B------:R-:W-:Y:S02]  /*a440*/  IMAD.MOV.U32 R122, RZ, RZ, R116 ;  /* 0x000000ffff7a7224 */ /* 0x000fe400078e0074 */
[----:B------:R-:W-:-:S07]  /*a450*/  IMAD.MOV.U32 R123, RZ, RZ, R118 ;  /* 0x000000ffff7b7224 */ /* 0x000fce00078e0076 */
[----:B------:R-:W-:Y:S01]  /*a460*/  HMMA.16816.F32 R120, R120, R2, RZ ;  /* 0x000000027878723c */ /* 0x000fe200000018ff */
[----:B------:R-:W-:Y:S01]  /*a470*/  IMAD.MOV.U32 R112, RZ, RZ, R113 ;  /* 0x000000ffff707224 */ /* 0x000fe200078e0071 */
[----:B------:R-:W-:Y:S01]  /*a480*/  F2FP.F16.E4M3.UNPACK_B R80, R80.H1 ;  /* 0x00000050ff50723e */ /* 0x000fe200030006ff */
[----:B------:R-:W-:Y:S01]  /*a490*/  IMAD.MOV.U32 R113, RZ, RZ, R115 ;  /* 0x000000ffff717224 */ /* 0x000fe200078e0073 */
[----:B------:R-:W-:Y:S01]  /*a4a0*/  F2FP.F16.E4M3.UNPACK_B R81, R81.H1 ;  /* 0x00000051ff51723e */ /* 0x000fe200030006ff */
[----:B------:R-:W-:Y:S02]  /*a4b0*/  IMAD.MOV.U32 R132, RZ, RZ, R124 ;  /* 0x000000ffff847224 */ /* 0x000fe400078e007c */
[----:B------:R-:W-:Y:S02]  /*a4c0*/  IMAD.MOV.U32 R133, RZ, RZ, R126 ;  /* 0x000000ffff857224 */ /* 0x000fe400078e007e */
[----:B------:R-:W-:Y:S02]  /*a4d0*/  IMAD.MOV.U32 R134, RZ, RZ, R128 ;  /* 0x000000ffff867224 */ /* 0x000fe400078e0080 */
[----:B------:R-:W-:-:S02]  /*a4e0*/  IMAD.MOV.U32 R135, RZ, RZ, R130 ;  /* 0x000000ffff877224 */ /* 0x000fc400078e0082 */
[----:B------:R-:W-:Y:S02]  /*a4f0*/  IMAD.MOV.U32 R114, RZ, RZ, R117 ;  /* 0x000000ffff727224 */ /* 0x000fe400078e0075 */
[----:B------:R-:W-:-:S03]  /*a500*/  IMAD.MOV.U32 R115, RZ, RZ, R119 ;  /* 0x000000ffff737224 */ /* 0x000fc600078e0077 */
[----:B------:R-:W-:Y:S01]  /*a510*/  HMMA.16816.F32 R132, R132, R2, RZ ;  /* 0x000000028484723c */ /* 0x000fe200000018ff */
[----:B------:R-:W-:Y:S02]  /*a520*/  F2FP.F16.E4M3.UNPACK_B R2, R90 ;  /* 0x0000005aff02723e */ /* 0x000fe400020006ff */
[----:B------:R-:W-:-:S05]  /*a530*/  F2FP.F16.E4M3.UNPACK_B R3, R91 ;  /* 0x0000005bff03723e */ /* 0x000fca00020006ff */
[----:B------:R-:W-:Y:S01]  /*a540*/  HMMA.16816.F32 R116, R112, R80, R120 ;  /* 0x000000507074723c */ /* 0x000fe20000001878 */
[----:B------:R-:W-:Y:S01]  /*a550*/  IMAD.MOV.U32 R112, RZ, RZ, R24 ;  /* 0x000000ffff707224 */ /* 0x000fe200078e0018 */
[----:B------:R-:W-:Y:S01]  /*a560*/  F2FP.F16.E4M3.UNPACK_B R32, R82 ;  /* 0x00000052ff20723e */ /* 0x000fe200020006ff */
[----:B------:R-:W-:Y:S01]  /*a570*/  IMAD.MOV.U32 R113, RZ, RZ, R26 ;  /* 0x000000ffff717224 */ /* 0x000fe200078e001a */
[----:B------:R-:W-:Y:S01]  /*a580*/  F2FP.F16.E4M3.UNPACK_B R33, R83 ;  /* 0x00000053ff21723e */ /* 0x000fe200020006ff */
[----:B------:R-:W-:Y:S01]  /*a590*/  IMAD.MOV.U32 R114, RZ, RZ, R28 ;  /* 0x000000ffff727224 */ /* 0x000fe200078e001c */
[----:B------:R-:W-:Y:S01]  /*a5a0*/  LOP3.LUT R10, R5, 0x40, RZ, 0x3c, !PT ;  /* 0x00000040050a7812 */ /* 0x000fe200078e3cff */
[----:B------:R-:W-:Y:S01]  /*a5b0*/  IMAD.MOV.U32 R115, RZ, RZ, R30 ;  /* 0x000000ffff737224 */ /* 0x000fe200078e001e */
[----:B------:R-:W-:Y:S06]  /*a5c0*/  LDSM.16.MT88.4 R120, [R99+UR9+0x5400] ;  /* 0x005400096378783b */ /* 0x000fec0008004200 */
[----:B------:R-:W-:Y:S01]  /*a5d0*/  HMMA.16816.F32 R72, R112, R2, R72 ;  /* 0x000000027048723c */ /* 0x000fe20000001848 */
[----:B0-----:R-:W-:-:S02]  /*a5e0*/  IMAD.MOV.U32 R112, RZ, RZ, R16 ;  /* 0x000000ffff707224 */ /* 0x001fc400078e0010 */
[----:B------:R-:W-:Y:S02]  /*a5f0*/  IMAD.MOV.U32 R113, RZ, RZ, R18 ;  /* 0x000000ffff717224 */ /* 0x000fe400078e0012 */
[----:B-1----:R-:W-:Y:S02]  /*a600*/  IMAD.MOV.U32 R114, RZ, RZ, R20 ;  /* 0x000000ffff727224 */ /* 0x002fe400078e0014 */
[----:B------:R-:W-:-:S07]  /*a610*/  IMAD.MOV.U32 R115, RZ, RZ, R22 ;  /* 0x000000ffff737224 */ /* 0x000fce00078e0016 */
[----:B------:R-:W-:Y:S01]  /*a620*/  HMMA.16816.F32 R100, R112, R2, R100 ;  /* 0x000000027064723c */ /* 0x000fe20000001864 */
[----:B------:R-:W-:Y:S01]  /*a630*/  F2FP.F16.E4M3.UNPACK_B R2, R78 ;  /* 0x0000004eff02723e */ /* 0x000fe200020006ff */
[----:B------:R-:W-:Y:S01]  /*a640*/  IMAD.MOV.U32 R112, RZ, RZ, R24 ;  /* 0x000000ffff707224 */ /* 0x000fe200078e0018 */
[----:B------:R-:W-:Y:S01]  /*a650*/  F2FP.F16.E4M3.UNPACK_B R3, R79 ;  /* 0x0000004fff03723e */ /* 0x000fe200020006ff */
[----:B------:R-:W-:Y:S02]  /*a660*/  IMAD.MOV.U32 R113, RZ, RZ, R26 ;  /* 0x000000ffff717224 */ /* 0x000fe400078e001a */
[----:B------:R-:W-:Y:S02]  /*a670*/  IMAD.MOV.U32 R114, RZ, RZ, R28 ;  /* 0x000000ffff727224 */ /* 0x000fe400078e001c */
[----:B------:R-:W-:Y:S02]  /*a680*/  IMAD.MOV.U32 R115, RZ, RZ, R30 ;  /* 0x000000ffff737224 */ /* 0x000fe400078e001e */
[----:B------:R-:W-:-:S05]  /*a690*/  IMAD.MOV.U32 R124, RZ, RZ, R125 ;  /* 0x000000ffff7c7224 */ /* 0x000fca00078e007d */
[----:B------:R-:W-:Y:S01]  /*a6a0*/  HMMA.16816.F32 R68, R112, R2, R68 ;  /* 0x000000027044723c */ /* 0x000fe20000001844 */
[----:B------:R-:W-:Y:S02]  /*a6b0*/  IMAD.MOV.U32 R112, RZ, RZ, R16 ;  /* 0x000000ffff707224 */ /* 0x000fe400078e0010 */
[----:B------:R-:W-:Y:S02]  /*a6c0*/  IMAD.MOV.U32 R113, RZ, RZ, R18 ;  /* 0x000000ffff717224 */ /* 0x000fe400078e0012 */
[----:B------:R-:W-:Y:S02]  /*a6d0*/  IMAD.MOV.U32 R114, RZ, RZ, R20 ;  /* 0x000000ffff727224 */ /* 0x000fe400078e0014 */
[----:B------:R-:W-:Y:S02]  /*a6e0*/  IMAD.MOV.U32 R115, RZ, RZ, R22 ;  /* 0x000000ffff737224 */ /* 0x000fe400078e0016 */
[----:B------:R-:W-:Y:S02]  /*a6f0*/  IMAD.MOV.U32 R125, RZ, RZ, R127 ;  /* 0x000000ffff7d7224 */ /* 0x000fe400078e007f */
[----:B------:R-:W-:-:S02]  /*a700*/  IMAD.MOV.U32 R126, RZ, RZ, R129 ;  /* 0x000000ffff7e7224 */ /* 0x000fc400078e0081 */
[----:B------:R-:W-:Y:S01]  /*a710*/  IMAD.MOV.U32 R127, RZ, RZ, R131 ;  /* 0x000000ffff7f7224 */ /* 0x000fe200078e0083 */
[----:B------:R-:W-:Y:S01]  /*a720*/  HMMA.16816.F32 R92, R112, R2, R92 ;  /* 0x00000002705c723c */ /* 0x000fe2000000185c */
[----:B------:R-:W-:Y:S01]  /*a730*/  F2FP.F16.E4M3.UNPACK_B R2, R34 ;  /* 0x00000022ff02723e */ /* 0x000fe200020006ff */
[----:B------:R-:W-:Y:S01]  /*a740*/  IMAD.MOV.U32 R112, RZ, RZ, R24 ;  /* 0x000000ffff707224 */ /* 0x000fe200078e0018 */
[----:B------:R-:W-:Y:S01]  /*a750*/  F2FP.F16.E4M3.UNPACK_B R3, R35 ;  /* 0x00000023ff03723e */ /* 0x000fe200020006ff */
[----:B------:R-:W-:Y:S02]  /*a760*/  IMAD.MOV.U32 R113, RZ, RZ, R26 ;  /* 0x000000ffff717224 */ /* 0x000fe400078e001a */
[----:B------:R-:W-:Y:S02]  /*a770*/  IMAD.MOV.U32 R114, RZ, RZ, R28 ;  /* 0x000000ffff727224 */ /* 0x000fe400078e001c */
[----:B------:R-:W-:Y:S01]  /*a780*/  IMAD.MOV.U32 R115, RZ, RZ, R30 ;  /* 0x000000ffff737224 */ /* 0x000fe200078e001e */
[----:B------:R-:W-:Y:S08]  /*a790*/  HMMA.16816.F32 R124, R124, R80, R132 ;  /* 0x000000507c7c723c */ /* 0x000ff00000001884 */
[----:B------:R-:W-:Y:S01]  /*a7a0*/  HMMA.16816.F32 R108, R112, R2, R108 ;  /* 0x00000002706c723c */ /* 0x000fe2000000186c */
        /* <DEDUP_REMOVED lines=20> */
[----:B------:R-:W-:Y:S01]  /*a8f0*/  IMAD.MOV.U32 R91, RZ, RZ, R31 ;  /* 0x000000ffff5b7224 */ /* 0x000fe200078e001f */
[----:B------:R-:W-:Y:S01]  /*a900*/  F2FP.F16.E4M3.UNPACK_B R32, R78.H1 ;  /* 0x0000004eff20723e */ /* 0x000fe200030006ff */
[----:B------:R-:W-:Y:S01]  /*a910*/  IMAD.MOV.U32 R76, RZ, RZ, R25 ;  /* 0x000000ffff4c7224 */ /* 0x000fe200078e0019 */
[----:B------:R-:W-:Y:S01]  /*a920*/  F2FP.F16.E4M3.UNPACK_B R33, R79.H1 ;  /* 0x0000004fff21723e */ /* 0x000fe200030006ff */
[----:B------:R-:W-:Y:S01]  /*a930*/  IMAD.MOV.U32 R77, RZ, RZ, R27 ;  /* 0x000000ffff4d7224 */ /* 0x000fe200078e001b */
[----:B------:R-:W-:Y:S01]  /*a940*/  LDSM.16.MT88.4 R112, [R84+UR9+0x5000] ;  /* 0x005000095470783b */ /* 0x000fe20008004200 */
[----:B------:R-:W-:Y:S02]  /*a950*/  IMAD.MOV.U32 R78, RZ, RZ, R29 ;  /* 0x000000ffff4e7224 */ /* 0x000fe400078e001d */
[----:B------:R-:W-:Y:S01]  /*a960*/  IMAD.MOV.U32 R79, RZ, RZ, R31 ;  /* 0x000000ffff4f7224 */ /* 0x000fe200078e001f */
[----:B------:R-:W-:Y:S01]  /*a970*/  HMMA.16816.F32 R72, R88, R2, R72 ;  /* 0x000000025848723c */ /* 0x000fe20000001848 */
[----:B------:R-:W-:-:S02]  /*a980*/  IMAD.MOV.U32 R88, RZ, RZ, R17 ;  /* 0x000000ffff587224 */ /* 0x000fc400078e0011 */
[----:B------:R-:W-:Y:S02]  /*a990*/  IMAD.MOV.U32 R89, RZ, RZ, R19 ;  /* 0x000000ffff597224 */ /* 0x000fe400078e0013 */
[----:B------:R-:W-:Y:S02]  /*a9a0*/  IMAD.MOV.U32 R90, RZ, RZ, R21 ;  /* 0x000000ffff5a7224 */ /* 0x000fe400078e0015 */
[----:B------:R-:W-:Y:S01]  /*a9b0*/  IMAD.MOV.U32 R91, RZ, RZ, R23 ;  /* 0x000000ffff5b7224 */ /* 0x000fe200078e0017 */
[----:B------:R-:W-:Y:S01]  /*a9c0*/  HMMA.16816.F32 R68, R76, R32, R68 ;  /* 0x000000204c44723c */ /* 0x000fe20000001844 */
[----:B------:R-:W-:Y:S02]  /*a9d0*/  IMAD.MOV.U32 R76, RZ, RZ, R17 ;  /* 0x000000ffff4c7224 */ /* 0x000fe400078e0011 */
[----:B------:R-:W-:Y:S02]  /*a9e0*/  IMAD.MOV.U32 R77, RZ, RZ, R19 ;  /* 0x000000ffff4d7224 */ /* 0x000fe400078e0013 */
[----:B------:R-:W-:-:S02]  /*a9f0*/  IMAD.MOV.U32 R78, RZ, RZ, R21 ;  /* 0x000000ffff4e7224 */ /* 0x000fc400078e0015 */
[----:B------:R-:W-:Y:S01]  /*aa00*/  IMAD.MOV.U32 R79, RZ, RZ, R23 ;  /* 0x000000ffff4f7224 */ /* 0x000fe200078e0017 */
[----:B------:R-:W-:Y:S01]  /*aa10*/  HMMA.16816.F32 R100, R88, R2, R100 ;  /* 0x000000025864723c */ /* 0x000fe20000001864 */
[----:B------:R-:W-:Y:S01]  /*aa20*/  F2FP.F16.E4M3.UNPACK_B R2, R34.H1 ;  /* 0x00000022ff02723e */ /* 0x000fe200030006ff */
[----:B------:R-:W-:Y:S01]  /*aa30*/  IMAD.MOV.U32 R88, RZ, RZ, R25 ;  /* 0x000000ffff587224 */ /* 0x000fe200078e0019 */
[----:B------:R-:W-:Y:S01]  /*aa40*/  F2FP.F16.E4M3.UNPACK_B R3, R35.H1 ;  /* 0x00000023ff03723e */ /* 0x000fe200030006ff */
[----:B------:R-:W-:Y:S02]  /*aa50*/  IMAD.MOV.U32 R89, RZ, RZ, R27 ;  /* 0x000000ffff597224 */ /* 0x000fe400078e001b */
[----:B------:R-:W-:Y:S02]  /*aa60*/  IMAD.MOV.U32 R90, RZ, RZ, R29 ;  /* 0x000000ffff5a7224 */ /* 0x000fe400078e001d */
[----:B------:R-:W-:Y:S01]  /*aa70*/  HMMA.16816.F32 R92, R76, R32, R92 ;  /* 0x000000204c5c723c */ /* 0x000fe2000000185c */
[----:B------:R-:W-:Y:S01]  /*aa80*/  IMAD.MOV.U32 R91, RZ, RZ, R31 ;  /* 0x000000ffff5b7224 */ /* 0x000fe200078e001f */
[----:B------:R-:W0:Y:S04]  /*aa90*/  LDSM.16.M88.4 R76, [R10+UR9] ;  /* 0x000000090a4c783b */ /* 0x000e280008000200 */
[----:B------:R-:W1:Y:S02]  /*aaa0*/  LDSM.16.MT88.4 R32, [R99+UR9+0x5000] ;  /* 0x005000096320783b */ /* 0x000e640008004200 */
[----:B------:R-:W-:Y:S02]  /*aab0*/  HMMA.16816.F32 R108, R88, R2, R108 ;  /* 0x00000002586c723c */ /* 0x000fe4000000186c */
[----:B------:R-:W2:Y:S01]  /*aac0*/  LDSM.16.MT88.4 R88, [R84+UR9+0x5400] ;  /* 0x005400095458783b */ /* 0x000ea20008004200 */
[----:B------:R-:W-:-:S02]  /*aad0*/  IMAD.MOV.U32 R24, RZ, RZ, R25 ;  /* 0x000000ffff187224 */ /* 0x000fc400078e0019 */
[----:B------:R-:W-:Y:S02]  /*aae0*/  IMAD.MOV.U32 R25, RZ, RZ, R27 ;  /* 0x000000ffff197224 */ /* 0x000fe400078e001b */
[----:B------:R-:W-:Y:S02]  /*aaf0*/  IMAD.MOV.U32 R26, RZ, RZ, R29 ;  /* 0x000000ffff1a7224 */ /* 0x000fe400078e001d */
[----:B------:R-:W-:Y:S02]  /*ab00*/  IMAD.MOV.U32 R27, RZ, RZ, R31 ;  /* 0x000000ffff1b7224 */ /* 0x000fe400078e001f */
[----:B------:R-:W3:Y:S01]  /*ab10*/  LDSM.16.M88.4 R28, [R10+UR9+0x1000] ;  /* 0x001000090a1c783b */ /* 0x000ee20008000200 */
[----:B------:R-:W-:Y:S02]  /*ab20*/  F2FP.F16.E4M3.UNPACK_B R82, R82.H1 ;  /* 0x00000052ff52723e */ /* 0x000fe400030006ff */
[----:B------:R-:W-:Y:S01]  /*ab30*/  F2FP.F16.E4M3.UNPACK_B R83, R83.H1 ;  /* 0x00000053ff53723e */ /* 0x000fe200030006ff */
[----:B------:R-:W-:-:S02]  /*ab40*/  IMAD.MOV.U32 R128, RZ, RZ, R17 ;  /* 0x000000ffff807224 */ /* 0x000fc400078e0011 */
[----:B------:R-:W-:Y:S02]  /*ab50*/  IMAD.MOV.U32 R129, RZ, RZ, R19 ;  /* 0x000000ffff817224 */ /* 0x000fe400078e0013 */
[----:B------:R-:W-:Y:S02]  /*ab60*/  IMAD.MOV.U32 R130, RZ, RZ, R21 ;  /* 0x000000ffff827224 */ /* 0x000fe400078e0015 */
[----:B------:R-:W-:Y:S01]  /*ab70*/  IMAD.MOV.U32 R131, RZ, RZ, R23 ;  /* 0x000000ffff837224 */ /* 0x000fe200078e0017 */
[----:B------:R-:W-:Y:S01]  /*ab80*/  HMMA.16816.F32 R124, R24, R82, R124 ;  /* 0x00000052187c723c */ /* 0x000fe2000000187c */
[----:B------:R-:W-:Y:S01]  /*ab90*/  IMAD.MOV.U32 R16, RZ, RZ, R17 ;  /* 0x000000ffff107224 */ /* 0x000fe200078e0011 */
[----:B------:R-:W4:Y:S01]  /*aba0*/  LDSM.16.M88.4 R24, [R10+UR9+0x2000] ;  /* 0x002000090a18783b */ /* 0x000f220008000200 */
[----:B------:R-:W-:Y:S02]  /*abb0*/  IMAD.MOV.U32 R17, RZ, RZ, R19 ;  /* 0x000000ffff117224 */ /* 0x000fe400078e0013 */
[----:B------:R-:W-:-:S02]  /*abc0*/  IMAD.MOV.U32 R18, RZ, RZ, R21 ;  /* 0x000000ffff127224 */ /* 0x000fc400078e0015 */
[----:B------:R-:W-:Y:S01]  /*abd0*/  IMAD.MOV.U32 R19, RZ, RZ, R23 ;  /* 0x000000ffff137224 */ /* 0x000fe200078e0017 */
[----:B------:R-:W-:Y:S01]  /*abe0*/  HMMA.16816.F32 R104, R128, R2, R104 ;  /* 0x000000028068723c */ /* 0x000fe20000001868 */
[----:B------:R-:W4:Y:S01]  /*abf0*/  LDSM.16.M88.4 R20, [R10+UR9+0x3000] ;  /* 0x003000090a14783b */ /* 0x000f220008000200 */
[----:B0-----:R-:W-:Y:S02]  /*ac00*/  F2FP.F16.E4M3.UNPACK_B R2, R76 ;  /* 0x0000004cff02723e */ /* 0x001fe400020006ff */
[----:B------:R-:W-:-:S04]  /*ac10*/  F2FP.F16.E4M3.UNPACK_B R3, R77 ;  /* 0x0000004dff03723e */ /* 0x000fc800020006ff */
[----:B------:R-:W-:Y:S01]  /*ac20*/  HMMA.16816.F32 R116, R16, R82, R116 ;  /* 0x000000521074723c */ /* 0x000fe20000001874 */
[----:B-1----:R-:W-:Y:S01]  /*ac30*/  IMAD.MOV.U32 R16, RZ, RZ, R32 ;  /* 0x000000ffff107224 */ /* 0x002fe200078e0020 */
[----:B------:R-:W-:Y:S01]  /*ac40*/  F2FP.F16.E4M3.UNPACK_B R76, R76.H1 ;  /* 0x0000004cff4c723e */ /* 0x000fe200030006ff */
[----:B------:R-:W-:Y:S01]  /*ac50*/  IMAD.MOV.U32 R17, RZ, RZ, R34 ;  /* 0x000000ffff117224 */ /* 0x000fe200078e0022 */
[----:B------:R-:W-:Y:S01]  /*ac60*/  F2FP.F16.E4M3.UNPACK_B R77, R77.H1 ;  /* 0x0000004dff4d723e */ /* 0x000fe200030006ff */
[----:B------:R-:W-:Y:S01]  /*ac70*/  IMAD.MOV.U32 R18, RZ, RZ, R120 ;  /* 0x000000ffff127224 */ /* 0x000fe200078e0078 */
[----:B------:R-:W-:Y:S01]  /*ac80*/  LDSM.16.MT88.4 R80, [R84+UR9+0x5800] ;  /* 0x005800095450783b */ /* 0x000fe20008004200 */
[----:B------:R-:W-:-:S03]  /*ac90*/  IMAD.MOV.U32 R19, RZ, RZ, R122 ;  /* 0x000000ffff137224 */ /* 0x000fc600078e007a */
[----:B------:R-:W-:Y:S04]  /*aca0*/  LDSM.16.MT88.4 R84, [R84+UR9+0x5c00] ;  /* 0x005c00095454783b */ /* 0x000fe80008004200 */
[----:B------:R-:W-:Y:S01]  /*acb0*/  HMMA.16816.F32 R108, R16, R2, R108 ;  /* 0x00000002106c723c */ /* 0x000fe2000000186c */
[----:B------:R-:W-:Y:S02]  /*acc0*/  IMAD.MOV.U32 R16, RZ, RZ, R112 ;  /* 0x000000ffff107224 */ /* 0x000fe400078e0070 */
[----:B------:R-:W-:Y:S02]  /*acd0*/  IMAD.MOV.U32 R17, RZ, RZ, R114 ;  /* 0x000000ffff117224 */ /* 0x000fe400078e0072 */
[----:B--2---:R-:W-:Y:S02]  /*ace0*/  IMAD.MOV.U32 R18, RZ, RZ, R88 ;  /* 0x000000ffff127224 */ /* 0x004fe400078e0058 */
[----:B------:R-:W-:-:S07]  /*acf0*/  IMAD.MOV.U32 R19, RZ, RZ, R90 ;  /* 0x000000ffff137224 */ /* 0x000fce00078e005a */
[----:B------:R-:W-:Y:S01]  /*ad00*/  HMMA.16816.F32 R104, R16, R2, R104 ;  /* 0x000000021068723c */ /* 0x000fe20000001868 */
[----:B---3--:R-:W-:Y:S01]  /*ad10*/  F2FP.F16.E4M3.UNPACK_B R2, R28 ;  /* 0x0000001cff02723e */ /* 0x008fe200020006ff */
[----:B------:R-:W-:Y:S01]  /*ad20*/  IMAD.MOV.U32 R16, RZ, RZ, R32 ;  /* 0x000000ffff107224 */ /* 0x000fe200078e0020 */
[----:B------:R-:W-:Y:S01]  /*ad30*/  F2FP.F16.E4M3.UNPACK_B R3, R29 ;  /* 0x0000001dff03723e */ /* 0x000fe200020006ff */
        /* <DEDUP_REMOVED lines=9> */
[----:B----4-:R-:W-:Y:S01]  /*add0*/  F2FP.F16.E4M3.UNPACK_B R2, R24 ;  /* 0x00000018ff02723e */ /* 0x010fe200020006ff */
        /* <DEDUP_REMOVED lines=11> */
[----:B------:R-:W-:Y:S01]  /*ae90*/  F2FP.F16.E4M3.UNPACK_B R2, R20 ;  /* 0x00000014ff02723e */ /* 0x000fe200020006ff */
        /* <DEDUP_REMOVED lines=40> */
[----:B------:R-:W0:Y:S04]  /*b120*/  LDSM.16.MT88.4 R16, [R99+UR9+0x5800] ;  /* 0x005800096310783b */ /* 0x000e280008004200 */
[----:B------:R-:W1:Y:S01]  /*b130*/  LDSM.16.MT88.4 R96, [R99+UR9+0x5c00] ;  /* 0x005c00096360783b */ /* 0x000e620008004200 */
[--C-:B------:R-:W-:Y:S02]  /*b140*/  IMAD.MOV.U32 R128, RZ, RZ, R113.reuse ;  /* 0x000000ffff807224 */ /* 0x100fe400078e0071 */
[----:B------:R-:W-:Y:S01]  /*b150*/  IMAD.MOV.U32 R112, RZ, RZ, R113 ;  /* 0x000000ffff707224 */ /* 0x000fe200078e0071 */
[----:B------:R-:W-:Y:S01]  /*b160*/  F2FP.F16.E4M3.UNPACK_B R20, R20.H1 ;  /* 0x00000014ff14723e */ /* 0x000fe200030006ff */
[--C-:B------:R-:W-:Y:S01]  /*b170*/  IMAD.MOV.U32 R129, RZ, RZ, R115.reuse ;  /* 0x000000ffff817224 */ /* 0x100fe200078e0073 */
[----:B------:R-:W-:Y:S01]  /*b180*/  F2FP.F16.E4M3.UNPACK_B R21, R21.H1 ;  /* 0x00000015ff15723e */ /* 0x000fe200030006ff */
[----:B------:R-:W-:-:S02]  /*b190*/  IMAD.MOV.U32 R113, RZ, RZ, R115 ;  /* 0x000000ffff717224 */ /* 0x000fc400078e0073 */
[----:B------:R-:W-:Y:S02]  /*b1a0*/  IMAD.MOV.U32 R114, RZ, RZ, R89 ;  /* 0x000000ffff727224 */ /* 0x000fe400078e0059 */
[----:B------:R-:W-:Y:S02]  /*b1b0*/  IMAD.MOV.U32 R115, RZ, RZ, R91 ;  /* 0x000000ffff737224 */ /* 0x000fe400078e005b */
[----:B------:R-:W-:Y:S02]  /*b1c0*/  IMAD.MOV.U32 R130, RZ, RZ, R89 ;  /* 0x000000ffff827224 */ /* 0x000fe400078e0059 */
[----:B------:R-:W-:Y:S01]  /*b1d0*/  IMAD.MOV.U32 R131, RZ, RZ, R91 ;  /* 0x000000ffff837224 */ /* 0x000fe200078e005b */
[----:B------:R-:W-:Y:S02]  /*b1e0*/  F2FP.F16.E4M3.UNPACK_B R2, R78 ;  /* 0x0000004eff02723e */ /* 0x000fe400020006ff */
[----:B------:R-:W-:Y:S01]  /*b1f0*/  HMMA.16816.F32 R88, R112, R20, R116 ;  /* 0x000000147058723c */ /* 0x000fe20000001874 */
[----:B------:R-:W-:Y:S01]  /*b200*/  F2FP.F16.E4M3.UNPACK_B R3, R79 ;  /* 0x0000004fff03723e */ /* 0x000fe200020006ff */
[----:B0-----:R-:W-:-:S02]  /*b210*/  IMAD.MOV.U32 R112, RZ, RZ, R16 ;  /* 0x000000ffff707224 */ /* 0x001fc400078e0010 */
[----:B------:R-:W-:Y:S02]  /*b220*/  IMAD.MOV.U32 R113, RZ, RZ, R18 ;  /* 0x000000ffff717224 */ /* 0x000fe400078e0012 */
[----:B-1----:R-:W-:Y:S02]  /*b230*/  IMAD.MOV.U32 R114, RZ, RZ, R96 ;  /* 0x000000ffff727224 */ /* 0x002fe400078e0060 */
        /* <DEDUP_REMOVED lines=8> */
[----:B------:R-:W-:-:S04]  /*b2c0*/  F2FP.F16.E4M3.UNPACK_B R29, R79.H1 ;  /* 0x0000004fff1d723e */ /* 0x000fc800030006ff */
[----:B------:R-:W-:Y:S01]  /*b2d0*/  HMMA.16816.F32 R104, R112, R2, R104 ;  /* 0x000000027068723c */ /* 0x000fe20000001868 */
[----:B------:R-:W-:Y:S01]  /*b2e0*/  F2FP.F16.E4M3.UNPACK_B R2, R30 ;  /* 0x0000001eff02723e */ /* 0x000fe200020006ff */
[----:B------:R-:W-:Y:S01]  /*b2f0*/  IMAD.MOV.U32 R112, RZ, RZ, R16 ;  /* 0x000000ffff707224 */ /* 0x000fe200078e0010 */
[----:B------:R-:W-:Y:S01]  /*b300*/  F2FP.F16.E4M3.UNPACK_B R3, R31 ;  /* 0x0000001fff03723e */ /* 0x000fe200020006ff */
[----:B------:R-:W-:Y:S02]  /*b310*/  IMAD.MOV.U32 R113, RZ, RZ, R18 ;  /* 0x000000ffff717224 */ /* 0x000fe400078e0012 */
[----:B------:R-:W-:Y:S02]  /*b320*/  IMAD.MOV.U32 R114, RZ, RZ, R96 ;  /* 0x000000ffff727224 */ /* 0x000fe400078e0060 */
[----:B------:R-:W-:Y:S02]  /*b330*/  IMAD.MOV.U32 R115, RZ, RZ, R98 ;  /* 0x000000ffff737224 */ /* 0x000fe400078e0062 */
[----:B------:R-:W-:-:S02]  /*b340*/  IMAD.MOV.U32 R77, RZ, RZ, R19 ;  /* 0x000000ffff4d7224 */ /* 0x000fc400078e0013 */
[----:B------:R-:W-:Y:S02]  /*b350*/  IMAD.MOV.U32 R78, RZ, RZ, R97 ;  /* 0x000000ffff4e7224 */ /* 0x000fe400078e0061 */
[----:B------:R-:W-:Y:S01]  /*b360*/  IMAD.MOV.U32 R79, RZ, RZ, R99 ;  /* 0x000000ffff4f7224 */ /* 0x000fe200078e0063 */
[----:B------:R-:W-:Y:S01]  /*b370*/  HMMA.16816.F32 R72, R112, R2, R72 ;  /* 0x000000027048723c */ /* 0x000fe20000001848 */
[----:B------:R-:W-:Y:S02]  /*b380*/  IMAD.MOV.U32 R112, RZ, RZ, R80 ;  /* 0x000000ffff707224 */ /* 0x000fe400078e0050 */
[----:B------:R-:W-:Y:S02]  /*b390*/  IMAD.MOV.U32 R113, RZ, RZ, R82 ;  /* 0x000000ffff717224 */ /* 0x000fe400078e0052 */
[----:B------:R-:W-:Y:S02]  /*b3a0*/  IMAD.MOV.U32 R114, RZ, RZ, R84 ;  /* 0x000000ffff727224 */ /* 0x000fe400078e0054 */
[----:B------:R-:W-:Y:S01]  /*b3b0*/  IMAD.MOV.U32 R115, RZ, RZ, R86 ;  /* 0x000000ffff737224 */ /* 0x000fe200078e0056 */
[----:B------:R-:W-:Y:S01]  /*b3c0*/  HMMA.16816.F32 R92, R128, R24, R92 ;  /* 0x00000018805c723c */ /* 0x000fe2000000185c */
[----:B------:R-:W-:-:S02]  /*b3d0*/  IMAD.MOV.U32 R32, RZ, RZ, R33 ;  /* 0x000000ffff207224 */ /* 0x000fc400078e0021 */
[----:B------:R-:W-:Y:S02]  /*b3e0*/  IMAD.MOV.U32 R33, RZ, RZ, R35 ;  /* 0x000000ffff217224 */ /* 0x000fe400078e0023 */
[----:B------:R-:W-:-:S03]  /*b3f0*/  IMAD.MOV.U32 R34, RZ, RZ, R121 ;  /* 0x000000ffff227224 */ /* 0x000fc600078e0079 */
[----:B------:R-:W-:Y:S01]  /*b400*/  HMMA.16816.F32 R76, R76, R28, R108 ;  /* 0x0000001c4c4c723c */ /* 0x000fe2000000186c */
[----:B------:R-:W-:Y:S02]  /*b410*/  IMAD.MOV.U32 R108, RZ, RZ, R81 ;  /* 0x000000ffff6c7224 */ /* 0x000fe400078e0051 */
[----:B------:R-:W-:Y:S02]  /*b420*/  IMAD.MOV.U32 R109, RZ, RZ, R83 ;  /* 0x000000ffff6d7224 */ /* 0x000fe400078e0053 */
[----:B------:R-:W-:Y:S02]  /*b430*/  IMAD.MOV.U32 R110, RZ, RZ, R85 ;  /* 0x000000ffff6e7224 */ /* 0x000fe400078e0055 */
[----:B------:R-:W-:Y:S01]  /*b440*/  IMAD.MOV.U32 R111, RZ, RZ, R87 ;  /* 0x000000ffff6f7224 */ /* 0x000fe200078e0057 */
[----:B------:R-:W-:Y:S01]  /*b450*/  HMMA.16816.F32 R100, R112, R2, R100 ;  /* 0x000000027064723c */ /* 0x000fe20000001864 */
[----:B------:R-:W-:Y:S01]  /*b460*/  IMAD.MOV.U32 R35, RZ, RZ, R123 ;  /* 0x000000ffff237224 */ /* 0x000fe200078e007b */
[----:B------:R-:W-:Y:S01]  /*b470*/  F2FP.F16.E4M3.UNPACK_B R2, R26 ;  /* 0x0000001aff02723e */ /* 0x000fe200020006ff */
[----:B------:R-:W-:Y:S01]  /*b480*/  IMAD.MOV.U32 R112, RZ, RZ, R16 ;  /* 0x000000ffff707224 */ /* 0x000fe200078e0010 */
[----:B------:R-:W-:Y:S01]  /*b490*/  F2FP.F16.E4M3.UNPACK_B R3, R27 ;  /* 0x0000001bff03723e */ /* 0x000fe200020006ff */
[----:B------:R-:W-:-:S02]  /*b4a0*/  IMAD.MOV.U32 R113, RZ, RZ, R18 ;  /* 0x000000ffff717224 */ /* 0x000fc400078e0012 */
[----:B------:R-:W-:Y:S02]  /*b4b0*/  IMAD.MOV.U32 R114, RZ, RZ, R96 ;  /* 0x000000ffff727224 */ /* 0x000fe400078e0060 */
[----:B------:R-:W-:Y:S01]  /*b4c0*/  IMAD.MOV.U32 R115, RZ, RZ, R98 ;  /* 0x000000ffff737224 */ /* 0x000fe200078e0062 */
[----:B------:R-:W-:Y:S02]  /*b4d0*/  F2FP.F16.E4M3.UNPACK_B R24, R30.H1 ;  /* 0x0000001eff18723e */ /* 0x000fe400030006ff */
[----:B------:R-:W-:Y:S02]  /*b4e0*/  F2FP.F16.E4M3.UNPACK_B R25, R31.H1 ;  /* 0x0000001fff19723e */ /* 0x000fe400030006ff */
[----:B------:R-:W-:Y:S01]  /*b4f0*/  HMMA.16816.F32 R28, R108, R28, R104 ;  /* 0x0000001c6c1c723c */ /* 0x000fe20000001868 */
[----:B------:R-:W-:Y:S02]  /*b500*/  IMAD.MOV.U32 R104, RZ, RZ, R17 ;  /* 0x000000ffff687224 */ /* 0x000fe400078e0011 */
[----:B------:R-:W-:-:S02]  /*b510*/  IMAD.MOV.U32 R105, RZ, RZ, R19 ;  /* 0x000000ffff697224 */ /* 0x000fc400078e0013 */
[----:B------:R-:W-:Y:S02]  /*b520*/  IMAD.MOV.U32 R106, RZ, RZ, R97 ;  /* 0x000000ffff6a7224 */ /* 0x000fe400078e0061 */
[----:B------:R-:W-:Y:S01]  /*b530*/  IMAD.MOV.U32 R107, RZ, RZ, R99 ;  /* 0x000000ffff6b7224 */ /* 0x000fe200078e0063 */
[----:B------:R-:W-:Y:S08]  /*b540*/  HMMA.16816.F32 R32, R32, R20, R124 ;  /* 0x000000142020723c */ /* 0x000ff0000000187c */
        /* <DEDUP_REMOVED lines=14> */
[----:B------:R-:W-:Y:S01]  /*b630*/  IMAD.MOV.U32 R113, RZ, RZ, R18 ;  /* 0x000000ffff717224 */ /* 0x000fe200078e0012 */
[----:B------:R-:W-:Y:S01]  /*b640*/  F2FP.F16.E4M3.UNPACK_B R20, R26.H1 ;  /* 0x0000001aff14723e */ /* 0x000fe200030006ff */
[----:B------:R-:W-:Y:S01]  /*b650*/  IMAD.MOV.U32 R114, RZ, RZ, R96 ;  /* 0x000000ffff727224 */ /* 0x000fe200078e0060 */
[----:B------:R-:W-:Y:S01]  /*b660*/  F2FP.F16.E4M3.UNPACK_B R21, R27.H1 ;  /* 0x0000001bff15723e */ /* 0x000fe200030006ff */
        /* <DEDUP_REMOVED lines=12> */
[----:B------:R-:W-:Y:S02]  /*b730*/  IMAD.MOV.U32 R100, RZ, RZ, R81 ;  /* 0x000000ffff647224 */ /* 0x000fe400078e0051 */
[----:B------:R-:W-:Y:S02]  /*b740*/  IMAD.MOV.U32 R101, RZ, RZ, R83 ;  /* 0x000000ffff657224 */ /* 0x000fe400078e0053 */
[----:B------:R-:W-:Y:S02]  /*b750*/  IMAD.MOV.U32 R102, RZ, RZ, R85 ;  /* 0x000000ffff667224 */ /* 0x000fe400078e0055 */
[----:B------:R-:W-:Y:S01]  /*b760*/  IMAD.MOV.U32 R103, RZ, RZ, R87 ;  /* 0x000000ffff677224 */ /* 0x000fe200078e0057 */
[----:B------:R-:W-:Y:S01]  /*b770*/  LOP3.LUT R164, R8, 0x1c, RZ, 0xc0, !PT ;  /* 0x0000001c08a47812 */ /* 0x000fe200078ec0ff */
[----:B------:R-:W-:Y:S01]  /*b780*/  HMMA.16816.F32 R88, R112, R2, R88 ;  /* 0x000000027058723c */ /* 0x000fe20000001858 */
[----:B------:R-:W-:Y:S01]  /*b790*/  STL [R1+0x898], R5 ;  /* 0x0008980501007387 */ /* 0x000fe20000100800 */
[----:B------:R-:W-:-:S02]  /*b7a0*/  F2FP.F16.E4M3.UNPACK_B R2, R22.H1 ;  /* 0x00000016ff02723e */ /* 0x000fc400030006ff */
[----:B------:R-:W-:Y:S01]  /*b7b0*/  F2FP.F16.E4M3.UNPACK_B R3, R23.H1 ;  /* 0x00000017ff03723e */ /* 0x000fe200030006ff */
[----:B------:R-:W-:Y:S03]  /*b7c0*/  STL [R1+0x89c], R10 ;  /* 0x00089c0a01007387 */ /* 0x000fe60000100800 */
[----:B------:R-:W-:Y:S01]  /*b7d0*/  HMMA.16816.F32 R20, R100, R20, R92 ;  /* 0x000000146414723c */ /* 0x000fe2000000185c */
[----:B------:R-:W2:Y:S01]  /*b7e0*/  LDL.LU R100, [R1+0x44] ;  /* 0x0000440001647983 */ /* 0x000ea20000300800 */
[----:B------:R-:W-:-:S03]  /*b7f0*/  LEA R101, R164, UR7, 0x2 ;  /* 0x00000007a4657c11 */ /* 0x000fc6000f8e10ff */
[----:B------:R-:W3:Y:S01]  /*b800*/  LDL.LU R164, [R1+0x40] ;  /* 0x0000400001a47983 */ /* 0x000ee20000300800 */
        /* <DEDUP_REMOVED lines=8> */
[----:B------:R-:W-:Y:S02]  /*b890*/  IMAD.MOV.U32 R19, RZ, RZ, R87 ;  /* 0x000000ffff137224 */ /* 0x000fe400078e0057 */
[----:B------:R-:W-:Y:S01]  /*b8a0*/  FMUL R0, R76, UR11 ;  /* 0x0000000b4c007c20 */ /* 0x000fe20008400000 */
[----:B------:R-:W-:-:S04]  /*b8b0*/  FMUL R4, R77, UR11 ;  /* 0x0000000b4d047c20 */ /* 0x000fc80008400000 */
[----:B------:R-:W-:Y:S01]  /*b8c0*/  HMMA.16816.F32 R16, R16, R2, R88 ;  /* 0x000000021010723c */ /* 0x000fe20000001858 */
[----:B------:R-:W-:Y:S01]  /*b8d0*/  FMUL R15, R72, UR11 ;  /* 0x0000000b480f7c20 */ /* 0x000fe20008400000 */
[----:B------:R-:W-:Y:S01]  /*b8e0*/  FMUL R80, R78, UR11 ;  /* 0x0000000b4e507c20 */ /* 0x000fe20008400000 */
[----:B------:R-:W-:Y:S01]  /*b8f0*/  FMUL R81, R79, UR11 ;  /* 0x0000000b4f517c20 */ /* 0x000fe20008400000 */
[----:B------:R-:W-:Y:S01]  /*b900*/  FMUL R82, R74, UR11 ;  /* 0x0000000b4a527c20 */ /* 0x000fe20008400000 */
[----:B------:R-:W-:Y:S01]  /*b910*/  FMUL R83, R28, UR11 ;  /* 0x0000000b1c537c20 */ /* 0x000fe20008400000 */
[----:B------:R-:W-:Y:S01]  /*b920*/  FMUL R84, R29, UR11 ;  /* 0x0000000b1d547c20 */ /* 0x000fe20008400000 */
[----:B------:R-:W-:Y:S01]  /*b930*/  FMUL R85, R24, UR11 ;  /* 0x0000000b18557c20 */ /* 0x000fe20008400000 */
[----:B------:R-:W-:Y:S01]  /*b940*/  FMNMX3 R0, R0, R4, R15, !PT ;  /* 0x0000000400007276 */ /* 0x000fe2000780000f */
[----:B------:R-:W-:Y:S01]  /*b950*/  FMUL R2, R73, UR11 ;  /* 0x0000000b49027c20 */ /* 0x000fe20008400000 */
[----:B------:R-:W-:Y:S01]  /*b960*/  FMNMX3 R80, R80, R81, R82, !PT ;  /* 0x0000005150507276 */ /* 0x000fe20007800052 */
[----:B------:R-:W-:Y:S01]  /*b970*/  FMUL R3, R68, UR11 ;  /* 0x0000000b44037c20 */ /* 0x000fe20008400000 */
[----:B------:R-:W-:Y:S01]  /*b980*/  FMNMX3 R83, R83, R84, R85, !PT ;  /* 0x0000005453537276 */ /* 0x000fe20007800055 */
[----:B------:R-:W-:Y:S01]  /*b990*/  FMUL R4, R75, UR11 ;  /* 0x0000000b4b047c20 */ /* 0x000fe20008400000 */
        /* <DEDUP_REMOVED lines=15> */
[----:B------:R-:W-:Y:S01]  /*ba90*/  FMNMX3 R83, R83, R85, R86, !PT ;  /* 0x0000005553537276 */ /* 0x000fe20007800056 */
[----:B------:R-:W-:Y:S01]  /*baa0*/  FMUL R82, R21, UR11 ;  /* 0x0000000b15527c20 */ /* 0x000fe20008400000 */
[----:B------:R-:W-:Y:S01]  /*bab0*/  FMUL R84, R16, UR11 ;  /* 0x0000000b10547c20 */ /* 0x000fe20008400000 */
[----:B------:R-:W-:Y:S01]  /*bac0*/  FMUL R85, R23, UR11 ;  /* 0x0000000b17557c20 */ /* 0x000fe20008400000 */
[----:B------:R-:W-:Y:S01]  /*bad0*/  FMUL R86, R18, UR11 ;  /* 0x0000000b12567c20 */ /* 0x000fe20008400000 */
[----:B------:R-:W-:-:S02]  /*bae0*/  FMNMX3 R81, R81, R87, R88, !PT ;  /* 0x0000005751517276 */ /* 0x000fc40007800058 */
[----:B------:R-:W-:Y:S01]  /*baf0*/  FMNMX3 R0, R0, R2, R3, !PT ;  /* 0x0000000200007276 */ /* 0x000fe20007800003 */
[----:B------:R-:W-:Y:S01]  /*bb00*/  FMUL R2, R33, UR11 ;  /* 0x0000000b21027c20 */ /* 0x000fe20008400000 */
[----:B------:R-:W-:Y:S01]  /*bb10*/  FMNMX3 R4, R4, R15, R80, !PT ;  /* 0x0000000f04047276 */ /* 0x000fe20007800050 */
[----:B------:R-:W-:Y:S01]  /*bb20*/  FMUL R80, R35, UR11 ;  /* 0x0000000b23507c20 */ /* 0x000fe20008400000 */
[----:B------:R-:W-:Y:S01]  /*bb30*/  FMUL R15, R17, UR11 ;  /* 0x0000000b110f7c20 */ /* 0x000fe20008400000 */
[----:B------:R-:W-:Y:S01]  /*bb40*/  FMUL R3, R19, UR11 ;  /* 0x0000000b13037c20 */ /* 0x000fe20008400000 */
[----:B------:R-:W-:Y:S02]  /*bb50*/  FMNMX3 R82, R83, R82, R84, !PT ;  /* 0x0000005253527276 */ /* 0x000fe40007800054 */
[----:B------:R-:W-:Y:S02]  /*bb60*/  FMNMX3 R81, R81, R85, R86, !PT ;  /* 0x0000005551517276 */ /* 0x000fe40007800056 */
[----:B------:R-:W-:-:S02]  /*bb70*/  FMNMX R0, R2, R0, !PT ;  /* 0x0000000002007209 */ /* 0x000fc40007800000 */
[----:B------:R-:W-:Y:S02]  /*bb80*/  FMNMX R4, R80, R4, !PT ;  /* 0x0000000450047209 */ /* 0x000fe40007800000 */
[----:B------:R-:W-:Y:S02]  /*bb90*/  FMNMX R15, R15, R82, !PT ;  /* 0x000000520f0f7209 */ /* 0x000fe40007800000 */
[----:B------:R-:W-:Y:S01]  /*bba0*/  FMNMX R81, R3, R81, !PT ;  /* 0x0000005103517209 */ /* 0x000fe20007800000 */
[----:B------:R-:W0:Y:S04]  /*bbb0*/  SHFL.BFLY PT, R82, R0, 0x2, 0x1f ;  /* 0x0c401f0000527f89 */ /* 0x000e2800000e0000 */
[----:B------:R-:W1:Y:S04]  /*bbc0*/  SHFL.BFLY PT, R3, R4, 0x2, 0x1f ;  /* 0x0c401f0004037f89 */ /* 0x000e6800000e0000 */
[----:B------:R-:W4:Y:S04]  /*bbd0*/  SHFL.BFLY PT, R2, R15, 0x2, 0x1f ;  /* 0x0c401f000f027f89 */ /* 0x000f2800000e0000 */
[----:B------:R-:W4:Y:S01]  /*bbe0*/  SHFL.BFLY PT, R80, R81, 0x2, 0x1f ;  /* 0x0c401f0051507f89 */ /* 0x000f2200000e0000 */
[----:B0-----:R-:W-:-:S02]  /*bbf0*/  FMNMX R82, R0, R82, !PT ;  /* 0x0000005200527209 */ /* 0x001fc40007800000 */
[----:B-1----:R-:W-:Y:S02]  /*bc00*/  FMNMX R3, R4, R3, !PT ;  /* 0x0000000304037209 */ /* 0x002fe40007800000 */
[----:B----4-:R-:W-:Y:S02]  /*bc10*/  FMNMX R2, R15, R2, !PT ;  /* 0x000000020f027209 */ /* 0x010fe40007800000 */
[----:B------:R-:W-:Y:S01]  /*bc20*/  FMNMX R0, R81, R80, !PT ;  /* 0x0000005051007209 */ /* 0x000fe20007800000 */
[----:B------:R-:W0:Y:S04]  /*bc30*/  SHFL.BFLY PT, R83, R82, 0x1, 0x1f ;  /* 0x0c201f0052537f89 */ /* 0x000e2800000e0000 */
[----:B------:R-:W1:Y:S04]  /*bc40*/  SHFL.BFLY PT, R4, R3, 0x1, 0x1f ;  /* 0x0c201f0003047f89 */ /* 0x000e6800000e0000 */
[----:B------:R-:W4:Y:S04]  /*bc50*/  SHFL.BFLY PT, R15, R2, 0x1, 0x1f ;  /* 0x0c201f00020f7f89 */ /* 0x000f2800000e0000 */
[----:B------:R-:W4:Y:S01]  /*bc60*/  SHFL.BFLY PT, R81, R0, 0x1, 0x1f ;  /* 0x0c201f0000517f89 */ /* 0x000f2200000e0000 */
[----:B------:R-:W-:-:S04]  /*bc70*/  SHF.R.U32.HI R80, RZ, 0x3, R6 ;  /* 0x00000003ff507819 */ /* 0x000fc80000011606 */
[----:B------:R-:W-:-:S05]  /*bc80*/  LOP3.LUT R80, R80, 0xc, RZ, 0xc0, !PT ;  /* 0x0000000c50507812 */ /* 0x000fca00078ec0ff */
[----:B------:R-:W-:Y:S01]  /*bc90*/  IMAD.IADD R80, R101, 0x1, R80 ;  /* 0x0000000165507824 */ /* 0x000fe200078e0250 */
[----:B0-----:R-:W-:Y:S01]  /*bca0*/  FMNMX R83, R82, R83, !PT ;  /* 0x0000005352537209 */ /* 0x001fe20007800000 */
[----:B------:R-:W-:Y:S01]  /*bcb0*/  BAR.SYNC.DEFER_BLOCKING 0x0 ;  /* 0x0000000000007b1d */ /* 0x000fe20000010000 */
[----:B-1----:R-:W-:Y:S02]  /*bcc0*/  FMNMX R4, R3, R4, !PT ;  /* 0x0000000403047209 */ /* 0x002fe40007800000 */
[----:B----4-:R-:W-:Y:S02]  /*bcd0*/  FMNMX R2, R2, R15, !PT ;  /* 0x0000000f02027209 */ /* 0x010fe40007800000 */
[----:B------:R-:W-:Y:S01]  /*bce0*/  FMNMX R81, R0, R81, !PT ;  /* 0x0000005100517209 */ /* 0x000fe20007800000 */
[----:B------:R-:W-:Y:S04]  /*bcf0*/  @!P0 STS [R80], R83 ;  /* 0x0000005350008388 */ /* 0x000fe80000000800 */
[----:B------:R-:W-:Y:S04]  /*bd00*/  @!P0 STS [R80+0x80], R4 ;  /* 0x0000800450008388 */ /* 0x000fe80000000800 */
[----:B------:R-:W-:Y:S04]  /*bd10*/  @!P0 STS [R80+0x100], R2 ;  /* 0x0001000250008388 */ /* 0x000fe80000000800 */
[----:B------:R-:W-:Y:S01]  /*bd20*/  @!P0 STS [R80+0x180], R81 ;  /* 0x0001805150008388 */ /* 0x000fe20000000800 */
[----:B------:R-:W-:Y:S01]  /*bd30*/  LEA R15, R13, UR7, 0x2 ;  /* 0x000000070d0f7c11 */ /* 0x000fe2000f8e10ff */
[----:B------:R-:W-:Y:S06]  /*bd40*/  BAR.SYNC.DEFER_BLOCKING 0x0 ;  /* 0x0000000000007b1d */ /* 0x000fec0000010000 */
[----:B------:R-:W0:Y:S04]  /*bd50*/  LDS R0, [R15] ;  /* 0x000000000f007984 */ /* 0x000e280000000800 */
[----:B0-----:R-:W0:Y:S02]  /*bd60*/  SHFL.BFLY PT, R2, R0, 0x2, 0x1f ;  /* 0x0c401f0000027f89 */ /* 0x001e2400000e0000 */
[----:B0-----:R-:W-:-:S05]  /*bd70*/  FMNMX R2, R0, R2, !PT ;  /* 0x0000000200027209 */ /* 0x001fca0007800000 */
[----:B------:R-:W0:Y:S02]  /*bd80*/  SHFL.BFLY PT, R0, R2, 0x1, 0x1f ;  /* 0x0c201f0002007f89 */ /* 0x000e2400000e0000 */
[----:B0-----:R-:W-:-:S05]  /*bd90*/  FMNMX R0, R2, R0, !PT ;  /* 0x0000000002007209 */ /* 0x001fca0007800000 */
[----:B------:R-:W-:Y:S01]  /*bda0*/  @!P0 STS [R15], R0 ;  /* 0x000000000f008388 */ /* 0x000fe20000000800 */
[----:B------:R-:W-:Y:S06]  /*bdb0*/  BAR.SYNC.DEFER_BLOCKING 0x0 ;  /* 0x0000000000007b1d */ /* 0x000fec0000010000 */
[----:B------:R-:W3:Y:S04]  /*bdc0*/  LDS R0, [R101] ;  /* 0x0000000065007984 */ /* 0x000ee80000000800 */
[----:B------:R-:W2:Y:S04]  /*bdd0*/  LDS R2, [R101+0x80] ;  /* 0x0000800065027984 */ /* 0x000ea80000000800 */
[----:B------:R-:W0:Y:S01]  /*bde0*/  LDS R4, [R101+0x180] ;  /* 0x0001800065047984 */ /* 0x000e220000000800 */
[----:B---3--:R-:W-:-:S05]  /*bdf0*/  FMNMX R0, R0, R164, !PT ;  /* 0x000000a400007209 */ /* 0x008fca0007800000 */
[--C-:B------:R-:W-:Y:S01]  /*be00*/  FFMA R3, R76, UR11, -R0.reuse ;  /* 0x0000000b4c037c23 */ /* 0x100fe20008000800 */
[--C-:B------:R-:W-:Y:S01]  /*be10*/  FFMA R77, R77, UR11, -R0.reuse ;  /* 0x0000000b4d4d7c23 */ /* 0x100fe20008000800 */
[--C-:B------:R-:W-:Y:S02]  /*be20*/  FFMA R72, R72, UR11, -R0.reuse ;  /* 0x0000000b48487c23 */ /* 0x100fe40008000800 */
[----:B------:R-:W-:Y:S01]  /*be30*/  FMUL R3, R3, 1.4426950216293334961 ;  /* 0x3fb8aa3b03037820 */ /* 0x000fe20000400000 */
[----:B------:R-:W-:Y:S01]  /*be40*/  FMUL R77, R77, 1.4426950216293334961 ;  /* 0x3fb8aa3b4d4d7820 */ /* 0x000fe20000400000 */
[----:B------:R-:W-:Y:S01]  /*be50*/  FMUL R72, R72, 1.4426950216293334961 ;  /* 0x3fb8aa3b48487820 */ /* 0x000fe20000400000 */
[--C-:B------:R-:W-:Y:S01]  /*be60*/  FFMA R73, R73, UR11, -R0.reuse ;  /* 0x0000000b49497c23 */ /* 0x100fe20008000800 */
[----:B------:R1:W3:Y:S01]  /*be70*/  MUFU.EX2 R53, R3 ;  /* 0x0000000300357308 */ /* 0x0002e20000000800 */
[----:B--2---:R-:W-:Y:S01]  /*be80*/  FMNMX R2, R2, R100, !PT ;  /* 0x0000006402027209 */ /* 0x004fe20007800000 */
[--C-:B------:R-:W-:Y:S01]  /*be90*/  FFMA R68, R68, UR11, -R0.reuse ;  /* 0x0000000b44447c23 */ /* 0x100fe20008000800 */
[----:B------:R-:W-:Y:S01]  /*bea0*/  FFMA R69, R69, UR11, -R0 ;  /* 0x0000000b45457c23 */ /* 0x000fe20008000800 */
[----:B0-----:R-:W-:-:S04]  /*beb0*/  FMNMX R4, R4, R51, !PT ;  /* 0x0000003304047209 */ /* 0x001fc80007800000 */
[----:B------:R-:W0:Y:S01]  /*bec0*/  MUFU.EX2 R165, R77 ;  /* 0x0000004d00a57308 */ /* 0x000e220000000800 */
[----:B------:R-:W-:Y:S01]  /*bed0*/  FMUL R73, R73, 1.4426950216293334961 ;  /* 0x3fb8aa3b49497820 */ /* 0x000fe20000400000 */
[--C-:B-1----:R-:W-:Y:S01]  /*bee0*/  FFMA R3, R32, UR11, -R0.reuse ;  /* 0x0000000b20037c23 */ /* 0x102fe20008000800 */
[----:B------:R-:W-:Y:S01]  /*bef0*/  FFMA R33, R33, UR11, -R0 ;  /* 0x0000000b21217c23 */ /* 0x000fe20008000800 */
[----:B------:R-:W-:Y:S01]  /*bf00*/  FMUL R68, R68, 1.4426950216293334961 ;  /* 0x3fb8aa3b44447820 */ /* 0x000fe20000400000 */
[----:B------:R-:W-:-:S03]  /*bf10*/  FFMA R78, R78, UR11, -R2 ;  /* 0x0000000b4e4e7c23 */ /* 0x000fc60008000802 */
[----:B------:R-:W1:Y:S01]  /*bf20*/  MUFU.EX2 R48, R72 ;  /* 0x0000004800307308 */ /* 0x000e620000000800 */
[----:B------:R-:W-:Y:S01]  /*bf30*/  FMUL R69, R69, 1.4426950216293334961 ;  /* 0x3fb8aa3b45457820 */ /* 0x000fe20000400000 */
[--C-:B------:R-:W-:Y:S01]  /*bf40*/  FFMA R79, R79, UR11, -R2.reuse ;  /* 0x0000000b4f4f7c23 */ /* 0x100fe20008000802 */
[----:B------:R-:W-:Y:S01]  /*bf50*/  FMUL R3, R3, 1.4426950216293334961 ;  /* 0x3fb8aa3b03037820 */ /* 0x000fe20000400000 */
[----:B------:R-:W-:Y:S01]  /*bf60*/  FFMA R74, R74, UR11, -R2 ;  /* 0x0000000b4a4a7c23 */ /* 0x000fe20008000802 */
[----:B------:R-:W-:Y:S01]  /*bf70*/  FFMA R22, R22, UR11, -R4 ;  /* 0x0000000b16167c23 */ /* 0x000fe20008000804 */
[----:B------:R-:W-:Y:S01]  /*bf80*/  FMUL R33, R33, 1.4426950216293334961 ;  /* 0x3fb8aa3b21217820 */ /* 0x000fe20000400000 */
[----:B------:R-:W-:Y:S01]  /*bf90*/  FFMA R75, R75, UR11, -R2 ;  /* 0x0000000b4b4b7c23 */ /* 0x000fe20008000802 */
[----:B------:R-:W2:Y:S01]  /*bfa0*/  MUFU.EX2 R46, R73 ;  /* 0x00000049002e7308 */ /* 0x000ea20000000800 */
[----:B------:R-:W-:Y:S01]  /*bfb0*/  FMUL R78, R78, 1.4426950216293334961 ;  /* 0x3fb8aa3b4e4e7820 */ /* 0x000fe20000400000 */
[----:B------:R-:W-:Y:S01]  /*bfc0*/  FMUL R79, R79, 1.4426950216293334961 ;  /* 0x3fb8aa3b4f4f7820 */ /* 0x000fe20000400000 */
[----:B------:R-:W-:Y:S01]  /*bfd0*/  FMUL R74, R74, 1.4426950216293334961 ;  /* 0x3fb8aa3b4a4a7820 */ /* 0x000fe20000400000 */
[----:B------:R-:W-:Y:S01]  /*bfe0*/  FMUL R22, R22, 1.4426950216293334961 ;  /* 0x3fb8aa3b16167820 */ /* 0x000fe20000400000 */
[----:B------:R-:W-:-:S03]  /*bff0*/  FMUL R75, R75, 1.4426950216293334961 ;  /* 0x3fb8aa3b4b4b7820 */ /* 0x000fc60000400000 */
[----:B------:R-:W4:Y:S08]  /*c000*/  MUFU.EX2 R44, R68 ;  /* 0x00000044002c7308 */ /* 0x000f300000000800 */
[----:B------:R-:W0:Y:S08]  /*c010*/  MUFU.EX2 R14, R69 ;  /* 0x00000045000e7308 */ /* 0x000e300000000800 */
[----:B------:R-:W0:Y:S08]  /*c020*/  MUFU.EX2 R12, R3 ;  /* 0x00000003000c7308 */ /* 0x000e300000000800 */
[----:B------:R-:W0:Y:S01]  /*c030*/  MUFU.EX2 R11, R33 ;  /* 0x00000021000b7308 */ /* 0x000e220000000800 */
[----:B---3--:R-:W-:Y:S07]  /*c040*/  STL [R1], R53 ;  /* 0x0000003501007387 */ /* 0x008fee0000100800 */
[----:B------:R-:W3:Y:S08]  /*c050*/  MUFU.EX2 R49, R78 ;  /* 0x0000004e00317308 */ /* 0x000ef00000000800 */
[----:B------:R-:W0:Y:S08]  /*c060*/  MUFU.EX2 R52, R79 ;  /* 0x0000004f00347308 */ /* 0x000e300000000800 */
[----:B------:R-:W0:Y:S08]  /*c070*/  MUFU.EX2 R47, R74 ;  /* 0x0000004a002f7308 */ /* 0x000e300000000800 */
[----:B------:R0:W-:Y:S08]  /*c080*/  MUFU.EX2 R56, R22 ;  /* 0x0000001600387308 */ /* 0x0001f00000000800 */
[----:B------:R-:W3:Y:S01]  /*c090*/  MUFU.EX2 R45, R75 ;  /* 0x0000004b002d7308 */ /* 0x000ee20000000800 */
[----:B0-----:R-:W-:Y:S01]  /*c0a0*/  FADD R22, R53, R165 ;  /* 0x000000a535167221 */ /* 0x001fe20000000000 */
[--C-:B------:R-:W-:Y:S01]  /*c0b0*/  FFMA R30, R30, UR11, -R4.reuse ;  /* 0x0000000b1e1e7c23 */ /* 0x100fe20008000804 */
[----:B------:R-:W-:Y:S01]  /*c0c0*/  FFMA R27, R27, UR11, -R4 ;  /* 0x0000000b1b1b7c23 */ /* 0x000fe20008000804 */
[----:B------:R-:W0:Y:S01]  /*c0d0*/  LDS R3, [R101+0x100] ;  /* 0x0001000065037984 */ /* 0x000e220000000800 */
[----:B-1----:R-:W-:-:S03]  /*c0e0*/  FADD R22, R48, R22 ;  /* 0x0000001630167221 */ /* 0x002fc60000000000 */
[----:B------:R-:W-:Y:S01]  /*c0f0*/  STL [R1+0x14], R48 ;  /* 0x0000143001007387 */ /* 0x000fe20000100800 */
[----:B--2---:R-:W-:-:S03]  /*c100*/  FADD R22, R46, R22 ;  /* 0x000000162e167221 */ /* 0x004fc60000000000 */
[----:B------:R-:W-:Y:S01]  /*c110*/  STL [R1+0x10], R46 ;  /* 0x0000102e01007387 */ /* 0x000fe20000100800 */
[----:B----4-:R-:W-:-:S03]  /*c120*/  FADD R22, R44, R22 ;  /* 0x000000162c167221 */ /* 0x010fc60000000000 */
[----:B------:R-:W-:Y:S04]  /*c130*/  STL [R1+0x1c], R44 ;  /* 0x00001c2c01007387 */ /* 0x000fe80000100800 */
[----:B------:R1:W-:Y:S04]  /*c140*/  STL [R1+0x18], R14 ;  /* 0x0000180e01007387 */ /* 0x0003e80000100800 */
[----:B------:R-:W-:Y:S01]  /*c150*/  STL [R1+0x24], R12 ;  /* 0x0000240c01007387 */ /* 0x000fe20000100800 */
[----:B------:R-:W-:-:S03]  /*c160*/  FADD R22, R14, R22 ;  /* 0x000000160e167221 */ /* 0x000fc60000000000 */
[----:B------:R2:W-:Y:S04]  /*c170*/  STL [R1+0x20], R11 ;  /* 0x0000200b01007387 */ /* 0x0005e80000100800 */
[----:B---3--:R-:W-:Y:S01]  /*c180*/  STL [R1+0x2c], R49 ;  /* 0x00002c3101007387 */ /* 0x008fe20000100800 */
[----:B------:R-:W-:-:S03]  /*c190*/  FMUL R30, R30, 1.4426950216293334961 ;  /* 0x3fb8aa3b1e1e7820 */ /* 0x000fc60000400000 */
[----:B------:R-:W-:Y:S04]  /*c1a0*/  STL [R1+0x28], R52 ;  /* 0x0000283401007387 */ /* 0x000fe80000100800 */
[----:B------:R-:W-:Y:S01]  /*c1b0*/  STL [R1+0x34], R47 ;  /* 0x0000342f01007387 */ /* 0x000fe20000100800 */
[----:B------:R-:W-:-:S03]  /*c1c0*/  FADD R22, R12, R22 ;  /* 0x000000160c167221 */ /* 0x000fc60000000000 */
[----:B------:R-:W-:Y:S04]  /*c1d0*/  STL [R1+0x30], R45 ;  /* 0x0000302d01007387 */ /* 0x000fe80000100800 */
[----:B------:R3:W-:Y:S04]  /*c1e0*/  STL.64 [R1+0x8a0], R50 ;  /* 0x0008a03201007387 */ /* 0x0007e80000100a00 */
[----:B-1----:R-:W4:Y:S01]  /*c1f0*/  LDL R14, [R1+0x6a4] ;  /* 0x0006a400010e7983 */ /* 0x002f220000100800 */
[----:B------:R1:W-:Y:S01]  /*c200*/  MUFU.EX2 R40, R30 ;  /* 0x0000001e00287308 */ /* 0x0003e20000000800 */
[----:B------:R-:W-:-:S02]  /*c210*/  FADD R22, R11, R22 ;  /* 0x000000160b167221 */ /* 0x000fc40000000000 */
[----:B--2---:R-:W2:Y:S01]  /*c220*/  LDL R11, [R1+0x2b8] ;  /* 0x0002b800010b7983 */ /* 0x004ea20000100800 */
[----:B------:R-:W-:Y:S01]  /*c230*/  FMUL R27, R27, 1.4426950216293334961 ;  /* 0x3fb8aa3b1b1b7820 */ /* 0x000fe20000400000 */
[----:B0-----:R-:W-:Y:S01]  /*c240*/  FMNMX R3, R3, R50, !PT ;  /* 0x0000003203037209 */ /* 0x001fe20007800000 */
[--C-:B------:R-:W-:Y:S01]  /*c250*/  FFMA R31, R31, UR11, -R4.reuse ;  /* 0x0000000b1f1f7c23 */ /* 0x100fe20008000804 */
[----:B------:R-:W-:Y:S01]  /*c260*/  FFMA R26, R26, UR11, -R4 ;  /* 0x0000000b1a1a7c23 */ /* 0x000fe20008000804 */
[--C-:B------:R-:W-:Y:S01]  /*c270*/  FFMA R70, R70, UR11, -R2.reuse ;  /* 0x0000000b46467c23 */ /* 0x100fe20008000802 */
[----:B-1----:R-:W2:Y:S01]  /*c280*/  LDL R30, [R1+0x6a0] ;  /* 0x0006a000011e7983 */ /* 0x002ea20000100800 */
[----:B------:R0:W-:Y:S01]  /*c290*/  MUFU.EX2 R43, R27 ;  /* 0x0000001b002b7308 */ /* 0x0001e20000000800 */
[----:B------:R-:W-:Y:S01]  /*c2a0*/  FFMA R71, R71, UR11, -R2 ;  /* 0x0000000b47477c23 */ /* 0x000fe20008000802 */
[--C-:B------:R-:W-:Y:S01]  /*c2b0*/  FFMA R23, R23, UR11, -R4.reuse ;  /* 0x0000000b17177c23 */ /* 0x100fe20008000804 */
[--C-:B------:R-:W-:Y:S01]  /*c2c0*/  FFMA R18, R18, UR11, -R4.reuse ;  /* 0x0000000b12127c23 */ /* 0x100fe20008000804 */
[----:B------:R-:W-:Y:S01]  /*c2d0*/  FFMA R19, R19, UR11, -R4 ;  /* 0x0000000b13137c23 */ /* 0x000fe20008000804 */
[--C-:B------:R-:W-:Y:S01]  /*c2e0*/  FFMA R34, R34, UR11, -R2.reuse ;  /* 0x0000000b22227c23 */ /* 0x100fe20008000802 */
[----:B------:R-:W-:Y:S01]  /*c2f0*/  FFMA R35, R35, UR11, -R2 ;  /* 0x0000000b23237c23 */ /* 0x000fe20008000802 */
[----:B------:R-:W2:Y:S04]  /*c300*/  LDL R33, [R1+0x69c] ;  /* 0x00069c0001217983 */ /* 0x000ea80000100800 */
[----:B0-----:R-:W2:Y:S01]  /*c310*/  LDL R27, [R1+0x2bc] ;  /* 0x0002bc00011b7983 */ /* 0x001ea20000100800 */
[--C-:B------:R-:W-:Y:S01]  /*c320*/  FFMA R28, R28, UR11, -R3.reuse ;  /* 0x0000000b1c1c7c23 */ /* 0x100fe20008000803 */
[--C-:B------:R-:W-:Y:S01]  /*c330*/  FFMA R29, R29, UR11, -R3.reuse ;  /* 0x0000000b1d1d7c23 */ /* 0x100fe20008000803 */
[--C-:B------:R-:W-:Y:S01]  /*c340*/  FFMA R24, R24, UR11, -R3.reuse ;  /* 0x0000000b18187c23 */ /* 0x100fe20008000803 */
[----:B------:R-:W-:Y:S01]  /*c350*/  FMUL R31, R31, 1.4426950216293334961 ;  /* 0x3fb8aa3b1f1f7820 */ /* 0x000fe20000400000 */
[----:B------:R-:W-:Y:S01]  /*c360*/  FMUL R28, R28, 1.4426950216293334961 ;  /* 0x3fb8aa3b1c1c7820 */ /* 0x000fe20000400000 */
[----:B------:R-:W-:Y:S01]  /*c370*/  FMUL R29, R29, 1.4426950216293334961 ;  /* 0x3fb8aa3b1d1d7820 */ /* 0x000fe20000400000 */
[----:B------:R-:W-:Y:S01]  /*c380*/  FMUL R24, R24, 1.4426950216293334961 ;  /* 0x3fb8aa3b18187820 */ /* 0x000fe20000400000 */
[--C-:B------:R-:W-:Y:S01]  /*c390*/  FFMA R25, R25, UR11, -R3.reuse ;  /* 0x0000000b19197c23 */ /* 0x100fe20008000803 */
[----:B------:R0:W-:Y:S01]  /*c3a0*/  MUFU.EX2 R60, R28 ;  /* 0x0000001c003c7308 */ /* 0x0001e20000000800 */
[----:B------:R-:W-:Y:S01]  /*c3b0*/  FMUL R26, R26, 1.4426950216293334961 ;  /* 0x3fb8aa3b1a1a7820 */ /* 0x000fe20000400000 */
[----:B------:R-:W-:Y:S01]  /*c3c0*/  FFMA R20, R20, UR11, -R3 ;  /* 0x0000000b14147c23 */ /* 0x000fe20008000803 */
[----:B------:R-:W-:Y:S01]  /*c3d0*/  FMUL R25, R25, 1.4426950216293334961 ;  /* 0x3fb8aa3b19197820 */ /* 0x000fe20000400000 */
[----:B------:R-:W2:Y:S04]  /*c3e0*/  LDL R32, [R1+0x698] ;  /* 0x0006980001207983 */ /* 0x000ea80000100800 */
[----:B------:R-:W-:Y:S01]  /*c3f0*/  MUFU.EX2 R61, R29 ;  /* 0x0000001d003d7308 */ /* 0x000fe20000000800 */
[----:B------:R-:W-:-:S02]  /*c400*/  USHF.R.S32.HI UR10, URZ, 0x1f, UR5 ;  /* 0x0000001fff0a7899 */ /* 0x000fc40008011405 */
[C---:B------:R-:W-:Y:S01]  /*c410*/  IADD3 R162, P1, PT, R7.reuse, UR5, RZ ;  /* 0x0000000507a27c10 */ /* 0x040fe2000ff3e0ff */
[----:B------:R-:W2:Y:S01]  /*c420*/  LDL R69, [R1+0x454] ;  /* 0x0004540001457983 */ /* 0x000ea20000100800 */
[----:B------:R-:W-:Y:S01]  /*c430*/  IADD3 RZ, P3, PT, R7, UR16, RZ ;  /* 0x0000001007ff7c10 */ /* 0x000fe2000ff7e0ff */
[----:B------:R-:W-:Y:S01]  /*c440*/  FMUL R70, R70, 1.4426950216293334961 ;  /* 0x3fb8aa3b46467820 */ /* 0x000fe20000400000 */
[--C-:B------:R-:W-:Y:S01]  /*c450*/  FFMA R21, R21, UR11, -R3.reuse ;  /* 0x0000000b15157c23 */ /* 0x100fe20008000803 */
[----:B------:R-:W-:Y:S01]  /*c460*/  FMUL R71, R71, 1.4426950216293334961 ;  /* 0x3fb8aa3b47477820 */ /* 0x000fe20000400000 */
[----:B------:R1:W1:Y:S01]  /*c470*/  MUFU.EX2 R41, R31 ;  /* 0x0000001f00297308 */ /* 0x0002620000000800 */
[----:B------:R-:W-:Y:S01]  /*c480*/  FMUL R20, R20, 1.4426950216293334961 ;  /* 0x3fb8aa3b14147820 */ /* 0x000fe20000400000 */
[--C-:B------:R-:W-:Y:S01]  /*c490*/  FFMA R16, R16, UR11, -R3.reuse ;  /* 0x0000000b10107c23 */ /* 0x100fe20008000803 */
[----:B------:R-:W-:Y:S01]  /*c4a0*/  FMUL R23, R23, 1.4426950216293334961 ;  /* 0x3fb8aa3b17177820 */ /* 0x000fe20000400000 */
[----:B------:R-:W-:Y:S01]  /*c4b0*/  FMUL R18, R18, 1.4426950216293334961 ;  /* 0x3fb8aa3b12127820 */ /* 0x000fe20000400000 */
[----:B------:R-:W-:Y:S01]  /*c4c0*/  FMUL R19, R19, 1.4426950216293334961 ;  /* 0x3fb8aa3b13137820 */ /* 0x000fe20000400000 */
[----:B------:R-:W-:Y:S01]  /*c4d0*/  FMUL R34, R34, 1.4426950216293334961 ;  /* 0x3fb8aa3b22227820 */ /* 0x000fe20000400000 */
[----:B------:R-:W-:Y:S01]  /*c4e0*/  FFMA R17, R17, UR11, -R3 ;  /* 0x0000000b11117c23 */ /* 0x000fe20008000803 */
[----:B------:R-:W-:Y:S01]  /*c4f0*/  MUFU.EX2 R62, R24 ;  /* 0x00000018003e7308 */ /* 0x000fe20000000800 */
[----:B------:R-:W-:Y:S01]  /*c500*/  FMUL R35, R35, 1.4426950216293334961 ;  /* 0x3fb8aa3b23237820 */ /* 0x000fe20000400000 */
[----:B0-----:R-:W2:Y:S04]  /*c510*/  LDL R28, [R1+0x2cc] ;  /* 0x0002cc00011c7983 */ /* 0x001ea80000100800 */
[----:B------:R-:W2:Y:S02]  /*c520*/  LDL R68, [R1+0x468] ;  /* 0x0004680001447983 */ /* 0x000ea40000100800 */
[----:B------:R0:W0:Y:S01]  /*c530*/  MUFU.EX2 R42, R26 ;  /* 0x0000001a002a7308 */ /* 0x0000220000000800 */
[----:B------:R-:W-:Y:S01]  /*c540*/  FMUL R21, R21, 1.4426950216293334961 ;  /* 0x3fb8aa3b15157820 */ /* 0x000fe20000400000 */
[----:B---3--:R-:W3:Y:S04]  /*c550*/  LDL R51, [R1+0x478] ;  /* 0x0004780001337983 */ /* 0x008ee80000100800 */
[----:B------:R-:W2:Y:S02]  /*c560*/  LDL R72, [R1+0x474] ;  /* 0x0004740001487983 */ /* 0x000ea40000100800 */
[----:B------:R-:W0:Y:S01]  /*c570*/  MUFU.EX2 R63, R25 ;  /* 0x00000019003f7308 */ /* 0x000e220000000800 */
[----:B------:R-:W-:Y:S01]  /*c580*/  FMUL R16, R16, 1.4426950216293334961 ;  /* 0x3fb8aa3b10107820 */ /* 0x000fe20000400000 */
[----:B-1----:R-:W3:Y:S04]  /*c590*/  LDL R31, [R1+0x2c0] ;  /* 0x0002c000011f7983 */ /* 0x002ee80000100800 */
[----:B------:R-:W3:Y:S02]  /*c5a0*/  LDL R29, [R1+0x2c8] ;  /* 0x0002c800011d7983 */ /* 0x000ee40000100800 */
[----:B------:R-:W1:Y:S02]  /*c5b0*/  MUFU.EX2 R10, R70 ;  /* 0x00000046000a7308 */ /* 0x000e640000000800 */
[----:B------:R-:W3:Y:S04]  /*c5c0*/  LDL R50, [R1+0x488] ;  /* 0x0004880001327983 */ /* 0x000ee80000100800 */
[----:B------:R-:W3:Y:S02]  /*c5d0*/  LDL R75, [R1+0x484] ;  /* 0x00048400014b7983 */ /* 0x000ee40000100800 */
[----:B------:R1:W1:Y:S01]  /*c5e0*/  MUFU.EX2 R36, R20 ;  /* 0x0000001400247308 */ /* 0x0002620000000800 */
[----:B------:R-:W-:Y:S01]  /*c5f0*/  FMUL R17, R17, 1.4426950216293334961 ;  /* 0x3fb8aa3b11117820 */ /* 0x000fe20000400000 */
[----:B0-----:R-:W3:Y:S01]  /*c600*/  LDL R26, [R1+0x694] ;  /* 0x00069400011a7983 */ /* 0x001ee20000100800 */
[----:B------:R-:W-:Y:S01]  /*c610*/  IADD3.X R163, PT, PT, R9, UR10, RZ, P1, !PT ;  /* 0x0000000a09a37c10 */ /* 0x000fe20008ffe4ff */
[----:B------:R-:W-:Y:S01]  /*c620*/  BAR.SYNC.DEFER_BLOCKING 0x0 ;  /* 0x0000000000007b1d */ /* 0x000fe20000010000 */
[----:B-1----:R-:W-:-:S05]  /*c630*/  FADD R20, R49, R52 ;  /* 0x0000003431147221 */ /* 0x002fca0000000000 */
[----:B------:R-:W0:Y:S01]  /*c640*/  MUFU.EX2 R5, R71 ;  /* 0x0000004700057308 */ /* 0x000e220000000800 */
[----:B------:R-:W-:Y:S01]  /*c650*/  FADD R20, R47, R20 ;  /* 0x000000142f147221 */ /* 0x000fe20000000000 */
[----:B------:R-:W3:Y:S01]  /*c660*/  LDL R25, [R1+0x2c4] ;  /* 0x0002c40001197983 */ /* 0x000ee20000100800 */
[----:B------:R-:W-:-:S03]  /*c670*/  LEA.HI.X.SX32 R12, R64, R9, 0x1, P3 ;  /* 0x00000009400c7211 */ /* 0x000fc600018f0eff */
[----:B------:R-:W3:Y:S02]  /*c680*/  LDL R24, [R1+0x2d0] ;  /* 0x0002d00001187983 */ /* 0x000ee40000100800 */
[----:B------:R-:W1:Y:S02]  /*c690*/  MUFU.EX2 R37, R21 ;  /* 0x0000001500257308 */ /* 0x000e640000000800 */
[----:B------:R-:W3:Y:S04]  /*c6a0*/  LDL R74, [R1+0x498] ;  /* 0x00049800014a7983 */ /* 0x000ee80000100800 */
[----:B------:R-:W3:Y:S02]  /*c6b0*/  LDL R76, [R1+0x494] ;  /* 0x00049400014c7983 */ /* 0x000ee40000100800 */
[----:B------:R-:W0:Y:S02]  /*c6c0*/  MUFU.EX2 R57, R23 ;  /* 0x0000001700397308 */ /* 0x000e240000000800 */
[----:B------:R-:W3:Y:S04]  /*c6d0*/  LDL R78, [R1+0x4a4] ;  /* 0x0004a400014e7983 */ /* 0x000ee80000100800 */
[----:B------:R-:W3:Y:S02]  /*c6e0*/  LDL R73, [R1+0x4b8] ;  /* 0x0004b80001497983 */ /* 0x000ee40000100800 */
[----:B------:R0:W-:Y:S02]  /*c6f0*/  MUFU.EX2 R58, R18 ;  /* 0x00000012003a7308 */ /* 0x0001e40000000800 */
[----:B------:R-:W3:Y:S04]  /*c700*/  LDL R81, [R1+0x4b4] ;  /* 0x0004b40001517983 */ /* 0x000ee80000100800 */
[----:B------:R-:W3:Y:S02]  /*c710*/  LDL R70, [R1+0x464] ;  /* 0x0004640001467983 */ /* 0x000ee40000100800 */
[----:B------:R1:W-:Y:S01]  /*c720*/  MUFU.EX2 R59, R19 ;  /* 0x00000013003b7308 */ /* 0x0003e20000000800 */
[----:B0-----:R-:W-:Y:S01]  /*c730*/  FADD R18, R40, R41 ;  /* 0x0000002928127221 */ /* 0x001fe20000000000 */
[----:B------:R-:W3:Y:S03]  /*c740*/  LDL R71, [R1+0x4a8] ;  /* 0x0004a80001477983 */ /* 0x000ee60000100800 */
[----:B------:R-:W-:Y:S01]  /*c750*/  FADD R18, R42, R18 ;  /* 0x000000122a127221 */ /* 0x000fe20000000000 */
[----:B------:R-:W3:Y:S01]  /*c760*/  LDL R83, [R1+0x4c4] ;  /* 0x0004c40001537983 */ /* 0x000ee20000100800 */
[----:B-1----:R-:W-:Y:S01]  /*c770*/  FADD R19, R60, R61 ;  /* 0x0000003d3c137221 */ /* 0x002fe20000000000 */
[----:B------:R-:W0:Y:S02]  /*c780*/  MUFU.EX2 R6, R34 ;  /* 0x0000002200067308 */ /* 0x000e240000000800 */
[----:B------:R-:W3:Y:S01]  /*c790*/  LDL R82, [R1+0x4d8] ;  /* 0x0004d80001527983 */ /* 0x000ee20000100800 */
[----:B------:R-:W-:-:S03]  /*c7a0*/  FADD R19, R62, R19 ;  /* 0x000000133e137221 */ /* 0x000fc60000000000 */
[----:B------:R-:W3:Y:S02]  /*c7b0*/  LDL R77, [R1+0x4cc] ;  /* 0x0004cc00014d7983 */ /* 0x000ee40000100800 */
[----:B------:R-:W1:Y:S01]  /*c7c0*/  MUFU.EX2 R38, R16 ;  /* 0x0000001000267308 */ /* 0x000e620000000800 */
[----:B------:R-:W-:Y:S01]  /*c7d0*/  FADD R20, R45, R20 ;  /* 0x000000142d147221 */ /* 0x000fe20000000000 */
[----:B------:R-:W-:Y:S01]  /*c7e0*/  FADD R19, R63, R19 ;  /* 0x000000133f137221 */ /* 0x000fe20000000000 */
[----:B------:R-:W-:Y:S01]  /*c7f0*/  FADD R18, R43, R18 ;  /* 0x000000122b127221 */ /* 0x000fe20000000000 */
[----:B------:R-:W3:Y:S04]  /*c800*/  LDL R84, [R1+0x4e8] ;  /* 0x0004e80001547983 */ /* 0x000ee80000100800 */
[----:B------:R0:W1:Y:S01]  /*c810*/  MUFU.EX2 R8, R35 ;  /* 0x0000002300087308 */ /* 0x0000620000000800 */
[----:B------:R-:W-:Y:S01]  /*c820*/  FADD R20, R10, R20 ;  /* 0x000000140a147221 */ /* 0x000fe20000000000 */
[----:B------:R-:W-:Y:S01]  /*c830*/  FADD R19, R36, R19 ;  /* 0x0000001324137221 */ /* 0x000fe20000000000 */
[----:B------:R-:W-:Y:S01]  /*c840*/  FADD R18, R56, R18 ;  /* 0x0000001238127221 */ /* 0x000fe20000000000 */
[----:B------:R-:W3:Y:S04]  /*c850*/  LDL R79, [R1+0x4dc] ;  /* 0x0004dc00014f7983 */ /* 0x000ee80000100800 */
[----:B------:R-:W1:Y:S01]  /*c860*/  MUFU.EX2 R39, R17 ;  /* 0x0000001100277308 */ /* 0x000e620000000800 */
[----:B------:R-:W-:Y:S01]  /*c870*/  FADD R20, R5, R20 ;  /* 0x0000001405147221 */ /* 0x000fe20000000000 */
[----:B------:R-:W-:Y:S01]  /*c880*/  FADD R19, R37, R19 ;  /* 0x0000001325137221 */ /* 0x000fe20000000000 */
[----:B------:R-:W-:Y:S01]  /*c890*/  FADD R18, R57, R18 ;  /* 0x0000001239127221 */ /* 0x000fe20000000000 */
[----:B------:R-:W1:Y:S01]  /*c8a0*/  SHFL.BFLY PT, R23, R22, 0x2, 0x1f ;  /* 0x0c401f0016177f89 */ /* 0x000e6200000e0000 */
[----:B0-----:R-:W-:Y:S01]  /*c8b0*/  FADD R20, R6, R20 ;  /* 0x0000001406147221 */ /* 0x001fe20000000000 */
[----:B-1----:R-:W-:Y:S01]  /*c8c0*/  FADD R19, R38, R19 ;  /* 0x0000001326137221 */ /* 0x002fe20000000000 */
[----:B------:R-:W-:Y:S01]  /*c8d0*/  FADD R18, R58, R18 ;  /* 0x000000123a127221 */ /* 0x000fe20000000000 */
[----:B------:R-:W3:Y:S01]  /*c8e0*/  LDL R35, [R1+0x444] ;  /* 0x0004440001237983 */ /* 0x000ee20000100800 */
[----:B------:R-:W-:-:S02]  /*c8f0*/  FADD R20, R8, R20 ;  /* 0x0000001408147221 */ /* 0x000fc40000000000 */
[----:B------:R-:W-:Y:S01]  /*c900*/  FADD R18, R59, R18 ;  /* 0x000000123b127221 */ /* 0x000fe20000000000 */
[----:B------:R-:W3:Y:S04]  /*c910*/  LDL R34, [R1+0x458] ;  /* 0x0004580001227983 */ /* 0x000ee80000100800 */
[----:B------:R-:W3:Y:S01]  /*c920*/  LDL R86, [R1+0x4f8] ;  /* 0x0004f80001567983 */ /* 0x000ee20000100800 */
[----:B------:R-:W-:-:S03]  /*c930*/  FADD R19, R39, R19 ;  /* 0x0000001327137221 */ /* 0x000fc60000000000 */
[----:B------:R-:W0:Y:S04]  /*c940*/  SHFL.BFLY PT, R21, R20, 0x2, 0x1f ;  /* 0x0c401f0014157f89 */ /* 0x000e2800000e0000 */
[----:B------:R-:W1:Y:S04]  /*c950*/  SHFL.BFLY PT, R16, R19, 0x2, 0x1f ;  /* 0x0c401f0013107f89 */ /* 0x000e6800000e0000 */
[----:B------:R-:W1:Y:S01]  /*c960*/  SHFL.BFLY PT, R17, R18, 0x2, 0x1f ;  /* 0x0c401f0012117f89 */ /* 0x000e6200000e0000 */
[----:B------:R-:W-:-:S03]  /*c970*/  FADD R23, R22, R23 ;  /* 0x0000001716177221 */ /* 0x000fc60000000000 */
[----:B------:R-:W3:Y:S04]  /*c980*/  LDL R89, [R1+0x4f4] ;  /* 0x0004f40001597983 */ /* 0x000ee80000100800 */
[----:B------:R-:W3:Y:S04]  /*c990*/  LDL R88, [R1+0x508] ;  /* 0x0005080001587983 */ /* 0x000ee80000100800 */
[----:B------:R-:W3:Y:S01]  /*c9a0*/  LDL R94, [R1+0x504] ;  /* 0x00050400015e7983 */ /* 0x000ee20000100800 */
[----:B0-----:R-:W-:-:S03]  /*c9b0*/  FADD R21, R20, R21 ;  /* 0x0000001514157221 */ /* 0x001fc60000000000 */
[----:B------:R-:W3:Y:S01]  /*c9c0*/  LDL R85, [R1+0x50c] ;  /* 0x00050c0001557983 */ /* 0x000ee20000100800 */
[----:B-1----:R-:W-:-:S03]  /*c9d0*/  FADD R16, R19, R16 ;  /* 0x0000001013107221 */ /* 0x002fc60000000000 */
[----:B------:R-:W3:Y:S01]  /*c9e0*/  LDL R91, [R1+0x514] ;  /* 0x00051400015b7983 */ /* 0x000ee20000100800 */
[----:B------:R-:W-:-:S03]  /*c9f0*/  FADD R17, R18, R17 ;  /* 0x0000001112117221 */ /* 0x000fc60000000000 */
[----:B------:R-:W0:Y:S04]  /*ca00*/  SHFL.BFLY PT, R19, R21, 0x1, 0x1f ;  /* 0x0c201f0015137f89 */ /* 0x000e2800000e0000 */
[----:B------:R-:W1:Y:S04]  /*ca10*/  SHFL.BFLY PT, R18, R23, 0x1, 0x1f ;  /* 0x0c201f0017127f89 */ /* 0x000e6800000e0000 */
[----:B------:R-:W1:Y:S04]  /*ca20*/  SHFL.BFLY PT, R20, R16, 0x1, 0x1f ;  /* 0x0c201f0010147f89 */ /* 0x000e6800000e0000 */
[----:B------:R-:W1:Y:S04]  /*ca30*/  SHFL.BFLY PT, R22, R17, 0x1, 0x1f ;  /* 0x0c201f0011167f89 */ /* 0x000e6800000e0000 */
[----:B------:R-:W3:Y:S04]  /*ca40*/  LDL R87, [R1+0x51c] ;  /* 0x00051c0001577983 */ /* 0x000ee80000100800 */
[----:B------:R-:W3:Y:S01]  /*ca50*/  LDL R93, [R1+0x524] ;  /* 0x00052400015d7983 */ /* 0x000ee20000100800 */
[----:B0-----:R-:W-:-:S03]  /*ca60*/  FADD R19, R21, R19 ;  /* 0x0000001315137221 */ /* 0x001fc60000000000 */
[----:B------:R-:W3:Y:S01]  /*ca70*/  LDL R90, [R1+0x538] ;  /* 0x00053800015a7983 */ /* 0x000ee20000100800 */
[----:B-1----:R-:W-:-:S03]  /*ca80*/  FADD R18, R23, R18 ;  /* 0x0000001217127221 */ /* 0x002fc60000000000 */
[----:B------:R-:W3:Y:S01]  /*ca90*/  LDL R92, [R1+0x52c] ;  /* 0x00052c00015c7983 */ /* 0x000ee20000100800 */
[----:B------:R-:W-:-:S03]  /*caa0*/  FADD R20, R16, R20 ;  /* 0x0000001410147221 */ /* 0x000fc60000000000 */
[----:B------:R-:W3:Y:S01]  /*cab0*/  LDL R95, [R1+0x548] ;  /* 0x00054800015f7983 */ /* 0x000ee20000100800 */
[----:B------:R-:W-:-:S03]  /*cac0*/  FADD R22, R17, R22 ;  /* 0x0000001611167221 */ /* 0x000fc60000000000 */
[----:B------:R0:W-:Y:S04]  /*cad0*/  @!P0 STS [R80], R18 ;  /* 0x0000001250008388 */ /* 0x0001e80000000800 */
[----:B------:R-:W-:Y:S04]  /*cae0*/  @!P0 STS [R80+0x80], R19 ;  /* 0x0000801350008388 */ /* 0x000fe80000000800 */
[----:B------:R-:W-:Y:S04]  /*caf0*/  @!P0 STS [R80+0x100], R20 ;  /* 0x0001001450008388 */ /* 0x000fe80000000800 */
[----:B------:R1:W-:Y:S01]  /*cb00*/  @!P0 STS [R80+0x180], R22 ;  /* 0x0001801650008388 */ /* 0x0003e20000000800 */
[----:B------:R-:W-:Y:S01]  /*cb10*/  BAR.SYNC.DEFER_BLOCKING 0x0 ;  /* 0x0000000000007b1d */ /* 0x000fe20000010000 */
[----:B0-----:R-:W-:-:S05]  /*cb20*/  VIADD R18, R7, UR18 ;  /* 0x0000001207127c36 */ /* 0x001fca0008000000 */
[----:B------:R-:W3:Y:S04]  /*cb30*/  LDL R23, [R1+0x2e4] ;  /* 0x0002e40001177983 */ /* 0x000ee80000100800 */
[----:B-1----:R-:W3:Y:S04]  /*cb40*/  LDL R22, [R1+0x2f8] ;  /* 0x0002f80001167983 */ /* 0x002ee80000100800 */
[----:B------:R-:W3:Y:S04]  /*cb50*/  LDL R80, [R1+0x4c8] ;  /* 0x0004c80001507983 */ /* 0x000ee80000100800 */
[----:B------:R-:W3:Y:S04]  /*cb60*/  LDL R97, [R1+0x550] ;  /* 0x0005500001617983 */ /* 0x000ee80000100800 */
[----:B------:R-:W0:Y:S04]  /*cb70*/  LDS R16, [R15] ;  /* 0x000000000f107984 */ /* 0x000e280000000800 */
[----:B------:R-:W3:Y:S04]  /*cb80*/  LDL R96, [R1+0x558] ;  /* 0x0005580001607983 */ /* 0x000ee80000100800 */
[----:B------:R-:W3:Y:S04]  /*cb90*/  LDL R102, [R1+0x55c] ;  /* 0x00055c0001667983 */ /* 0x000ee80000100800 */
[----:B------:R-:W3:Y:S04]  /*cba0*/  LDL R98, [R1+0x568] ;  /* 0x0005680001627983 */ /* 0x000ee80000100800 */
[----:B------:R-:W3:Y:S04]  /*cbb0*/  LDL R99, [R1+0x56c] ;  /* 0x00056c0001637983 */ /* 0x000ee80000100800 */
[----:B------:R-:W3:Y:S04]  /*cbc0*/  LDL R103, [R1+0x58c] ;  /* 0x00058c0001677983 */ /* 0x000ee80000100800 */
[----:B0-----:R-:W0:Y:S02]  /*cbd0*/  SHFL.BFLY PT, R17, R16, 0x2, 0x1f ;  /* 0x0c401f0010117f89 */ /* 0x001e2400000e0000 */
[----:B0-----:R-:W-:-:S05]  /*cbe0*/  FADD R16, R16, R17 ;  /* 0x0000001110107221 */ /* 0x001fca0000000000 */
[----:B------:R-:W0:Y:S01]  /*cbf0*/  SHFL.BFLY PT, R17, R16, 0x1, 0x1f ;  /* 0x0c201f0010117f89 */ /* 0x000e2200000e0000 */
[----:B------:R-:W-:Y:S02]  /*cc00*/  IADD3 R18, P1, PT, R18, UR5, RZ ;  /* 0x0000000512127c10 */ /* 0x000fe4000ff3e0ff */
[----:B----4-:R-:W-:Y:S02]  /*cc10*/  IADD3 R20, P2, PT, R14, UR5, RZ ;  /* 0x000000050e147c10 */ /* 0x010fe4000ff5e0ff */
[----:B------:R-:W4:Y:S01]  /*cc20*/  LDL R14, [R1+0x2d8] ;  /* 0x0002d800010e7983 */ /* 0x000f220000100800 */
[----:B------:R-:W-:-:S03]  /*cc30*/  IADD3.X R19, PT, PT, R12, UR10, RZ, P1, !PT ;  /* 0x0000000a0c137c10 */ /* 0x000fc60008ffe4ff */
[----:B------:R-:W4:Y:S01]  /*cc40*/  LDL R12, [R1+0x2e0] ;  /* 0x0002e000010c7983 */ /* 0x000f220000100800 */
[----:B--2---:R-:W-:-:S03]  /*cc50*/  IADD3.X R21, PT, PT, R11, UR10, RZ, P2, !PT ;  /* 0x0000000a0b157c10 */ /* 0x004fc600097fe4ff */
[----:B------:R-:W2:Y:S01]  /*cc60*/  LDL R11, [R1+0x2e8] ;  /* 0x0002e800010b7983 */ /* 0x000ea20000100800 */
[----:B0-----:R-:W-:-:S05]  /*cc70*/  FADD R16, R16, R17 ;  /* 0x0000001110107221 */ /* 0x001fca0000000000 */
[----:B------:R0:W-:Y:S01]  /*cc80*/  @!P0 STS [R15], R16 ;  /* 0x000000100f008388 */ /* 0x0001e20000000800 */
[----:B------:R-:W-:Y:S01]  /*cc90*/  BAR.SYNC.DEFER_BLOCKING 0x0 ;  /* 0x0000000000007b1d */ /* 0x000fe20000010000 */
[----:B0-----:R-:W-:-:S05]  /*cca0*/  IADD3 R16, P1, PT, R30, UR5, RZ ;  /* 0x000000051e107c10 */ /* 0x001fca000ff3e0ff */
[----:B------:R-:W2:Y:S04]  /*ccb0*/  LDL R30, [R1+0x2d4] ;  /* 0x0002d400011e7983 */ /* 0x000ea80000100800 */
[----:B------:R-:W2:Y:S01]  /*ccc0*/  LDL R15, [R1+0x2dc] ;  /* 0x0002dc00010f7983 */ /* 0x000ea20000100800 */
[----:B------:R-:W-:-:S03]  /*ccd0*/  IADD3.X R17, PT, PT, R27, UR10, RZ, P1, !PT ;  /* 0x0000000a1b117c10 */ /* 0x000fc60008ffe4ff */
[----:B------:R-:W2:Y:S04]  /*cce0*/  LDL R27, [R1+0x2f0] ;  /* 0x0002f000011b7983 */ /* 0x000ea80000100800 */
[----:B------:R0:W2:Y:S04]  /*ccf0*/  LDG.E.U8 R64, desc[UR12][R18.64] ;  /* 0x0000000c12407981 */ /* 0x0000a8000c1e1100 */
[----:B------:R1:W2:Y:S04]  /*cd00*/  LDG.E.U8 R67, desc[UR12][R20.64] ;  /* 0x0000000c14437981 */ /* 0x0002a8000c1e1100 */
[----:B------:R3:W2:Y:S01]  /*cd10*/  LDG.E.U8 R46, desc[UR12][R16.64] ;  /* 0x0000000c102e7981 */ /* 0x0006a2000c1e1100 */
[----:B0-----:R-:W-:-:S03]  /*cd20*/  IADD3 R18, P2, PT, R33, UR5, RZ ;  /* 0x0000000521127c10 */ /* 0x001fc6000ff5e0ff */
[----:B------:R-:W2:Y:S01]  /*cd30*/  LDL R33, [R1+0x340] ;  /* 0x0003400001217983 */ /* 0x000ea20000100800 */
[----:B-1----:R-:W-:Y:S02]  /*cd40*/  IADD3 R20, P1, PT, R32, UR5, RZ ;  /* 0x0000000520147c10 */ /* 0x002fe4000ff3e0ff */
[----:B---3--:R-:W-:Y:S01]  /*cd50*/  IADD3.X R19, PT, PT, R31, UR10, RZ, P2, !PT ;  /* 0x0000000a1f137c10 */ /* 0x008fe200097fe4ff */
[----:B------:R-:W3:Y:S01]  /*cd60*/  LDL R32, [R1+0x348] ;  /* 0x0003480001207983 */ /* 0x000ee20000100800 */
[----:B------:R-:W-:-:S03]  /*cd70*/  IADD3 R16, P2, PT, R26, UR5, RZ ;  /* 0x000000051a107c10 */ /* 0x000fc6000ff5e0ff */
[----:B------:R-:W3:Y:S01]  /*cd80*/  LDL R26, [R1+0x2ec] ;  /* 0x0002ec00011a7983 */ /* 0x000ee20000100800 */
[----:B------:R-:W-:-:S03]  /*cd90*/  IADD3.X R21, PT, PT, R25, UR10, RZ, P1, !PT ;  /* 0x0000000a19157c10 */ /* 0x000fc60008ffe4ff */
[----:B------:R-:W3:Y:S01]  /*cda0*/  LDL R25, [R1+0x300] ;  /* 0x0003000001197983 */ /* 0x000ee20000100800 */
[----:B------:R-:W-:-:S03]  /*cdb0*/  IADD3.X R17, PT, PT, R29, UR10, RZ, P2, !PT ;  /* 0x0000000a1d117c10 */ /* 0x000fc600097fe4ff */
[----:B------:R0:W3:Y:S04]  /*cdc0*/  LDG.E.U8 R53, desc[UR12][R18.64] ;  /* 0x0000000c12357981 */ /* 0x0000e8000c1e1100 */
[----:B------:R-:W3:Y:S04]  /*cdd0*/  LDL R29, [R1+0x308] ;  /* 0x00030800011d7983 */ /* 0x000ee80000100800 */
[----:B------:R1:W3:Y:S01]  /*cde0*/  LDG.E.U8 R55, desc[UR12][R16.64] ;  /* 0x0000000c10377981 */ /* 0x0002e2000c1e1100 */
[----:B0-----:R-:W-:-:S03]  /*cdf0*/  IADD3 R18, P1, PT, R24, UR5, RZ ;  /* 0x0000000518127c10 */ /* 0x001fc6000ff3e0ff */
[----:B------:R-:W3:Y:S01]  /*ce00*/  LDL R24, [R1+0x2f4] ;  /* 0x0002f40001187983 */ /* 0x000ee20000100800 */
[----:B------:R-:W-:-:S03]  /*ce10*/  IADD3.X R19, PT, PT, R28, UR10, RZ, P1, !PT ;  /* 0x0000000a1c137c10 */ /* 0x000fc60008ffe4ff */
[----:B------:R-:W3:Y:S04]  /*ce20*/  LDL R28, [R1+0x310] ;  /* 0x00031000011c7983 */ /* 0x000ee80000100800 */
[----:B------:R0:W3:Y:S04]  /*ce30*/  LDG.E.U8 R54, desc[UR12][R20.64] ;  /* 0x0000000c14367981 */ /* 0x0000e8000c1e1100 */
[----:B------:R0:W3:Y:S04]  /*ce40*/  LDG.E.U8 R48, desc[UR12][R18.64] ;  /* 0x0000000c12307981 */ /* 0x0000e8000c1e1100 */
[----:B------:R-:W3:Y:S04]  /*ce50*/  LDL R31, [R1+0x33c] ;  /* 0x00033c00011f7983 */ /* 0x000ee80000100800 */
[----:B------:R-:W3:Y:S04]  /*ce60*/  LDG.E.U8 R162, desc[UR12][R162.64] ;  /* 0x0000000ca2a27981 */ /* 0x000ee8000c1e1100 */
[----:B------:R-:W3:Y:S01]  /*ce70*/  LDL R163, [R1+0x650] ;  /* 0x0006500001a37983 */ /* 0x000ee20000100800 */
[----:B----4-:R-:W-:-:S03]  /*ce80*/  IADD3 R160, P2, PT, R14, UR5, RZ ;  /* 0x000000050ea07c10 */ /* 0x010fc6000ff5e0ff */
[----:B------:R-:W4:Y:S01]  /*ce90*/  LDL R14, [R1+0x2fc] ;  /* 0x0002fc00010e7983 */ /* 0x000f220000100800 */
[----:B-1----:R-:W-:-:S03]  /*cea0*/  IADD3 R16, P1, PT, R12, UR5, RZ ;  /* 0x000000050c107c10 */ /* 0x002fc6000ff3e0ff */
[----:B------:R-:W4:Y:S01]  /*ceb0*/  LDL R12, [R1+0x304] ;  /* 0x00030400010c7983 */ /* 0x000f220000100800 */
[----:B--2---:R-:W-:Y:S02]  /*cec0*/  IADD3.X R161, PT, PT, R30, UR10, RZ, P2, !PT ;  /* 0x0000000a1ea17c10 */ /* 0x004fe400097fe4ff */
[----:B0-----:R-:W-:Y:S01]  /*ced0*/  IADD3 R20, P2, PT, R11, UR5, RZ ;  /* 0x000000050b147c10 */ /* 0x001fe2000ff5e0ff */
[----:B------:R-:W2:Y:S01]  /*cee0*/  LDL R30, [R1+0x318] ;  /* 0x00031800011e7983 */ /* 0x000ea20000100800 */
[----:B------:R-:W-:-:S03]  /*cef0*/  IADD3.X R17, PT, PT, R15, UR10, RZ, P1, !PT ;  /* 0x0000000a0f117c10 */ /* 0x000fc60008ffe4ff */
[----:B------:R-:W2:Y:S04]  /*cf00*/  LDL R11, [R1+0x30c] ;  /* 0x00030c00010b7983 */ /* 0x000ea80000100800 */
[----:B------:R-:W2:Y:S01]  /*cf10*/  LDL R15, [R1+0x320] ;  /* 0x00032000010f7983 */ /* 0x000ea20000100800 */
[----:B------:R-:W-:Y:S02]  /*cf20*/  IADD3 R18, P1, PT, R27, UR5, RZ ;  /* 0x000000051b127c10 */ /* 0x000fe4000ff3e0ff */
[----:B------:R-:W-:Y:S01]  /*cf30*/  IADD3.X R21, PT, PT, R23, UR10, RZ, P2, !PT ;  /* 0x0000000a17157c10 */ /* 0x000fe200097fe4ff */
[----:B------:R-:W2:Y:S04]  /*cf40*/  LDL R27, [R1+0x314] ;  /* 0x00031400011b7983 */ /* 0x000ea80000100800 */
[----:B------:R-:W2:Y:S04]  /*cf50*/  LDL R23, [R1+0x328] ;  /* 0x0003280001177983 */ /* 0x000ea80000100800 */
[----:B------:R0:W2:Y:S04]  /*cf60*/  LDG.E.U8 R65, desc[UR12][R16.64] ;  /* 0x0000000c10417981 */ /* 0x0000a8000c1e1100 */
[----:B------:R1:W2:Y:S04]  /*cf70*/  LDG.E.U8 R44, desc[UR12][R20.64] ;  /* 0x0000000c142c7981 */ /* 0x0002a8000c1e1100 */
[----:B------:R-:W2:Y:S01]  /*cf80*/  LDG.E.U8 R160, desc[UR12][R160.64] ;  /* 0x0000000ca0a07981 */ /* 0x000ea2000c1e1100 */
[----:B0-----:R-:W-:-:S03]  /*cf90*/  IADD3 R16, P2, PT, R22, UR5, RZ ;  /* 0x0000000516107c10 */ /* 0x001fc6000ff5e0ff */
[----:B------:R-:W2:Y:S01]  /*cfa0*/  LDL R22, [R1+0x31c] ;  /* 0x00031c0001167983 */ /* 0x000ea20000100800 */
[----:B---3--:R-:W-:-:S03]  /*cfb0*/  IADD3.X R19, PT, PT, R26, UR10, RZ, P1, !PT ;  /* 0x0000000a1a137c10 */ /* 0x008fc60008ffe4ff */
[----:B------:R-:W3:Y:S01]  /*cfc0*/  LDL R26, [R1+0x330] ;  /* 0x00033000011a7983 */ /* 0x000ee20000100800 */
[----:B-1----:R-:W-:-:S03]  /*cfd0*/  IADD3 R20, P1, PT, R25, UR5, RZ ;  /* 0x0000000519147c10 */ /* 0x002fc6000ff3e0ff */
[----:B------:R-:W3:Y:S04]  /*cfe0*/  LDL R25, [R1+0x324] ;  /* 0x0003240001197983 */ /* 0x000ee80000100800 */
[----:B------:R0:W3:Y:S04]  /*cff0*/  LDG.E.U8 R47, desc[UR12][R18.64] ;  /* 0x0000000c122f7981 */ /* 0x0000e8000c1e1100 */
[----:B------:R-:W3:Y:S01]  /*d000*/  LDL R161, [R1+0x64c] ;  /* 0x00064c0001a17983 */ /* 0x000ee20000100800 */
[----:B------:R-:W-:Y:S02]  /*d010*/  IADD3.X R17, PT, PT, R24, UR10, RZ, P2, !PT ;  /* 0x0000000a18117c10 */ /* 0x000fe400097fe4ff */
[----:B0-----:R-:W-:Y:S01]  /*d020*/  IADD3 R18, P2, PT, R29, UR5, RZ ;  /* 0x000000051d127c10 */ /* 0x001fe2000ff5e0ff */
[----:B------:R-:W3:Y:S04]  /*d030*/  LDL R24, [R1+0x338] ;  /* 0x0003380001187983 */ /* 0x000ee80000100800 */
[----:B------:R-:W3:Y:S01]  /*d040*/  LDL R29, [R1+0x32c] ;  /* 0x00032c00011d7983 */ /* 0x000ee20000100800 */
[----:B----4-:R-:W-:-:S03]  /*d050*/  IADD3.X R21, PT, PT, R14, UR10, RZ, P1, !PT ;  /* 0x0000000a0e157c10 */ /* 0x010fc60008ffe4ff */
[----:B------:R0:W4:Y:S01]  /*d060*/  LDG.E.U8 R14, desc[UR12][R16.64] ;  /* 0x0000000c100e7981 */ /* 0x000122000c1e1100 */
[----:B------:R-:W-:-:S03]  /*d070*/  IADD3.X R19, PT, PT, R12, UR10, RZ, P2, !PT ;  /* 0x0000000a0c137c10 */ /* 0x000fc600097fe4ff */
[----:B------:R1:W4:Y:S01]  /*d080*/  LDG.E.U8 R12, desc[UR12][R20.64] ;  /* 0x0000000c140c7981 */ /* 0x000322000c1e1100 */
[----:B0-----:R-:W-:-:S03]  /*d090*/  IADD3 R16, P1, PT, R28, UR5, RZ ;  /* 0x000000051c107c10 */ /* 0x001fc6000ff3e0ff */
[----:B------:R-:W4:Y:S01]  /*d0a0*/  LDL R28, [R1+0x334] ;  /* 0x00033400011c7983 */ /* 0x000f220000100800 */
[----:B--2---:R-:W-:Y:S02]  /*d0b0*/  IADD3.X R17, PT, PT, R11, UR10, RZ, P1, !PT ;  /* 0x0000000a0b117c10 */ /* 0x004fe40008ffe4ff */
[----:B------:R-:W-:Y:S01]  /*d0c0*/  IADD3 R158, P2, PT, R30, UR5, RZ ;  /* 0x000000051e9e7c10 */ /* 0x000fe2000ff5e0ff */
[----:B------:R0:W2:Y:S01]  /*d0d0*/  LDG.E.U8 R11, desc[UR12][R18.64] ;  /* 0x0000000c120b7981 */ /* 0x0000a2000c1e1100 */
[----:B-1----:R-:W-:-:S03]  /*d0e0*/  IADD3 R20, P1, PT, R15, UR5, RZ ;  /* 0x000000050f147c10 */ /* 0x002fc6000ff3e0ff */
[----:B------:R-:W2:Y:S01]  /*d0f0*/  LDL R15, [R1+0x344] ;  /* 0x00034400010f7983 */ /* 0x000ea20000100800 */
[----:B------:R-:W-:-:S03]  /*d100*/  IADD3.X R159, PT, PT, R27, UR10, RZ, P2, !PT ;  /* 0x0000000a1b9f7c10 */ /* 0x000fc600097fe4ff */
[----:B------:R-:W2:Y:S01]  /*d110*/  LDL R30, [R1+0x350] ;  /* 0x00035000011e7983 */ /* 0x000ea20000100800 */
[----:B0-----:R-:W-:-:S03]  /*d120*/  IADD3 R18, P2, PT, R23, UR5, RZ ;  /* 0x0000000517127c10 */ /* 0x001fc6000ff5e0ff */
[----:B------:R-:W2:Y:S04]  /*d130*/  LDL R27, [R1+0x358] ;  /* 0x00035800011b7983 */ /* 0x000ea80000100800 */
[----:B------:R-:W2:Y:S04]  /*d140*/  LDL R23, [R1+0x34c] ;  /* 0x00034c0001177983 */ /* 0x000ea80000100800 */
[----:B------:R3:W2:Y:S04]  /*d150*/  LDG.E.U8 R49, desc[UR12][R16.64] ;  /* 0x0000000c10317981 */ /* 0x0006a8000c1e1100 */
[----:B------:R-:W2:Y:S01]  /*d160*/  LDG.E.U8 R158, desc[UR12][R158.64] ;  /* 0x0000000c9e9e7981 */ /* 0x000ea2000c1e1100 */
[----:B------:R-:W-:-:S03]  /*d170*/  IADD3.X R21, PT, PT, R22, UR10, RZ, P1, !PT ;  /* 0x0000000a16157c10 */ /* 0x000fc60008ffe4ff */
[----:B------:R-:W2:Y:S01]  /*d180*/  LDL R22, [R1+0x360] ;  /* 0x0003600001167983 */ /* 0x000ea20000100800 */
[----:B---3--:R-:W-:-:S03]  /*d190*/  IADD3 R16, P1, PT, R26, UR5, RZ ;  /* 0x000000051a107c10 */ /* 0x008fc6000ff3e0ff */
[----:B------:R-:W3:Y:S01]  /*d1a0*/  LDL R26, [R1+0x354] ;  /* 0x00035400011a7983 */ /* 0x000ee20000100800 */
[----:B------:R-:W-:-:S03]  /*d1b0*/  IADD3.X R19, PT, PT, R25, UR10, RZ, P2, !PT ;  /* 0x0000000a19137c10 */ /* 0x000fc600097fe4ff */
[----:B------:R-:W3:Y:S04]  /*d1c0*/  LDL R25, [R1+0x368] ;  /* 0x0003680001197983 */ /* 0x000ee80000100800 */
[----:B------:R0:W3:Y:S04]  /*d1d0*/  LDG.E.U8 R45, desc[UR12][R18.64] ;  /* 0x0000000c122d7981 */ /* 0x0000e8000c1e1100 */
[----:B------:R-:W3:Y:S04]  /*d1e0*/  LDG.E.U8 R66, desc[UR12][R20.64] ;  /* 0x0000000c14427981 */ /* 0x000ee8000c1e1100 */
[----:B------:R-:W3:Y:S01]  /*d1f0*/  LDL R159, [R1+0x684] ;  /* 0x00068400019f7983 */ /* 0x000ee20000100800 */
[----:B------:R-:W-:-:S03]  /*d200*/  IADD3 R156, P2, PT, R24, UR5, RZ ;  /* 0x00000005189c7c10 */ /* 0x000fc6000ff5e0ff */
[----:B------:R-:W3:Y:S01]  /*d210*/  LDL R24, [R1+0x35c] ;  /* 0x00035c0001187983 */ /* 0x000ee20000100800 */
[----:B------:R-:W-:-:S03]  /*d220*/  IADD3.X R17, PT, PT, R29, UR10, RZ, P1, !PT ;  /* 0x0000000a1d117c10 */ /* 0x000fc60008ffe4ff */
[----:B------:R-:W3:Y:S04]  /*d230*/  LDL R29, [R1+0x370] ;  /* 0x00037000011d7983 */ /* 0x000ee80000100800 */
[----:B------:R-:W3:Y:S04]  /*d240*/  LDL R18, [R1+0x364] ;  /* 0x0003640001127983 */ /* 0x000ee80000100800 */
[----:B------:R1:W3:Y:S04]  /*d250*/  LDG.E.U8 R52, desc[UR12][R16.64] ;  /* 0x0000000c10347981 */ /* 0x0002e8000c1e1100 */
[----:B------:R-:W3:Y:S04]  /*d260*/  LDL R21, [R1+0x380] ;  /* 0x0003800001157983 */ /* 0x000ee80000100800 */
[----:B------:R-:W3:Y:S04]  /*d270*/  LDL R20, [R1+0x374] ;  /* 0x0003740001147983 */ /* 0x000ee80000100800 */
[----:B------:R-:W3:Y:S01]  /*d280*/  LDL R16, [R1+0x36c] ;  /* 0x00036c0001107983 */ /* 0x000ee20000100800 */
[----:B------:R-:W-:-:S03]  /*d290*/  IADD3 R154, P1, PT, R33, UR5, RZ ;  /* 0x00000005219a7c10 */ /* 0x000fc6000ff3e0ff */
[----:B------:R-:W3:Y:S01]  /*d2a0*/  LDL R19, [R1+0x394] ;  /* 0x0003940001137983 */ /* 0x000ee20000100800 */
[----:B------:R-:W-:-:S03]  /*d2b0*/  IADD3.X R155, PT, PT, R31, UR10, RZ, P1, !PT ;  /* 0x0000000a1f9b7c10 */ /* 0x000fc60008ffe4ff */
[----:B------:R-:W3:Y:S04]  /*d2c0*/  LDL R17, [R1+0x39c] ;  /* 0x00039c0001117983 */ /* 0x000ee80000100800 */
[----:B------:R-:W3:Y:S04]  /*d2d0*/  LDL R31, [R1+0x424] ;  /* 0x00042400011f7983 */ /* 0x000ee80000100800 */
[----:B------:R-:W3:Y:S04]  /*d2e0*/  LDL R33, [R1+0x434] ;  /* 0x0004340001217983 */ /* 0x000ee80000100800 */
[----:B------:R-:W3:Y:S04]  /*d2f0*/  LDG.E.U8 R154, desc[UR12][R154.64] ;  /* 0x0000000c9a9a7981 */ /* 0x000ee8000c1e1100 */
[----:B------:R-:W3:Y:S01]  /*d300*/  LDL R155, [R1+0x644] ;  /* 0x00064400019b7983 */ /* 0x000ee20000100800 */
[----:B----4-:R-:W-:-:S03]  /*d310*/  IADD3.X R157, PT, PT, R28, UR10, RZ, P2, !PT ;  /* 0x0000000a1c9d7c10 */ /* 0x010fc600097fe4ff */
[----:B------:R-:W4:Y:S01]  /*d320*/  LDL R28, [R1+0x378] ;  /* 0x00037800011c7983 */ /* 0x000f220000100800 */
[----:B------:R-:W-:-:S03]  /*d330*/  IADD3 R152, P2, PT, R32, UR5, RZ ;  /* 0x0000000520987c10 */ /* 0x000fc6000ff5e0ff */
[----:B------:R-:W4:Y:S04]  /*d340*/  LDL R32, [R1+0x448] ;  /* 0x0004480001207983 */ /* 0x000f280000100800 */
[----:B------:R-:W4:Y:S04]  /*d350*/  LDG.E.U8 R156, desc[UR12][R156.64] ;  /* 0x0000000c9c9c7981 */ /* 0x000f28000c1e1100 */
[----:B------:R-:W4:Y:S01]  /*d360*/  LDL R157, [R1+0x680] ;  /* 0x00068000019d7983 */ /* 0x000f220000100800 */
[----:B--2---:R-:W-:-:S03]  /*d370*/  IADD3.X R153, PT, PT, R15, UR10, RZ, P2, !PT ;  /* 0x0000000a0f997c10 */ /* 0x004fc600097fe4ff */
[----:B------:R-:W2:Y:S01]  /*d380*/  LDL R15, [R1+0x388] ;  /* 0x00038800010f7983 */ /* 0x000ea20000100800 */
[----:B------:R-:W-:-:S03]  /*d390*/  IADD3 R150, P1, PT, R30, UR5, RZ ;  /* 0x000000051e967c10 */ /* 0x000fc6000ff3e0ff */
[----:B------:R-:W2:Y:S01]  /*d3a0*/  LDL R30, [R1+0x438] ;  /* 0x00043800011e7983 */ /* 0x000ea20000100800 */
[----:B------:R-:W-:-:S03]  /*d3b0*/  IADD3 R148, P2, PT, R27, UR5, RZ ;  /* 0x000000051b947c10 */ /* 0x000fc6000ff5e0ff */
[----:B------:R-:W2:Y:S01]  /*d3c0*/  LDL R27, [R1+0x37c] ;  /* 0x00037c00011b7983 */ /* 0x000ea20000100800 */
[----:B------:R-:W-:-:S03]  /*d3d0*/  IADD3.X R151, PT, PT, R23, UR10, RZ, P1, !PT ;  /* 0x0000000a17977c10 */ /* 0x000fc60008ffe4ff */
[----:B------:R-:W2:Y:S04]  /*d3e0*/  LDL R23, [R1+0x390] ;  /* 0x0003900001177983 */ /* 0x000ea80000100800 */
[----:B------:R-:W2:Y:S04]  /*d3f0*/  LDG.E.U8 R150, desc[UR12][R150.64] ;  /* 0x0000000c96967981 */ /* 0x000ea8000c1e1100 */
[----:B------:R-:W2:Y:S01]  /*d400*/  LDG.E.U8 R152, desc[UR12][R152.64] ;  /* 0x0000000c98987981 */ /* 0x000ea2000c1e1100 */
[----:B------:R-:W-:-:S03]  /*d410*/  IADD3 R146, P1, PT, R22, UR5, RZ ;  /* 0x0000000516927c10 */ /* 0x000fc6000ff3e0ff */
[----:B------:R-:W2:Y:S01]  /*d420*/  LDL R22, [R1+0x384] ;  /* 0x0003840001167983 */ /* 0x000ea20000100800 */
[----:B---3--:R-:W-:-:S03]  /*d430*/  IADD3.X R149, PT, PT, R26, UR10, RZ, P2, !PT ;  /* 0x0000000a1a957c10 */ /* 0x008fc600097fe4ff */
[----:B------:R-:W3:Y:S01]  /*d440*/  LDL R26, [R1+0x398] ;  /* 0x00039800011a7983 */ /* 0x000ee20000100800 */
[----:B------:R-:W-:-:S03]  /*d450*/  IADD3 R144, P2, PT, R25, UR5, RZ ;  /* 0x0000000519907c10 */ /* 0x000fc6000ff5e0ff */
[----:B------:R-:W3:Y:S04]  /*d460*/  LDL R25, [R1+0x38c] ;  /* 0x00038c0001197983 */ /* 0x000ee80000100800 */
[----:B------:R-:W3:Y:S04]  /*d470*/  LDL R151, [R1+0x660] ;  /* 0x0006600001977983 */ /* 0x000ee80000100800 */
[----:B------:R-:W3:Y:S04]  /*d480*/  LDG.E.U8 R148, desc[UR12][R148.64] ;  /* 0x0000000c94947981 */ /* 0x000ee8000c1e1100 */
[----:B------:R-:W3:Y:S01]  /*d490*/  LDL R153, [R1+0x674] ;  /* 0x0006740001997983 */ /* 0x000ee20000100800 */
[----:B------:R-:W-:-:S03]  /*d4a0*/  IADD3.X R147, PT, PT, R24, UR10, RZ, P1, !PT ;  /* 0x0000000a18937c10 */ /* 0x000fc60008ffe4ff */
[----:B------:R-:W3:Y:S01]  /*d4b0*/  LDL R24, [R1+0x3a0] ;  /* 0x0003a00001187983 */ /* 0x000ee20000100800 */
[----:B------:R-:W-:-:S03]  /*d4c0*/  IADD3 R142, P1, PT, R29, UR5, RZ ;  /* 0x000000051d8e7c10 */ /* 0x000fc6000ff3e0ff */
[----:B------:R-:W3:Y:S01]  /*d4d0*/  LDL R29, [R1+0x44c] ;  /* 0x00044c00011d7983 */ /* 0x000ee20000100800 */
[----:B------:R-:W-:-:S03]  /*d4e0*/  IADD3.X R145, PT, PT, R18, UR10, RZ, P2, !PT ;  /* 0x0000000a12917c10 */ /* 0x000fc600097fe4ff */
[----:B------:R-:W3:Y:S04]  /*d4f0*/  LDL R18, [R1+0x3a8] ;  /* 0x0003a80001127983 */ /* 0x000ee80000100800 */
[----:B------:R-:W3:Y:S04]  /*d500*/  LDG.E.U8 R144, desc[UR12][R144.64] ;  /* 0x0000000c90907981 */ /* 0x000ee8000c1e1100 */
[----:B------:R-:W3:Y:S04]  /*d510*/  LDG.E.U8 R146, desc[UR12][R146.64] ;  /* 0x0000000c92927981 */ /* 0x000ee8000c1e1100 */
[----:B------:R-:W3:Y:S01]  /*d520*/  LDL R149, [R1+0x640] ;  /* 0x0006400001957983 */ /* 0x000ee20000100800 */
[----:B------:R-:W-:-:S03]  /*d530*/  IADD3.X R143, PT, PT, R16, UR10, RZ, P1, !PT ;  /* 0x0000000a108f7c10 */ /* 0x000fc60008ffe4ff */
[----:B------:R-:W3:Y:S01]  /*d540*/  LDL R16, [R1+0x3b0] ;  /* 0x0003b00001107983 */ /* 0x000ee20000100800 */
[----:B------:R-:W-:-:S03]  /*d550*/  IADD3 R138, P1, PT, R21, UR5, RZ ;  /* 0x00000005158a7c10 */ /* 0x000fc6000ff3e0ff */
[----:B------:R-:W3:Y:S04]  /*d560*/  LDL R21, [R1+0x3a4] ;  /* 0x0003a40001157983 */ /* 0x000ee80000100800 */
[----:B------:R-:W3:Y:S04]  /*d570*/  LDG.E.U8 R142, desc[UR12][R142.64] ;  /* 0x0000000c8e8e7981 */ /* 0x000ee8000c1e1100 */
[----:B------:R-:W3:Y:S04]  /*d580*/  LDL R145, [R1+0x65c] ;  /* 0x00065c0001917983 */ /* 0x000ee80000100800 */
[----:B------:R-:W3:Y:S04]  /*d590*/  LDL R147, [R1+0x664] ;  /* 0x0006640001937983 */ /* 0x000ee80000100800 */
[----:B------:R-:W3:Y:S01]  /*d5a0*/  LDL R143, [R1+0x620] ;  /* 0x00062000018f7983 */ /* 0x000ee20000100800 */
[----:B----4-:R-:W-:-:S03]  /*d5b0*/  IADD3 R140, P2, PT, R28, UR5, RZ ;  /* 0x000000051c8c7c10 */ /* 0x010fc6000ff5e0ff */
[----:B------:R-:W4:Y:S01]  /*d5c0*/  LDL R28, [R1+0x428] ;  /* 0x00042800011c7983 */ /* 0x000f220000100800 */
[----:B------:R-:W-:-:S03]  /*d5d0*/  IADD3.X R141, PT, PT, R20, UR10, RZ, P2, !PT ;  /* 0x0000000a148d7c10 */ /* 0x000fc600097fe4ff */
[----:B------:R-:W4:Y:S04]  /*d5e0*/  LDL R20, [R1+0x3b8] ;  /* 0x0003b80001147983 */ /* 0x000f280000100800 */
[----:B------:R-:W4:Y:S04]  /*d5f0*/  LDG.E.U8 R140, desc[UR12][R140.64] ;  /* 0x0000000c8c8c7981 */ /* 0x000f28000c1e1100 */
[----:B------:R-:W4:Y:S01]  /*d600*/  LDL R141, [R1+0x62c] ;  /* 0x00062c00018d7983 */ /* 0x000f220000100800 */
[----:B--2---:R-:W-:-:S03]  /*d610*/  IADD3 R136, P2, PT, R15, UR5, RZ ;  /* 0x000000050f887c10 */ /* 0x004fc6000ff5e0ff */
[----:B------:R-:W2:Y:S01]  /*d620*/  LDL R15, [R1+0x3ac] ;  /* 0x0003ac00010f7983 */ /* 0x000ea20000100800 */
[----:B------:R-:W-:-:S03]  /*d630*/  IADD3.X R139, PT, PT, R27, UR10, RZ, P1, !PT ;  /* 0x0000000a1b8b7c10 */ /* 0x000fc60008ffe4ff */
[----:B------:R-:W2:Y:S01]  /*d640*/  LDL R27, [R1+0x3c0] ;  /* 0x0003c000011b7983 */ /* 0x000ea20000100800 */
[----:B------:R-:W-:-:S03]  /*d650*/  IADD3 R134, P1, PT, R23, UR5, RZ ;  /* 0x0000000517867c10 */ /* 0x000fc6000ff3e0ff */
[----:B------:R-:W2:Y:S04]  /*d660*/  LDL R23, [R1+0x3b4] ;  /* 0x0003b40001177983 */ /* 0x000ea80000100800 */
[----:B------:R-:W2:Y:S01]  /*d670*/  LDG.E.U8 R138, desc[UR12][R138.64] ;  /* 0x0000000c8a8a7981 */ /* 0x000ea2000c1e1100 */
[----:B------:R-:W-:-:S03]  /*d680*/  IADD3.X R137, PT, PT, R22, UR10, RZ, P2, !PT ;  /* 0x0000000a16897c10 */ /* 0x000fc600097fe4ff */
[----:B------:R-:W2:Y:S01]  /*d690*/  LDL R22, [R1+0x3c8] ;  /* 0x0003c80001167983 */ /* 0x000ea20000100800 */
[----:B---3--:R-:W-:-:S03]  /*d6a0*/  IADD3 R132, P2, PT, R26, UR5, RZ ;  /* 0x000000051a847c10 */ /* 0x008fc6000ff5e0ff */
[----:B------:R-:W3:Y:S01]  /*d6b0*/  LDL R26, [R1+0x3bc] ;  /* 0x0003bc00011a7983 */ /* 0x000ee20000100800 */
[----:B------:R-:W-:-:S03]  /*d6c0*/  IADD3.X R135, PT, PT, R25, UR10, RZ, P1, !PT ;  /* 0x0000000a19877c10 */ /* 0x000fc60008ffe4ff */
[----:B------:R-:W3:Y:S01]  /*d6d0*/  LDL R25, [R1+0x3d0] ;  /* 0x0003d00001197983 */ /* 0x000ee20000100800 */
[----:B------:R-:W-:-:S03]  /*d6e0*/  IADD3.X R133, PT, PT, R19, UR10, RZ, P2, !PT ;  /* 0x0000000a13857c10 */ /* 0x000fc600097fe4ff */
[----:B------:R-:W3:Y:S04]  /*d6f0*/  LDL R19, [R1+0x3d8] ;  /* 0x0003d80001137983 */ /* 0x000ee80000100800 */
[----:B------:R-:W3:Y:S04]  /*d700*/  LDG.E.U8 R134, desc[UR12][R134.64] ;  /* 0x0000000c86867981 */ /* 0x000ee8000c1e1100 */
[----:B------:R-:W3:Y:S01]  /*d710*/  LDL R139, [R1+0x600] ;  /* 0x00060000018b7983 */ /* 0x000ee20000100800 */
[----:B------:R-:W-:-:S03]  /*d720*/  IADD3 R130, P1, PT, R24, UR5, RZ ;  /* 0x0000000518827c10 */ /* 0x000fc6000ff3e0ff */
[----:B------:R-:W3:Y:S01]  /*d730*/  LDL R24, [R1+0x3c4] ;  /* 0x0003c40001187983 */ /* 0x000ee20000100800 */
[----:B------:R-:W-:-:S03]  /*d740*/  IADD3.X R131, PT, PT, R17, UR10, RZ, P1, !PT ;  /* 0x0000000a11837c10 */ /* 0x000fc60008ffe4ff */
[----:B------:R-:W3:Y:S01]  /*d750*/  LDL R17, [R1+0x3e0] ;  /* 0x0003e00001117983 */ /* 0x000ee20000100800 */
[----:B------:R-:W-:-:S03]  /*d760*/  IADD3 R128, P2, PT, R18, UR5, RZ ;  /* 0x0000000512807c10 */ /* 0x000fc6000ff5e0ff */
[----:B------:R-:W3:Y:S04]  /*d770*/  LDL R18, [R1+0x3cc] ;  /* 0x0003cc0001127983 */ /* 0x000ee80000100800 */
[----:B------:R-:W3:Y:S04]  /*d780*/  LDL R135, [R1+0x5f8] ;  /* 0x0005f80001877983 */ /* 0x000ee80000100800 */
[----:B------:R-:W3:Y:S04]  /*d790*/  LDG.E.U8 R130, desc[UR12][R130.64] ;  /* 0x0000000c82827981 */ /* 0x000ee8000c1e1100 */
[----:B------:R-:W3:Y:S01]  /*d7a0*/  LDG.E.U8 R132, desc[UR12][R132.64] ;  /* 0x0000000c84847981 */ /* 0x000ee2000c1e1100 */
[----:B------:R-:W-:-:S03]  /*d7b0*/  IADD3 R126, P1, PT, R16, UR5, RZ ;  /* 0x00000005107e7c10 */ /* 0x000fc6000ff3e0ff */
[----:B------:R-:W3:Y:S01]  /*d7c0*/  LDL R16, [R1+0x3d4] ;  /* 0x0003d40001107983 */ /* 0x000ee20000100800 */
[----:B------:R-:W-:-:S03]  /*d7d0*/  IADD3.X R129, PT, PT, R21, UR10, RZ, P2, !PT ;  /* 0x0000000a15817c10 */ /* 0x000fc600097fe4ff */
[----:B------:R-:W3:Y:S04]  /*d7e0*/  LDL R21, [R1+0x3e8] ;  /* 0x0003e80001157983 */ /* 0x000ee80000100800 */
[----:B------:R-:W3:Y:S04]  /*d7f0*/  LDG.E.U8 R128, desc[UR12][R128.64] ;  /* 0x0000000c80807981 */ /* 0x000ee8000c1e1100 */
[----:B------:R-:W3:Y:S04]  /*d800*/  LDL R131, [R1+0x610] ;  /* 0x0006100001837983 */ /* 0x000ee80000100800 */
[----:B------:R-:W3:Y:S04]  /*d810*/  LDL R133, [R1+0x618] ;  /* 0x0006180001857983 */ /* 0x000ee80000100800 */
[----:B------:R-:W3:Y:S04]  /*d820*/  LDL R129, [R1+0x5d8] ;  /* 0x0005d80001817983 */ /* 0x000ee80000100800 */
[----:B------:R-:W3:Y:S04]  /*d830*/  LDG.E.U8 R136, desc[UR12][R136.64] ;  /* 0x0000000c88887981 */ /* 0x000ee8000c1e1100 */
[----:B------:R-:W3:Y:S01]  /*d840*/  LDL R137, [R1+0x61c] ;  /* 0x00061c0001897983 */ /* 0x000ee20000100800 */
[----:B----4-:R-:W-:-:S03]  /*d850*/  IADD3 R124, P2, PT, R20, UR5, RZ ;  /* 0x00000005147c7c10 */ /* 0x010fc6000ff5e0ff */
[----:B------:R-:W4:Y:S01]  /*d860*/  LDL R20, [R1+0x3dc] ;  /* 0x0003dc0001147983 */ /* 0x000f220000100800 */
[----:B--2---:R-:W-:-:S03]  /*d870*/  IADD3.X R127, PT, PT, R15, UR10, RZ, P1, !PT ;  /* 0x0000000a0f7f7c10 */ /* 0x004fc60008ffe4ff */
[----:B------:R-:W2:Y:S04]  /*d880*/  LDL R15, [R1+0x3f0] ;  /* 0x0003f000010f7983 */ /* 0x000ea80000100800 */
[----:B------:R-:W2:Y:S01]  /*d890*/  LDG.E.U8 R126, desc[UR12][R126.64] ;  /* 0x0000000c7e7e7981 */ /* 0x000ea2000c1e1100 */
[----:B------:R-:W-:-:S03]  /*d8a0*/  IADD3 R122, P1, PT, R27, UR5, RZ ;  /* 0x000000051b7a7c10 */ /* 0x000fc6000ff3e0ff */
[----:B------:R-:W2:Y:S01]  /*d8b0*/  LDL R27, [R1+0x3e4] ;  /* 0x0003e400011b7983 */ /* 0x000ea20000100800 */
[----:B------:R-:W-:-:S03]  /*d8c0*/  IADD3.X R125, PT, PT, R23, UR10, RZ, P2, !PT ;  /* 0x0000000a177d7c10 */ /* 0x000fc600097fe4ff */
[----:B------:R-:W2:Y:S04]  /*d8d0*/  LDL R23, [R1+0x3f8] ;  /* 0x0003f80001177983 */ /* 0x000ea80000100800 */
[----:B------:R-:W2:Y:S04]  /*d8e0*/  LDG.E.U8 R124, desc[UR12][R124.64] ;  /* 0x0000000c7c7c7981 */ /* 0x000ea8000c1e1100 */
[----:B------:R-:W2:Y:S01]  /*d8f0*/  LDL R127, [R1+0x5c8] ;  /* 0x0005c800017f7983 */ /* 0x000ea20000100800 */
[----:B------:R-:W-:-:S03]  /*d900*/  IADD3 R120, P2, PT, R22, UR5, RZ ;  /* 0x0000000516787c10 */ /* 0x000fc6000ff5e0ff */
[----:B------:R-:W2:Y:S01]  /*d910*/  LDL R22, [R1+0x3ec] ;  /* 0x0003ec0001167983 */ /* 0x000ea20000100800 */
[----:B---3--:R-:W-:-:S03]  /*d920*/  IADD3.X R123, PT, PT, R26, UR10, RZ, P1, !PT ;  /* 0x0000000a1a7b7c10 */ /* 0x008fc60008ffe4ff */
[----:B------:R-:W3:Y:S01]  /*d930*/  LDL R26, [R1+0x400] ;  /* 0x00040000011a7983 */ /* 0x000ee20000100800 */
[----:B------:R-:W-:-:S03]  /*d940*/  IADD3 R118, P1, PT, R25, UR5, RZ ;  /* 0x0000000519767c10 */ /* 0x000fc6000ff3e0ff */
[----:B------:R-:W3:Y:S04]  /*d950*/  LDL R25, [R1+0x3f4] ;  /* 0x0003f40001197983 */ /* 0x000ee80000100800 */
[----:B------:R-:W3:Y:S04]  /*d960*/  LDL R125, [R1+0x5c0] ;  /* 0x0005c000017d7983 */ /* 0x000ee80000100800 */
[----:B------:R-:W3:Y:S01]  /*d970*/  LDG.E.U8 R122, desc[UR12][R122.64] ;  /* 0x0000000c7a7a7981 */ /* 0x000ee2000c1e1100 */
[----:B------:R-:W-:Y:S02]  /*d980*/  IADD3.X R121, PT, PT, R24, UR10, RZ, P2, !PT ;  /* 0x0000000a18797c10 */ /* 0x000fe400097fe4ff */
[----:B------:R-:W-:Y:S01]  /*d990*/  IADD3 R116, P2, PT, R19, UR5, RZ ;  /* 0x0000000513747c10 */ /* 0x000fe2000ff5e0ff */
[----:B------:R-:W3:Y:S04]  /*d9a0*/  LDL R24, [R1+0x408] ;  /* 0x0004080001187983 */ /* 0x000ee80000100800 */
[----:B------:R-:W3:Y:S01]  /*d9b0*/  LDL R19, [R1+0x3fc] ;  /* 0x0003fc0001137983 */ /* 0x000ee20000100800 */
[----:B------:R-:W-:-:S03]  /*d9c0*/  IADD3.X R119, PT, PT, R18, UR10, RZ, P1, !PT ;  /* 0x0000000a12777c10 */ /* 0x000fc60008ffe4ff */
[----:B------:R-:W0:Y:S01]  /*d9d0*/  LDL R18, [R1+0x410] ;  /* 0x0004100001127983 */ /* 0x000e220000100800 */
[----:B------:R-:W-:-:S03]  /*d9e0*/  IADD3 R114, P1, PT, R17, UR5, RZ ;  /* 0x0000000511727c10 */ /* 0x000fc6000ff3e0ff */
[----:B------:R-:W3:Y:S04]  /*d9f0*/  LDL R17, [R1+0x404] ;  /* 0x0004040001117983 */ /* 0x000ee80000100800 */
[----:B------:R-:W3:Y:S04]  /*da00*/  LDG.E.U8 R118, desc[UR12][R118.64] ;  /* 0x0000000c76767981 */ /* 0x000ee8000c1e1100 */
[----:B------:R-:W3:Y:S01]  /*da10*/  LDG.E.U8 R120, desc[UR12][R120.64] ;  /* 0x0000000c78787981 */ /* 0x000ee2000c1e1100 */
[----:B------:R-:W-:-:S03]  /*da20*/  IADD3.X R117, PT, PT, R16, UR10, RZ, P2, !PT ;  /* 0x0000000a10757c10 */ /* 0x000fc600097fe4ff */
[----:B------:R-:W1:Y:S01]  /*da30*/  LDL R16, [R1+0x418] ;  /* 0x0004180001107983 */ /* 0x000e620000100800 */
[----:B------:R-:W-:-:S03]  /*da40*/  IADD3 R112, P2, PT, R21, UR5, RZ ;  /* 0x0000000515707c10 */ /* 0x000fc6000ff5e0ff */
[----:B------:R-:W3:Y:S04]  /*da50*/  LDL R21, [R1+0x40c] ;  /* 0x00040c0001157983 */ /* 0x000ee80000100800 */
[----:B------:R-:W3:Y:S04]  /*da60*/  LDG.E.U8 R116, desc[UR12][R116.64] ;  /* 0x0000000c74747981 */ /* 0x000ee8000c1e1100 */
[----:B------:R-:W3:Y:S04]  /*da70*/  LDL R119, [R1+0x5dc] ;  /* 0x0005dc0001777983 */ /* 0x000ee80000100800 */
[----:B------:R-:W3:Y:S04]  /*da80*/  LDL R121, [R1+0x5e4] ;  /* 0x0005e40001797983 */ /* 0x000ee80000100800 */
[----:B------:R-:W3:Y:S04]  /*da90*/  LDL R117, [R1+0x59c] ;  /* 0x00059c0001757983 */ /* 0x000ee80000100800 */
[----:B------:R-:W3:Y:S01]  /*daa0*/  LDL R123, [R1+0x5ec] ;  /* 0x0005ec00017b7983 */ /* 0x000ee20000100800 */
[----:B----4-:R-:W-:-:S03]  /*dab0*/  IADD3.X R115, PT, PT, R20, UR10, RZ, P1, !PT ;  /* 0x0000000a14737c10 */ /* 0x010fc60008ffe4ff */
        /* <DEDUP_REMOVED lines=15> */
[----:B------:R-:W3:Y:S04]  /*dbb0*/  LDL R25, [R1+0x42c] ;  /* 0x00042c0001197983 */ /* 0x000ee80000100800 */
[----:B------:R-:W3:Y:S04]  /*dbc0*/  LDG.E.U8 R108, desc[UR12][R108.64] ;  /* 0x0000000c6c6c7981 */ /* 0x000ee8000c1e1100 */
[----:B------:R-:W3:Y:S04]  /*dbd0*/  LDG.E.U8 R110, desc[UR12][R110.64] ;  /* 0x0000000c6e6e7981 */ /* 0x000ee8000c1e1100 */
[----:B------:R-:W3:Y:S01]  /*dbe0*/  LDL R113, [R1+0x5c4] ;  /* 0x0005c40001717983 */ /* 0x000ee20000100800 */
[----:B------:R-:W-:-:S03]  /*dbf0*/  IADD3 R104, P2, PT, R24, UR5, RZ ;  /* 0x0000000518687c10 */ /* 0x000fc6000ff5e0ff */
[----:B------:R-:W3:Y:S01]  /*dc00*/  LDL R109, [R1+0x57c] ;  /* 0x00057c00016d7983 */ /* 0x000ee20000100800 */
[----:B------:R-:W-:-:S03]  /*dc10*/  IADD3.X R107, PT, PT, R19, UR10, RZ, P1, !PT ;  /* 0x0000000a136b7c10 */ /* 0x000fc60008ffe4ff */
[----:B------:R-:W3:Y:S01]  /*dc20*/  LDL R24, [R1+0x440] ;  /* 0x0004400001187983 */ /* 0x000ee20000100800 */
[----:B0-----:R-:W-:-:S03]  /*dc30*/  IADD3 R18, P1, PT, R18, UR5, RZ ;  /* 0x0000000512127c10 */ /* 0x001fc6000ff3e0ff */
[----:B------:R-:W3:Y:S01]  /*dc40*/  LDG.E.U8 R106, desc[UR12][R106.64] ;  /* 0x0000000c6a6a7981 */ /* 0x000ee2000c1e1100 */
[----:B------:R-:W-:-:S03]  /*dc50*/  IADD3.X R105, PT, PT, R17, UR10, RZ, P2, !PT ;  /* 0x0000000a11697c10 */ /* 0x000fc600097fe4ff */
[----:B------:R-:W3:Y:S04]  /*dc60*/  LDL R111, [R1+0x5bc] ;  /* 0x0005bc00016f7983 */ /* 0x000ee80000100800 */
[----:B------:R-:W3:Y:S04]  /*dc70*/  LDG.E.U8 R104, desc[UR12][R104.64] ;  /* 0x0000000c68687981 */ /* 0x000ee8000c1e1100 */
[----:B------:R-:W3:Y:S01]  /*dc80*/  LDL R107, [R1+0x5b0] ;  /* 0x0005b000016b7983 */ /* 0x000ee20000100800 */
[----:B-1----:R-:W-:-:S03]  /*dc90*/  IADD3 R16, P2, PT, R16, UR5, RZ ;  /* 0x0000000510107c10 */ /* 0x002fc6000ff5e0ff */
[----:B------:R-:W3:Y:S01]  /*dca0*/  LDL R105, [R1+0x5a8] ;  /* 0x0005a80001697983 */ /* 0x000ee20000100800 */
[----:B------:R-:W-:Y:S02]  /*dcb0*/  IADD3.X R19, PT, PT, R21, UR10, RZ, P1, !PT ;  /* 0x0000000a15137c10 */ /* 0x000fe40008ffe4ff */
[----:B----4-:R-:W-:Y:S02]  /*dcc0*/  IADD3 R20, P1, PT, R20, UR5, RZ ;  /* 0x0000000514147c10 */ /* 0x010fe4000ff3e0ff */
[----:B--2---:R-:W-:Y:S02]  /*dcd0*/  IADD3.X R17, PT, PT, R15, UR10, RZ, P2, !PT ;  /* 0x0000000a0f117c10 */ /* 0x004fe400097fe4ff */
[----:B------:R0:W2:Y:S04]  /*dce0*/  LDG.E.U8 R15, desc[UR12][R18.64] ;  /* 0x0000000c120f7981 */ /* 0x0000a8000c1e1100 */
[----:B------:R-:W4:Y:S01]  /*dcf0*/  LDG.E.U8 R16, desc[UR12][R16.64] ;  /* 0x0000000c10107981 */ /* 0x000f22000c1e1100 */
[----:B0-----:R-:W-:-:S03]  /*dd00*/  IADD3 R18, P2, PT, R28, UR5, RZ ;  /* 0x000000051c127c10 */ /* 0x001fc6000ff5e0ff */
[----:B------:R-:W2:Y:S01]  /*dd10*/  LDL R28, [R1+0x460] ;  /* 0x00046000011c7983 */ /* 0x000ea20000100800 */
[----:B------:R-:W-:-:S03]  /*dd20*/  IADD3.X R19, PT, PT, R31, UR10, RZ, P2, !PT ;  /* 0x0000000a1f137c10 */ /* 0x000fc600097fe4ff */
[----:B------:R-:W4:Y:S01]  /*dd30*/  LDL R31, [R1+0x45c] ;  /* 0x00045c00011f7983 */ /* 0x000f220000100800 */
[----:B------:R-:W-:-:S03]  /*dd40*/  IADD3.X R21, PT, PT, R23, UR10, RZ, P1, !PT ;  /* 0x0000000a17157c10 */ /* 0x000fc60008ffe4ff */
[----:B------:R-:W4:Y:S04]  /*dd50*/  LDG.E.U8 R18, desc[UR12][R18.64] ;  /* 0x0000000c12127981 */ /* 0x000f28000c1e1100 */
[----:B------:R0:W4:Y:S02]  /*dd60*/  LDG.E.U8 R17, desc[UR12][R20.64] ;  /* 0x0000000c14117981 */ /* 0x000124000c1e1100 */
[----:B0-----:R-:W-:Y:S02]  /*dd70*/  IADD3 R20, P2, PT, R30, UR5, RZ ;  /* 0x000000051e147c10 */ /* 0x001fe4000ff5e0ff */
[----:B------:R-:W4:Y:S02]  /*dd80*/  LDL R30, [R1+0x470] ;  /* 0x00047000011e7983 */ /* 0x000f240000100800 */
[----:B------:R-:W-:-:S02]  /*dd90*/  IADD3.X R21, PT, PT, R33, UR10, RZ, P2, !PT ;  /* 0x0000000a21157c10 */ /* 0x000fc400097fe4ff */
[----:B------:R-:W4:Y:S01]  /*dda0*/  LDL R33, [R1+0x46c] ;  /* 0x00046c0001217983 */ /* 0x000f220000100800 */
[----:B------:R-:W-:-:S03]  /*ddb0*/  IADD3 R22, P1, PT, R22, UR5, RZ ;  /* 0x0000000516167c10 */ /* 0x000fc6000ff3e0ff */
[----:B------:R-:W4:Y:S01]  /*ddc0*/  LDG.E.U8 R20, desc[UR12][R20.64] ;  /* 0x0000000c14147981 */ /* 0x000f22000c1e1100 */
[----:B---3--:R-:W-:Y:S02]  /*ddd0*/  IADD3.X R23, PT, PT, R25, UR10, RZ, P1, !PT ;  /* 0x0000000a19177c10 */ /* 0x008fe40008ffe4ff */
[----:B------:R-:W-:-:S03]  /*dde0*/  IADD3 R24, P1, PT, R24, UR5, RZ ;  /* 0x0000000518187c10 */ /* 0x000fc6000ff3e0ff */
[----:B------:R0:W3:Y:S01]  /*ddf0*/  LDG.E.U8 R19, desc[UR12][R22.64] ;  /* 0x0000000c16137981 */ /* 0x0000e2000c1e1100 */
[----:B------:R-:W-:Y:S02]  /*de00*/  IADD3.X R25, PT, PT, R27, UR10, RZ, P1, !PT ;  /* 0x0000000a1b197c10 */ /* 0x000fe40008ffe4ff */
[----:B------:R-:W-:-:S03]  /*de10*/  IADD3 R26, P1, PT, R26, UR5, RZ ;  /* 0x000000051a1a7c10 */ /* 0x000fc6000ff3e0ff */
[----:B------:R1:W3:Y:S01]  /*de20*/  LDG.E.U8 R21, desc[UR12][R24.64] ;  /* 0x0000000c18157981 */ /* 0x0002e2000c1e1100 */
[----:B0-----:R-:W-:-:S03]  /*de30*/  IADD3 R22, P2, PT, R32, UR5, RZ ;  /* 0x0000000520167c10 */ /* 0x001fc6000ff5e0ff */
[----:B------:R-:W3:Y:S01]  /*de40*/  LDL R32, [R1+0x480] ;  /* 0x0004800001207983 */ /* 0x000ee20000100800 */
[----:B------:R-:W-:Y:S02]  /*de50*/  IADD3.X R27, PT, PT, R29, UR10, RZ, P1, !PT ;  /* 0x0000000a1d1b7c10 */ /* 0x000fe40008ffe4ff */
[----:B------:R-:W-:Y:S02]  /*de60*/  IADD3.X R23, PT, PT, R35, UR10, RZ, P2, !PT ;  /* 0x0000000a23177c10 */ /* 0x000fe400097fe4ff */
[----:B------:R-:W3:Y:S01]  /*de70*/  LDL R35, [R1+0x47c] ;  /* 0x00047c0001237983 */ /* 0x000ee20000100800 */
[----:B-1----:R-:W-:-:S03]  /*de80*/  IADD3 R24, P2, PT, R34, UR5, RZ ;  /* 0x0000000522187c10 */ /* 0x002fc6000ff5e0ff */
[----:B------:R-:W3:Y:S01]  /*de90*/  LDL R34, [R1+0x490] ;  /* 0x0004900001227983 */ /* 0x000ee20000100800 */
[----:B------:R-:W-:-:S03]  /*dea0*/  IADD3.X R25, PT, PT, R69, UR10, RZ, P2, !PT ;  /* 0x0000000a45197c10 */ /* 0x000fc600097fe4ff */
[----:B------:R-:W3:Y:S04]  /*deb0*/  LDG.E.U8 R22, desc[UR12][R22.64] ;  /* 0x0000000c16167981 */ /* 0x000ee8000c1e1100 */
[----:B------:R-:W3:Y:S04]  /*dec0*/  LDL R69, [R1+0x48c] ;  /* 0x00048c0001457983 */ /* 0x000ee80000100800 */
[----:B------:R-:W3:Y:S04]  /*ded0*/  LDG.E.U8 R24, desc[UR12][R24.64] ;  /* 0x0000000c18187981 */ /* 0x000ee8000c1e1100 */
[----:B------:R0:W3:Y:S02]  /*dee0*/  LDG.E.U8 R23, desc[UR12][R26.64] ;  /* 0x0000000c1a177981 */ /* 0x0000e4000c1e1100 */
[----:B0-----:R-:W-:-:S02]  /*def0*/  IADD3 R26, P2, PT, R68, UR5, RZ ;  /* 0x00000005441a7c10 */ /* 0x001fc4000ff5e0ff */
[----:B------:R-:W3:Y:S02]  /*df00*/  LDL R68, [R1+0x4a0] ;  /* 0x0004a00001447983 */ /* 0x000ee40000100800 */
[----:B------:R-:W-:Y:S02]  /*df10*/  IADD3.X R27, PT, PT, R70, UR10, RZ, P2, !PT ;  /* 0x0000000a461b7c10 */ /* 0x000fe400097fe4ff */
[----:B------:R-:W3:Y:S04]  /*df20*/  LDL R70, [R1+0x49c] ;  /* 0x00049c0001467983 */ /* 0x000ee80000100800 */
[----:B------:R-:W3:Y:S01]  /*df30*/  LDG.E.U8 R26, desc[UR12][R26.64] ;  /* 0x0000000c1a1a7981 */ /* 0x000ee2000c1e1100 */
[----:B--2---:R-:W-:-:S04]  /*df40*/  IADD3 R28, P1, PT, R28, UR5, RZ ;  /* 0x000000051c1c7c10 */ /* 0x004fc8000ff3e0ff */
[----:B----4-:R-:W-:-:S05]  /*df50*/  IADD3.X R29, PT, PT, R31, UR10, RZ, P1, !PT ;  /* 0x0000000a1f1d7c10 */ /* 0x010fca0008ffe4ff */
[----:B------:R0:W2:Y:S02]  /*df60*/  LDG.E.U8 R25, desc[UR12][R28.64] ;  /* 0x0000000c1c197981 */ /* 0x0000a4000c1e1100 */
[----:B0-----:R-:W-:Y:S02]  /*df70*/  IADD3 R28, P2, PT, R51, UR5, RZ ;  /* 0x00000005331c7c10 */ /* 0x001fe4000ff5e0ff */
[----:B------:R-:W4:Y:S01]  /*df80*/  LDL R51, [R1+0x4b0] ;  /* 0x0004b00001337983 */ /* 0x000f220000100800 */
[----:B------:R-:W-:-:S04]  /*df90*/  IADD3 R30, P1, PT, R30, UR5, RZ ;  /* 0x000000051e1e7c10 */ /* 0x000fc8000ff3e0ff */
[----:B------:R-:W-:Y:S02]  /*dfa0*/  IADD3.X R31, PT, PT, R33, UR10, RZ, P1, !PT ;  /* 0x0000000a211f7c10 */ /* 0x000fe40008ffe4ff */
[----:B------:R-:W-:Y:S02]  /*dfb0*/  IADD3.X R29, PT, PT, R72, UR10, RZ, P2, !PT ;  /* 0x0000000a481d7c10 */ /* 0x000fe400097fe4ff */
[----:B------:R-:W2:Y:S04]  /*dfc0*/  LDL R72, [R1+0x4ac] ;  /* 0x0004ac0001487983 */ /* 0x000ea80000100800 */
[----:B------:R0:W2:Y:S04]  /*dfd0*/  LDG.E.U8 R27, desc[UR12][R30.64] ;  /* 0x0000000c1e1b7981 */ /* 0x0000a8000c1e1100 */
[----:B------:R-:W2:Y:S01]  /*dfe0*/  LDG.E.U8 R28, desc[UR12][R28.64] ;  /* 0x0000000c1c1c7981 */ /* 0x000ea2000c1e1100 */
[----:B0-----:R-:W-:-:S03]  /*dff0*/  IADD3 R30, P2, PT, R50, UR5, RZ ;  /* 0x00000005321e7c10 */ /* 0x001fc6000ff5e0ff */
[----:B------:R-:W2:Y:S01]  /*e000*/  LDL R50, [R1+0x4c0] ;  /* 0x0004c00001327983 */ /* 0x000ea20000100800 */
[----:B---3--:R-:W-:Y:S02]  /*e010*/  IADD3 R32, P1, PT, R32, UR5, RZ ;  /* 0x0000000520207c10 */ /* 0x008fe4000ff3e0ff */
[----:B------:R-:W-:Y:S02]  /*e020*/  IADD3.X R31, PT, PT, R75, UR10, RZ, P2, !PT ;  /* 0x0000000a4b1f7c10 */ /* 0x000fe400097fe4ff */
[----:B------:R-:W3:Y:S01]  /*e030*/  LDL R75, [R1+0x4bc] ;  /* 0x0004bc00014b7983 */ /* 0x000ee20000100800 */
[----:B------:R-:W-:-:S03]  /*e040*/  IADD3.X R33, PT, PT, R35, UR10, RZ, P1, !PT ;  /* 0x0000000a23217c10 */ /* 0x000fc60008ffe4ff */
[----:B------:R-:W3:Y:S01]  /*e050*/  LDG.E.U8 R30, desc[UR12][R30.64] ;  /* 0x0000000c1e1e7981 */ /* 0x000ee2000c1e1100 */
[----:B------:R-:W-:-:S03]  /*e060*/  IADD3 R34, P1, PT, R34, UR5, RZ ;  /* 0x0000000522227c10 */ /* 0x000fc6000ff3e0ff */
[----:B------:R0:W3:Y:S01]  /*e070*/  LDG.E.U8 R29, desc[UR12][R32.64] ;  /* 0x0000000c201d7981 */ /* 0x0000e2000c1e1100 */
[----:B------:R-:W-:Y:S02]  /*e080*/  IADD3.X R35, PT, PT, R69, UR10, RZ, P1, !PT ;  /* 0x0000000a45237c10 */ /* 0x000fe40008ffe4ff */
[----:B0-----:R-:W-:-:S03]  /*e090*/  IADD3 R32, P2, PT, R74, UR5, RZ ;  /* 0x000000054a207c10 */ /* 0x001fc6000ff5e0ff */
[----:B------:R0:W3:Y:S04]  /*e0a0*/  LDG.E.U8 R31, desc[UR12][R34.64] ;  /* 0x0000000c221f7981 */ /* 0x0000e8000c1e1100 */
[----:B------:R-:W3:Y:S01]  /*e0b0*/  LDL R74, [R1+0x4d0] ;  /* 0x0004d000014a7983 */ /* 0x000ee20000100800 */
[----:B------:R-:W-:-:S04]  /*e0c0*/  IADD3 R68, P1, PT, R68, UR5, RZ ;  /* 0x0000000544447c10 */ /* 0x000fc8000ff3e0ff */
[----:B------:R-:W-:Y:S02]  /*e0d0*/  IADD3.X R69, PT, PT, R70, UR10, RZ, P1, !PT ;  /* 0x0000000a46457c10 */ /* 0x000fe40008ffe4ff */
[----:B------:R-:W-:Y:S02]  /*e0e0*/  IADD3.X R33, PT, PT, R76, UR10, RZ, P2, !PT ;  /* 0x0000000a4c217c10 */ /* 0x000fe400097fe4ff */
[----:B0-----:R-:W-:Y:S01]  /*e0f0*/  IADD3 R34, P2, PT, R71, UR5, RZ ;  /* 0x0000000547227c10 */ /* 0x001fe2000ff5e0ff */
[----:B------:R-:W3:Y:S01]  /*e100*/  LDL R76, [R1+0x4e0] ;  /* 0x0004e000014c7983 */ /* 0x000ee20000100800 */
[----:B----4-:R-:W-:-:S03]  /*e110*/  IADD3 R70, P1, PT, R51, UR5, RZ ;  /* 0x0000000533467c10 */ /* 0x010fc6000ff3e0ff */
[----:B------:R-:W4:Y:S04]  /*e120*/  LDG.E.U8 R32, desc[UR12][R32.64] ;  /* 0x0000000c20207981 */ /* 0x000f28000c1e1100 */
[----:B------:R-:W4:Y:S01]  /*e130*/  LDL R51, [R1+0x4d4] ;  /* 0x0004d40001337983 */ /* 0x000f220000100800 */
[----:B--2---:R-:W-:-:S03]  /*e140*/  IADD3.X R71, PT, PT, R72, UR10, RZ, P1, !PT ;  /* 0x0000000a48477c10 */ /* 0x004fc60008ffe4ff */
[----:B------:R0:W2:Y:S01]  /*e150*/  LDG.E.U8 R33, desc[UR12][R68.64] ;  /* 0x0000000c44217981 */ /* 0x0000a2000c1e1100 */
[----:B------:R-:W-:-:S03]  /*e160*/  IADD3 R72, P1, PT, R50, UR5, RZ ;  /* 0x0000000532487c10 */ /* 0x000fc6000ff3e0ff */
[----:B------:R-:W2:Y:S01]  /*e170*/  LDL R50, [R1+0x4e4] ;  /* 0x0004e40001327983 */ /* 0x000ea20000100800 */
[----:B------:R-:W-:Y:S02]  /*e180*/  IADD3.X R35, PT, PT, R78, UR10, RZ, P2, !PT ;  /* 0x0000000a4e237c10 */ /* 0x000fe400097fe4ff */
[----:B0-----:R-:W-:Y:S01]  /*e190*/  IADD3 R68, P2, PT, R73, UR5, RZ ;  /* 0x0000000549447c10 */ /* 0x001fe2000ff5e0ff */
[----:B------:R-:W2:Y:S01]  /*e1a0*/  LDL R78, [R1+0x4f0] ;  /* 0x0004f000014e7983 */ /* 0x000ea20000100800 */
[----:B---3--:R-:W-:Y:S02]  /*e1b0*/  IADD3.X R73, PT, PT, R75, UR10, RZ, P1, !PT ;  /* 0x0000000a4b497c10 */ /* 0x008fe40008ffe4ff */
[----:B------:R-:W-:Y:S01]  /*e1c0*/  IADD3.X R69, PT, PT, R81, UR10, RZ, P2, !PT ;  /* 0x0000000a51457c10 */ /* 0x000fe200097fe4ff */
[----:B------:R-:W3:Y:S04]  /*e1d0*/  LDG.E.U8 R34, desc[UR12][R34.64] ;  /* 0x0000000c22227981 */ /* 0x000ee8000c1e1100 */
[----:B------:R-:W3:Y:S04]  /*e1e0*/  LDL R81, [R1+0x4ec] ;  /* 0x0004ec0001517983 */ /* 0x000ee80000100800 */
[----:B------:R-:W3:Y:S04]  /*e1f0*/  LDG.E.U8 R68, desc[UR12][R68.64] ;  /* 0x0000000c44447981 */ /* 0x000ee8000c1e1100 */
[----:B------:R0:W3:Y:S04]  /*e200*/  LDG.E.U8 R35, desc[UR12][R70.64] ;  /* 0x0000000c46237981 */ /* 0x0000e8000c1e1100 */
[----:B------:R1:W3:Y:S01]  /*e210*/  LDG.E.U8 R69, desc[UR12][R72.64] ;  /* 0x0000000c48457981 */ /* 0x0002e2000c1e1100 */
[----:B0-----:R-:W-:-:S03]  /*e220*/  IADD3 R70, P2, PT, R80, UR5, RZ ;  /* 0x0000000550467c10 */ /* 0x001fc6000ff5e0ff */
[----:B------:R-:W3:Y:S01]  /*e230*/  LDL R80, [R1+0x500] ;  /* 0x0005000001507983 */ /* 0x000ee20000100800 */
[----:B------:R-:W-:-:S03]  /*e240*/  IADD3.X R71, PT, PT, R83, UR10, RZ, P2, !PT ;  /* 0x0000000a53477c10 */ /* 0x000fc600097fe4ff */
[----:B------:R-:W3:Y:S01]  /*e250*/  LDL R83, [R1+0x4fc] ;  /* 0x0004fc0001537983 */ /* 0x000ee20000100800 */
[----:B-1----:R-:W-:Y:S02]  /*e260*/  IADD3 R72, P2, PT, R82, UR5, RZ ;  /* 0x0000000552487c10 */ /* 0x002fe4000ff5e0ff */
[----:B------:R-:W-:Y:S01]  /*e270*/  IADD3 R74, P1, PT, R74, UR5, RZ ;  /* 0x000000054a4a7c10 */ /* 0x000fe2000ff3e0ff */
[----:B------:R-:W3:Y:S03]  /*e280*/  LDL R82, [R1+0x510] ;  /* 0x0005100001527983 */ /* 0x000ee60000100800 */
[----:B------:R-:W-:Y:S01]  /*e290*/  IADD3.X R75, PT, PT, R77, UR10, RZ, P1, !PT ;  /* 0x0000000a4d4b7c10 */ /* 0x000fe20008ffe4ff */
[----:B------:R-:W3:Y:S04]  /*e2a0*/  LDG.E.U8 R70, desc[UR12][R70.64] ;  /* 0x0000000c46467981 */ /* 0x000ee8000c1e1100 */
[----:B------:R0:W3:Y:S01]  /*e2b0*/  LDG.E.U8 R71, desc[UR12][R74.64] ;  /* 0x0000000c4a477981 */ /* 0x0000e2000c1e1100 */
[----:B----4-:R-:W-:-:S03]  /*e2c0*/  IADD3.X R73, PT, PT, R51, UR10, RZ, P2, !PT ;  /* 0x0000000a33497c10 */ /* 0x010fc600097fe4ff */
[----:B------:R-:W4:Y:S01]  /*e2d0*/  LDL R51, [R1+0x518] ;  /* 0x0005180001337983 */ /* 0x000f220000100800 */
[----:B0-----:R-:W-:-:S03]  /*e2e0*/  IADD3 R74, P2, PT, R84, UR5, RZ ;  /* 0x00000005544a7c10 */ /* 0x001fc6000ff5e0ff */
[----:B------:R-:W4:Y:S01]  /*e2f0*/  LDL R84, [R1+0x520] ;  /* 0x0005200001547983 */ /* 0x000f220000100800 */
[----:B------:R-:W-:-:S03]  /*e300*/  IADD3 R76, P1, PT, R76, UR5, RZ ;  /* 0x000000054c4c7c10 */ /* 0x000fc6000ff3e0ff */
[----:B------:R-:W4:Y:S01]  /*e310*/  LDG.E.U8 R72, desc[UR12][R72.64] ;  /* 0x0000000c48487981 */ /* 0x000f22000c1e1100 */
[----:B--2---:R-:W-:-:S03]  /*e320*/  IADD3.X R75, PT, PT, R50, UR10, RZ, P2, !PT ;  /* 0x0000000a324b7c10 */ /* 0x004fc600097fe4ff */
[----:B------:R-:W2:Y:S01]  /*e330*/  LDL R50, [R1+0x528] ;  /* 0x0005280001327983 */ /* 0x000ea20000100800 */
[----:B------:R-:W-:Y:S02]  /*e340*/  IADD3.X R77, PT, PT, R79, UR10, RZ, P1, !PT ;  /* 0x0000000a4f4d7c10 */ /* 0x000fe40008ffe4ff */
[----:B------:R-:W-:Y:S01]  /*e350*/  IADD3 R78, P1, PT, R78, UR5, RZ ;  /* 0x000000054e4e7c10 */ /* 0x000fe2000ff3e0ff */
[----:B------:R-:W2:Y:S04]  /*e360*/  LDG.E.U8 R74, desc[UR12][R74.64] ;  /* 0x0000000c4a4a7981 */ /* 0x000ea8000c1e1100 */
[----:B------:R0:W2:Y:S01]  /*e370*/  LDG.E.U8 R73, desc[UR12][R76.64] ;  /* 0x0000000c4c497981 */ /* 0x0000a2000c1e1100 */
[----:B---3--:R-:W-:-:S05]  /*e380*/  IADD3.X R79, PT, PT, R81, UR10, RZ, P1, !PT ;  /* 0x0000000a514f7c10 */ /* 0x008fca0008ffe4ff */
[----:B------:R1:W3:Y:S01]  /*e390*/  LDG.E.U8 R75, desc[UR12][R78.64] ;  /* 0x0000000c4e4b7981 */ /* 0x0002e2000c1e1100 */
[----:B0-----:R-:W-:-:S03]  /*e3a0*/  IADD3 R76, P2, PT, R86, UR5, RZ ;  /* 0x00000005564c7c10 */ /* 0x001fc6000ff5e0ff */
[----:B------:R-:W3:Y:S01]  /*e3b0*/  LDL R86, [R1+0x530] ;  /* 0x0005300001567983 */ /* 0x000ee20000100800 */
[----:B------:R-:W-:-:S03]  /*e3c0*/  IADD3.X R77, PT, PT, R89, UR10, RZ, P2, !PT ;  /* 0x0000000a594d7c10 */ /* 0x000fc600097fe4ff */
[----:B------:R-:W3:Y:S01]  /*e3d0*/  LDL R89, [R1+0x534] ;  /* 0x0005340001597983 */ /* 0x000ee20000100800 */
[----:B-1----:R-:W-:-:S03]  /*e3e0*/  IADD3 R78, P2, PT, R88, UR5, RZ ;  /* 0x00000005584e7c10 */ /* 0x002fc6000ff5e0ff */
[----:B------:R-:W3:Y:S01]  /*e3f0*/  LDL R88, [R1+0x540] ;  /* 0x0005400001587983 */ /* 0x000ee20000100800 */
[----:B------:R-:W-:-:S03]  /*e400*/  IADD3 R80, P1, PT, R80, UR5, RZ ;  /* 0x0000000550507c10 */ /* 0x000fc6000ff3e0ff */
[----:B------:R-:W3:Y:S01]  /*e410*/  LDG.E.U8 R76, desc[UR12][R76.64] ;  /* 0x0000000c4c4c7981 */ /* 0x000ee2000c1e1100 */
[----:B------:R-:W-:Y:S02]  /*e420*/  IADD3.X R81, PT, PT, R83, UR10, RZ, P1, !PT ;  /* 0x0000000a53517c10 */ /* 0x000fe40008ffe4ff */
[----:B------:R-:W-:Y:S02]  /*e430*/  IADD3.X R79, PT, PT, R94, UR10, RZ, P2, !PT ;  /* 0x0000000a5e4f7c10 */ /* 0x000fe400097fe4ff */
[----:B------:R-:W-:Y:S01]  /*e440*/  IADD3 R82, P1, PT, R82, UR5, RZ ;  /* 0x0000000552527c10 */ /* 0x000fe2000ff3e0ff */
[----:B------:R-:W3:Y:S04]  /*e450*/  LDL R94, [R1+0x544] ;  /* 0x00054400015e7983 */ /* 0x000ee80000100800 */
[----:B------:R4:W3:Y:S01]  /*e460*/  LDG.E.U8 R77, desc[UR12][R80.64] ;  /* 0x0000000c504d7981 */ /* 0x0008e2000c1e1100 */
[----:B------:R-:W-:-:S03]  /*e470*/  IADD3.X R83, PT, PT, R85, UR10, RZ, P1, !PT ;  /* 0x0000000a55537c10 */ /* 0x000fc60008ffe4ff */
[----:B------:R-:W3:Y:S04]  /*e480*/  LDG.E.U8 R78, desc[UR12][R78.64] ;  /* 0x0000000c4e4e7981 */ /* 0x000ee8000c1e1100 */
[----:B------:R2:W3:Y:S01]  /*e490*/  LDG.E.U8 R79, desc[UR12][R82.64] ;  /* 0x0000000c524f7981 */ /* 0x0004e2000c1e1100 */
[----:B----4-:R-:W-:-:S03]  /*e4a0*/  IADD3 R80, P2, PT, R51, UR5, RZ ;  /* 0x0000000533507c10 */ /* 0x010fc6000ff5e0ff */
[----:B------:R-:W4:Y:S01]  /*e4b0*/  LDL R51, [R1+0x53c] ;  /* 0x00053c0001337983 */ /* 0x000f220000100800 */
[----:B------:R-:W-:Y:S02]  /*e4c0*/  IADD3.X R81, PT, PT, R91, UR10, RZ, P2, !PT ;  /* 0x0000000a5b517c10 */ /* 0x000fe400097fe4ff */
[----:B------:R-:W-:Y:S01]  /*e4d0*/  IADD3 R84, P1, PT, R84, UR5, RZ ;  /* 0x0000000554547c10 */ /* 0x000fe2000ff3e0ff */
[----:B------:R-:W4:Y:S03]  /*e4e0*/  LDL R91, [R1+0x554] ;  /* 0x00055400015b7983 */ /* 0x000f260000100800 */
[----:B------:R-:W-:Y:S01]  /*e4f0*/  IADD3.X R85, PT, PT, R87, UR10, RZ, P1, !PT ;  /* 0x0000000a57557c10 */ /* 0x000fe20008ffe4ff */
[----:B------:R-:W4:Y:S04]  /*e500*/  LDG.E.U8 R80, desc[UR12][R80.64] ;  /* 0x0000000c50507981 */ /* 0x000f28000c1e1100 */
[----:B------:R0:W4:Y:S01]  /*e510*/  LDG.E.U8 R81, desc[UR12][R84.64] ;  /* 0x0000000c54517981 */ /* 0x000122000c1e1100 */
[----:B--2---:R-:W-:-:S03]  /*e520*/  IADD3 R82, P2, PT, R50, UR5, RZ ;  /* 0x0000000532527c10 */ /* 0x004fc6000ff5e0ff */
[----:B------:R-:W2:Y:S01]  /*e530*/  LDL R50, [R1+0x54c] ;  /* 0x00054c0001327983 */ /* 0x000ea20000100800 */
[----:B------:R-:W-:-:S03]  /*e540*/  IADD3.X R83, PT, PT, R93, UR10, RZ, P2, !PT ;  /* 0x0000000a5d537c10 */ /* 0x000fc600097fe4ff */
[----:B------:R-:W2:Y:S01]  /*e550*/  LDL R93, [R1+0x564] ;  /* 0x00056400015d7983 */ /* 0x000ea20000100800 */
[----:B0-----:R-:W-:-:S03]  /*e560*/  IADD3 R84, P2, PT, R90, UR5, RZ ;  /* 0x000000055a547c10 */ /* 0x001fc6000ff5e0ff */
[----:B------:R-:W2:Y:S04]  /*e570*/  LDL R90, [R1+0x560] ;  /* 0x00056000015a7983 */ /* 0x000ea80000100800 */
[----:B------:R-:W2:Y:S01]  /*e580*/  LDG.E.U8 R82, desc[UR12][R82.64] ;  /* 0x0000000c52527981 */ /* 0x000ea2000c1e1100 */
[----:B---3--:R-:W-:-:S04]  /*e590*/  IADD3 R86, P1, PT, R86, UR5, RZ ;  /* 0x0000000556567c10 */ /* 0x008fc8000ff3e0ff */
[----:B------:R-:W-:Y:S02]  /*e5a0*/  IADD3.X R87, PT, PT, R92, UR10, RZ, P1, !PT ;  /* 0x0000000a5c577c10 */ /* 0x000fe40008ffe4ff */
[----:B------:R-:W3:Y:S01]  /*e5b0*/  LDL R92, [R1+0x570] ;  /* 0x00057000015c7983 */ /* 0x000ee20000100800 */
[----:B------:R-:W-:Y:S02]  /*e5c0*/  IADD3 R88, P1, PT, R88, UR5, RZ ;  /* 0x0000000558587c10 */ /* 0x000fe4000ff3e0ff */
[----:B------:R-:W-:Y:S01]  /*e5d0*/  IADD3.X R85, PT, PT, R89, UR10, RZ, P2, !PT ;  /* 0x0000000a59557c10 */ /* 0x000fe200097fe4ff */
[----:B------:R0:W3:Y:S04]  /*e5e0*/  LDG.E.U8 R83, desc[UR12][R86.64] ;  /* 0x0000000c56537981 */ /* 0x0000e8000c1e1100 */
[----:B------:R-:W3:Y:S01]  /*e5f0*/  LDG.E.U8 R84, desc[UR12][R84.64] ;  /* 0x0000000c54547981 */ /* 0x000ee2000c1e1100 */
[----:B0-----:R-:W-:-:S03]  /*e600*/  IADD3 R86, P2, PT, R95, UR5, RZ ;  /* 0x000000055f567c10 */ /* 0x001fc6000ff5e0ff */
[----:B------:R-:W3:Y:S01]  /*e610*/  LDL R95, [R1+0x574] ;  /* 0x00057400015f7983 */ /* 0x000ee20000100800 */
[----:B------:R-:W-:-:S03]  /*e620*/  IADD3.X R87, PT, PT, R94, UR10, RZ, P2, !PT ;  /* 0x0000000a5e577c10 */ /* 0x000fc600097fe4ff */
[----:B------:R-:W3:Y:S04]  /*e630*/  LDL R94, [R1+0x580] ;  /* 0x00058000015e7983 */ /* 0x000ee80000100800 */
[----:B------:R-:W3:Y:S01]  /*e640*/  LDG.E.U8 R86, desc[UR12][R86.64] ;  /* 0x0000000c56567981 */ /* 0x000ee2000c1e1100 */
[----:B----4-:R-:W-:-:S03]  /*e650*/  IADD3.X R89, PT, PT, R51, UR10, RZ, P1, !PT ;  /* 0x0000000a33597c10 */ /* 0x010fc60008ffe4ff */
[----:B------:R-:W4:Y:S04]  /*e660*/  LDL R51, [R1+0x578] ;  /* 0x0005780001337983 */ /* 0x000f280000100800 */
[----:B------:R0:W4:Y:S02]  /*e670*/  LDG.E.U8 R85, desc[UR12][R88.64] ;  /* 0x0000000c58557981 */ /* 0x000124000c1e1100 */
[----:B0-----:R-:W-:Y:S02]  /*e680*/  IADD3 R88, P1, PT, R97, UR5, RZ ;  /* 0x0000000561587c10 */ /* 0x001fe4000ff3e0ff */
[----:B------:R-:W4:Y:S02]  /*e690*/  LDL R97, [R1+0x584] ;  /* 0x0005840001617983 */ /* 0x000f240000100800 */
[----:B--2---:R-:W-:-:S02]  /*e6a0*/  IADD3.X R89, PT, PT, R50, UR10, RZ, P1, !PT ;  /* 0x0000000a32597c10 */ /* 0x004fc40008ffe4ff */
[----:B------:R-:W2:Y:S04]  /*e6b0*/  LDL R50, [R1+0x588] ;  /* 0x0005880001327983 */ /* 0x000ea80000100800 */
[----:B------:R0:W2:Y:S02]  /*e6c0*/  LDG.E.U8 R87, desc[UR12][R88.64] ;  /* 0x0000000c58577981 */ /* 0x0000a4000c1e1100 */
[----:B0-----:R-:W-:Y:S02]  /*e6d0*/  IADD3 R88, P1, PT, R96, UR5, RZ ;  /* 0x0000000560587c10 */ /* 0x001fe4000ff3e0ff */
[----:B------:R-:W2:Y:S02]  /*e6e0*/  LDL R96, [R1+0x590] ;  /* 0x0005900001607983 */ /* 0x000ea40000100800 */
[----:B------:R-:W-:-:S02]  /*e6f0*/  IADD3.X R89, PT, PT, R91, UR10, RZ, P1, !PT ;  /* 0x0000000a5b597c10 */ /* 0x000fc40008ffe4ff */
[----:B------:R-:W-:-:S03]  /*e700*/  IADD3 R90, P1, PT, R90, UR5, RZ ;  /* 0x000000055a5a7c10 */ /* 0x000fc6000ff3e0ff */
[----:B------:R-:W2:Y:S01]  /*e710*/  LDG.E.U8 R88, desc[UR12][R88.64] ;  /* 0x0000000c58587981 */ /* 0x000ea2000c1e1100 */
[----:B------:R-:W-:-:S03]  /*e720*/  IADD3.X R91, PT, PT, R102, UR10, RZ, P1, !PT ;  /* 0x0000000a665b7c10 */ /* 0x000fc60008ffe4ff */
[----:B------:R-:W2:Y:S04]  /*e730*/  LDL R102, [R1+0x598] ;  /* 0x0005980001667983 */ /* 0x000ea80000100800 */
[----:B------:R0:W2:Y:S02]  /*e740*/  LDG.E.U8 R89, desc[UR12][R90.64] ;  /* 0x0000000c5a597981 */ /* 0x0000a4000c1e1100 */
[----:B0-----:R-:W-:Y:S02]  /*e750*/  IADD3 R90, P1, PT, R98, UR5, RZ ;  /* 0x00000005625a7c10 */ /* 0x001fe4000ff3e0ff */
[----:B------:R-:W2:Y:S02]  /*e760*/  LDL R98, [R1+0x5a0] ;  /* 0x0005a00001627983 */ /* 0x000ea40000100800 */
[----:B------:R-:W-:-:S02]  /*e770*/  IADD3.X R91, PT, PT, R93, UR10, RZ, P1, !PT ;  /* 0x0000000a5d5b7c10 */ /* 0x000fc40008ffe4ff */
[----:B---3--:R-:W-:-:S03]  /*e780*/  IADD3 R92, P1, PT, R92, UR5, RZ ;  /* 0x000000055c5c7c10 */ /* 0x008fc6000ff3e0ff */
[----:B------:R-:W3:Y:S01]  /*e790*/  LDG.E.U8 R90, desc[UR12][R90.64] ;  /* 0x0000000c5a5a7981 */ /* 0x000ee2000c1e1100 */
[----:B------:R-:W-:-:S03]  /*e7a0*/  IADD3.X R93, PT, PT, R99, UR10, RZ, P1, !PT ;  /* 0x0000000a635d7c10 */ /* 0x000fc60008ffe4ff */
[----:B------:R-:W3:Y:S04]  /*e7b0*/  LDL R99, [R1+0x5ac] ;  /* 0x0005ac0001637983 */ /* 0x000ee80000100800 */
[----:B------:R4:W3:Y:S02]  /*e7c0*/  LDG.E.U8 R91, desc[UR12][R92.64] ;  /* 0x0000000c5c5b7981 */ /* 0x0008e4000c1e1100 */
[----:B----4-:R-:W-:Y:S02]  /*e7d0*/  IADD3 R92, P1, PT, R51, UR5, RZ ;  /* 0x00000005335c7c10 */ /* 0x010fe4000ff3e0ff */
[----:B------:R-:W4:Y:S02]  /*e7e0*/  LDL R51, [R1+0x5a4] ;  /* 0x0005a40001337983 */ /* 0x000f240000100800 */
[----:B------:R-:W-:-:S02]  /*e7f0*/  IADD3.X R93, PT, PT, R95, UR10, RZ, P1, !PT ;  /* 0x0000000a5f5d7c10 */ /* 0x000fc40008ffe4ff */
[----:B------:R-:W-:-:S03]  /*e800*/  IADD3 R94, P1, PT, R94, UR5, RZ ;  /* 0x000000055e5e7c10 */ /* 0x000fc6000ff3e0ff */
[----:B------:R-:W3:Y:S01]  /*e810*/  LDG.E.U8 R92, desc[UR12][R92.64] ;  /* 0x0000000c5c5c7981 */ /* 0x000ee2000c1e1100 */
[----:B------:R-:W-:-:S03]  /*e820*/  IADD3.X R95, PT, PT, R109, UR10, RZ, P1, !PT ;  /* 0x0000000a6d5f7c10 */ /* 0x000fc60008ffe4ff */
[----:B------:R-:W3:Y:S04]  /*e830*/  LDL R109, [R1+0x5b8] ;  /* 0x0005b800016d7983 */ /* 0x000ee80000100800 */
[----:B------:R2:W3:Y:S02]  /*e840*/  LDG.E.U8 R93, desc[UR12][R94.64] ;  /* 0x0000000c5e5d7981 */ /* 0x0004e4000c1e1100 */
[----:B--2---:R-:W-:Y:S02]  /*e850*/  IADD3 R94, P1, PT, R50, UR5, RZ ;  /* 0x00000005325e7c10 */ /* 0x004fe4000ff3e0ff */
[----:B------:R-:W2:Y:S02]  /*e860*/  LDL R50, [R1+0x5b4] ;  /* 0x0005b40001327983 */ /* 0x000ea40000100800 */
[----:B------:R-:W-:-:S05]  /*e870*/  IADD3.X R95, PT, PT, R97, UR10, RZ, P1, !PT ;  /* 0x0000000a615f7c10 */ /* 0x000fca0008ffe4ff */
[----:B------:R-:W2:Y:S01]  /*e880*/  LDG.E.U8 R94, desc[UR12][R94.64] ;  /* 0x0000000c5e5e7981 */ /* 0x000ea2000c1e1100 */
[----:B------:R-:W-:-:S04]  /*e890*/  IADD3 R96, P1, PT, R96, UR5, RZ ;  /* 0x0000000560607c10 */ /* 0x000fc8000ff3e0ff */
[----:B------:R-:W-:-:S05]  /*e8a0*/  IADD3.X R97, PT, PT, R103, UR10, RZ, P1, !PT ;  /* 0x0000000a67617c10 */ /* 0x000fca0008ffe4ff */
[----:B------:R0:W2:Y:S01]  /*e8b0*/  LDG.E.U8 R95, desc[UR12][R96.64] ;  /* 0x0000000c605f7981 */ /* 0x0000a2000c1e1100 */
[----:B------:R-:W-:-:S04]  /*e8c0*/  IADD3 R102, P1, PT, R102, UR5, RZ ;  /* 0x0000000566667c10 */ /* 0x000fc8000ff3e0ff */
[----:B------:R-:W-:Y:S02]  /*e8d0*/  IADD3.X R103, PT, PT, R115, UR10, RZ, P1, !PT ;  /* 0x0000000a73677c10 */ /* 0x000fe40008ffe4ff */
[----:B------:R-:W2:Y:S04]  /*e8e0*/  LDL R115, [R1+0x5d0] ;  /* 0x0005d00001737983 */ /* 0x000ea80000100800 */
[----:B------:R-:W2:Y:S01]  /*e8f0*/  LDG.E.U8 R102, desc[UR12][R102.64] ;  /* 0x0000000c66667981 */ /* 0x000ea2000c1e1100 */
[----:B0-----:R-:W-:-:S03]  /*e900*/  IADD3 R96, P1, PT, R98, UR5, RZ ;  /* 0x0000000562607c10 */ /* 0x001fc6000ff3e0ff */
[----:B------:R-:W2:Y:S01]  /*e910*/  LDL R98, [R1+0x5cc] ;  /* 0x0005cc0001627983 */ /* 0x000ea20000100800 */
[----:B------:R-:W-:-:S03]  /*e920*/  IADD3.X R97, PT, PT, R117, UR10, RZ, P1, !PT ;  /* 0x0000000a75617c10 */ /* 0x000fc60008ffe4ff */
[----:B------:R-:W2:Y:S04]  /*e930*/  LDL R117, [R1+0x5d4] ;  /* 0x0005d40001757983 */ /* 0x000ea80000100800 */
[----:B------:R0:W2:Y:S02]  /*e940*/  LDG.E.U8 R103, desc[UR12][R96.64] ;  /* 0x0000000c60677981 */ /* 0x0000a4000c1e1100 */
[----:B0-----:R-:W-:-:S04]  /*e950*/  IADD3 R96, P1, PT, R105, UR5, RZ ;  /* 0x0000000569607c10 */ /* 0x001fc8000ff3e0ff */
[----:B----4-:R-:W-:Y:S02]  /*e960*/  IADD3.X R97, PT, PT, R51, UR10, RZ, P1, !PT ;  /* 0x0000000a33617c10 */ /* 0x010fe40008ffe4ff */
[----:B------:R-:W4:Y:S04]  /*e970*/  LDL R51, [R1+0x5e0] ;  /* 0x0005e00001337983 */ /* 0x000f280000100800 */
[----:B------:R0:W4:Y:S02]  /*e980*/  LDG.E.U8 R105, desc[UR12][R96.64] ;  /* 0x0000000c60697981 */ /* 0x000124000c1e1100 */
[----:B0-----:R-:W-:-:S04]  /*e990*/  IADD3 R96, P1, PT, R107, UR5, RZ ;  /* 0x000000056b607c10 */ /* 0x001fc8000ff3e0ff */
[----:B---3--:R-:W-:Y:S02]  /*e9a0*/  IADD3.X R97, PT, PT, R99, UR10, RZ, P1, !PT ;  /* 0x0000000a63617c10 */ /* 0x008fe40008ffe4ff */
[----:B------:R-:W3:Y:S04]  /*e9b0*/  LDL R99, [R1+0x5e8] ;  /* 0x0005e80001637983 */ /* 0x000ee80000100800 */
[----:B------:R0:W3:Y:S02]  /*e9c0*/  LDG.E.U8 R107, desc[UR12][R96.64] ;  /* 0x0000000c606b7981 */ /* 0x0000e4000c1e1100 */
[----:B0-----:R-:W-:-:S04]  /*e9d0*/  IADD3 R96, P1, PT, R109, UR5, RZ ;  /* 0x000000056d607c10 */ /* 0x001fc8000ff3e0ff */
[----:B--2---:R-:W-:Y:S02]  /*e9e0*/  IADD3.X R97, PT, PT, R50, UR10, RZ, P1, !PT ;  /* 0x0000000a32617c10 */ /* 0x004fe40008ffe4ff */
[----:B------:R-:W2:Y:S04]  /*e9f0*/  LDL R50, [R1+0x5f0] ;  /* 0x0005f00001327983 */ /* 0x000ea80000100800 */
[----:B------:R0:W2:Y:S02]  /*ea00*/  LDG.E.U8 R109, desc[UR12][R96.64] ;  /* 0x0000000c606d7981 */ /* 0x0000a4000c1e1100 */
[----:B0-----:R-:W-:Y:S02]  /*ea10*/  IADD3 R96, P1, PT, R125, UR5, RZ ;  /* 0x000000057d607c10 */ /* 0x001fe4000ff3e0ff */
[----:B------:R-:W2:Y:S02]  /*ea20*/  LDL R125, [R1+0x5f4] ;  /* 0x0005f400017d7983 */ /* 0x000ea40000100800 */
[----:B------:R-:W-:-:S05]  /*ea30*/  IADD3.X R97, PT, PT, R111, UR10, RZ, P1, !PT ;  /* 0x0000000a6f617c10 */ /* 0x000fca0008ffe4ff */
[----:B------:R0:W2:Y:S02]  /*ea40*/  LDG.E.U8 R111, desc[UR12][R96.64] ;  /* 0x0000000c606f7981 */ /* 0x0000a4000c1e1100 */
[----:B0-----:R-:W-:Y:S02]  /*ea50*/  IADD3 R96, P1, PT, R127, UR5, RZ ;  /* 0x000000057f607c10 */ /* 0x001fe4000ff3e0ff */
[----:B------:R-:W2:Y:S02]  /*ea60*/  LDL R127, [R1+0x5fc] ;  /* 0x0005fc00017f7983 */ /* 0x000ea40000100800 */
[----:B------:R-:W-:-:S05]  /*ea70*/  IADD3.X R97, PT, PT, R113, UR10, RZ, P1, !PT ;  /* 0x0000000a71617c10 */ /* 0x000fca0008ffe4ff */
[----:B------:R0:W2:Y:S02]  /*ea80*/  LDG.E.U8 R113, desc[UR12][R96.64] ;  /* 0x0000000c60717981 */ /* 0x0000a4000c1e1100 */
[----:B0-----:R-:W-:-:S04]  /*ea90*/  IADD3 R96, P1, PT, R115, UR5, RZ ;  /* 0x0000000573607c10 */ /* 0x001fc8000ff3e0ff */
[----:B------:R-:W-:Y:S02]  /*eaa0*/  IADD3.X R97, PT, PT, R98, UR10, RZ, P1, !PT ;  /* 0x0000000a62617c10 */ /* 0x000fe40008ffe4ff */
[----:B------:R-:W2:Y:S04]  /*eab0*/  LDL R98, [R1+0x608] ;  /* 0x0006080001627983 */ /* 0x000ea80000100800 */
[----:B------:R0:W2:Y:S02]  /*eac0*/  LDG.E.U8 R115, desc[UR12][R96.64] ;  /* 0x0000000c60737981 */ /* 0x0000a4000c1e1100 */
[----:B0-----:R-:W-:Y:S02]  /*ead0*/  IADD3 R96, P1, PT, R129, UR5, RZ ;  /* 0x0000000581607c10 */ /* 0x001fe4000ff3e0ff */
[----:B------:R-:W2:Y:S02]  /*eae0*/  LDL R129, [R1+0x604] ;  /* 0x0006040001817983 */ /* 0x000ea40000100800 */
[----:B------:R-:W-:-:S05]  /*eaf0*/  IADD3.X R97, PT, PT, R117, UR10, RZ, P1, !PT ;  /* 0x0000000a75617c10 */ /* 0x000fca0008ffe4ff */
[----:B------:R4:W2:Y:S02]  /*eb00*/  LDG.E.U8 R117, desc[UR12][R96.64] ;  /* 0x0000000c60757981 */ /* 0x0008a4000c1e1100 */
[----:B----4-:R-:W-:Y:S02]  /*eb10*/  IADD3 R96, P1, PT, R51, UR5, RZ ;  /* 0x0000000533607c10 */ /* 0x010fe4000ff3e0ff */
[----:B------:R-:W4:Y:S02]  /*eb20*/  LDL R51, [R1+0x60c] ;  /* 0x00060c0001337983 */ /* 0x000f240000100800 */
[----:B------:R-:W-:-:S05]  /*eb30*/  IADD3.X R97, PT, PT, R119, UR10, RZ, P1, !PT ;  /* 0x0000000a77617c10 */ /* 0x000fca0008ffe4ff */
[----:B------:R3:W4:Y:S02]  /*eb40*/  LDG.E.U8 R119, desc[UR12][R96.64] ;  /* 0x0000000c60777981 */ /* 0x000724000c1e1100 */
[----:B---3--:R-:W-:Y:S02]  /*eb50*/  IADD3 R96, P1, PT, R99, UR5, RZ ;  /* 0x0000000563607c10 */ /* 0x008fe4000ff3e0ff */
[----:B------:R-:W3:Y:S02]  /*eb60*/  LDL R99, [R1+0x614] ;  /* 0x0006140001637983 */ /* 0x000ee40000100800 */
[----:B------:R-:W-:-:S05]  /*eb70*/  IADD3.X R97, PT, PT, R121, UR10, RZ, P1, !PT ;  /* 0x0000000a79617c10 */ /* 0x000fca0008ffe4ff */
[----:B------:R2:W3:Y:S02]  /*eb80*/  LDG.E.U8 R121, desc[UR12][R96.64] ;  /* 0x0000000c60797981 */ /* 0x0004e4000c1e1100 */
[----:B--2---:R-:W-:Y:S02]  /*eb90*/  IADD3 R96, P1, PT, R50, UR5, RZ ;  /* 0x0000000532607c10 */ /* 0x004fe4000ff3e0ff */
[----:B------:R-:W2:Y:S02]  /*eba0*/  LDL R50, [R1+0x658] ;  /* 0x0006580001327983 */ /* 0x000ea40000100800 */
[----:B------:R-:W-:-:S05]  /*ebb0*/  IADD3.X R97, PT, PT, R123, UR10, RZ, P1, !PT ;  /* 0x0000000a7b617c10 */ /* 0x000fca0008ffe4ff */
        /* <DEDUP_REMOVED lines=21> */
[----:B--2---:R-:W-:Y:S02]  /*ed10*/  IADD3 R96, P1, PT, R50, UR5, RZ ;  /* 0x0000000532607c10 */ /* 0x004fe4000ff3e0ff */
[----:B------:R-:W2:Y:S02]  /*ed20*/  LDL R50, [R1+0x634] ;  /* 0x0006340001327983 */ /* 0x000ea40000100800 */
[----:B------:R-:W-:-:S05]  /*ed30*/  IADD3.X R97, PT, PT, R135, UR10, RZ, P1, !PT ;  /* 0x0000000a87617c10 */ /* 0x000fca0008ffe4ff */
[----:B------:R0:W2:Y:S02]  /*ed40*/  LDG.E.U8 R135, desc[UR12][R96.64] ;  /* 0x0000000c60877981 */ /* 0x0000a4000c1e1100 */
[----:B0-----:R-:W-:-:S04]  /*ed50*/  IADD3 R96, P1, PT, R143, UR5, RZ ;  /* 0x000000058f607c10 */ /* 0x001fc8000ff3e0ff */
[----:B------:R-:W-:-:S05]  /*ed60*/  IADD3.X R97, PT, PT, R137, UR10, RZ, P1, !PT ;  /* 0x0000000a89617c10 */ /* 0x000fca0008ffe4ff */
        /* <DEDUP_REMOVED lines=11> */
[----:B--2---:R-:W-:Y:S02]  /*ee20*/  IADD3.X R97, PT, PT, R50, UR10, RZ, P1, !PT ;  /* 0x0000000a32617c10 */ /* 0x004fe40008ffe4ff */
[----:B------:R-:W2:Y:S04]  /*ee30*/  LDL R50, [R1+0x670] ;  /* 0x0006700001327983 */ /* 0x000ea80000100800 */
[----:B------:R0:W3:Y:S02]  /*ee40*/  LDG.E.U8 R143, desc[UR12][R96.64] ;  /* 0x0000000c608f7981 */ /* 0x0000e4000c1e1100 */
[----:B0-----:R-:W-:-:S04]  /*ee50*/  IADD3 R96, P1, PT, R151, UR5, RZ ;  /* 0x0000000597607c10 */ /* 0x001fc8000ff3e0ff */
[----:B------:R-:W-:-:S05]  /*ee60*/  IADD3.X R97, PT, PT, R145, UR10, RZ, P1, !PT ;  /* 0x0000000a91617c10 */ /* 0x000fca0008ffe4ff */
[----:B------:R0:W3:Y:S02]  /*ee70*/  LDG.E.U8 R145, desc[UR12][R96.64] ;  /* 0x0000000c60917981 */ /* 0x0000e4000c1e1100 */
[----:B0-----:R-:W-:Y:S02]  /*ee80*/  IADD3 R96, P1, PT, R98, UR5, RZ ;  /* 0x0000000562607c10 */ /* 0x001fe4000ff3e0ff */
[----:B------:R-:W3:Y:S02]  /*ee90*/  LDL R98, [R1+0x678] ;  /* 0x0006780001627983 */ /* 0x000ee40000100800 */
[----:B------:R-:W-:-:S05]  /*eea0*/  IADD3.X R97, PT, PT, R147, UR10, RZ, P1, !PT ;  /* 0x0000000a93617c10 */ /* 0x000fca0008ffe4ff */
[----:B------:R0:W3:Y:S02]  /*eeb0*/  LDG.E.U8 R147, desc[UR12][R96.64] ;  /* 0x0000000c60937981 */ /* 0x0000e4000c1e1100 */
[----:B0-----:R-:W-:-:S04]  /*eec0*/  IADD3 R96, P1, PT, R149, UR5, RZ ;  /* 0x0000000595607c10 */ /* 0x001fc8000ff3e0ff */
[----:B----4-:R-:W-:Y:S02]  /*eed0*/  IADD3.X R97, PT, PT, R51, UR10, RZ, P1, !PT ;  /* 0x0000000a33617c10 */ /* 0x010fe40008ffe4ff */
[----:B------:R-:W4:Y:S04]  /*eee0*/  LDL R51, [R1+0x67c] ;  /* 0x00067c0001337983 */ /* 0x000f280000100800 */
[----:B------:R2:W4:Y:S02]  /*eef0*/  LDG.E.U8 R149, desc[UR12][R96.64] ;  /* 0x0000000c60957981 */ /* 0x000524000c1e1100 */
[----:B--2---:R-:W-:Y:S02]  /*ef00*/  IADD3 R96, P1, PT, R50, UR5, RZ ;  /* 0x0000000532607c10 */ /* 0x004fe4000ff3e0ff */
[----:B------:R-:W2:Y:S02]  /*ef10*/  LDL R50, [R1+0x688] ;  /* 0x0006880001327983 */ /* 0x000ea40000100800 */
[----:B---3--:R-:W-:-:S02]  /*ef20*/  IADD3.X R97, PT, PT, R99, UR10, RZ, P1, !PT ;  /* 0x0000000a63617c10 */ /* 0x008fc40008ffe4ff */
[----:B------:R-:W3:Y:S04]  /*ef30*/  LDL R99, [R1+0x690] ;  /* 0x0006900001637983 */ /* 0x000ee80000100800 */
[----:B------:R0:W2:Y:S02]  /*ef40*/  LDG.E.U8 R151, desc[UR12][R96.64] ;  /* 0x0000000c60977981 */ /* 0x0000a4000c1e1100 */
[----:B0-----:R-:W-:Y:S02]  /*ef50*/  IADD3 R96, P1, PT, R98, UR5, RZ ;  /* 0x0000000562607c10 */ /* 0x001fe4000ff3e0ff */
[----:B------:R-:W2:Y:S02]  /*ef60*/  LDL R98, [R1+0x68c] ;  /* 0x00068c0001627983 */ /* 0x000ea40000100800 */
[----:B------:R-:W-:-:S05]  /*ef70*/  IADD3.X R97, PT, PT, R153, UR10, RZ, P1, !PT ;  /* 0x0000000a99617c10 */ /* 0x000fca0008ffe4ff */
[----:B------:R0:W2:Y:S04]  /*ef80*/  LDG.E.U8 R153, desc[UR12][R96.64] ;  /* 0x0000000c60997981 */ /* 0x0000a8000c1e1100 */
[----:B------:R-:W0:Y:S02]  /*ef90*/  LDL R97, [R1+0x648] ;  /* 0x0006480001617983 */ /* 0x000e240000100800 */
[----:B0-----:R-:W-:-:S04]  /*efa0*/  IADD3 R96, P1, PT, R97, UR5, RZ ;  /* 0x0000000561607c10 */ /* 0x001fc8000ff3e0ff */
[----:B------:R-:W-:-:S05]  /*efb0*/  IADD3.X R97, PT, PT, R155, UR10, RZ, P1, !PT ;  /* 0x0000000a9b617c10 */ /* 0x000fca0008ffe4ff */
[----:B------:R0:W3:Y:S02]  /*efc0*/  LDG.E.U8 R155, desc[UR12][R96.64] ;  /* 0x0000000c609b7981 */ /* 0x0000e4000c1e1100 */
[----:B0-----:R-:W-:-:S04]  /*efd0*/  IADD3 R96, P1, PT, R157, UR5, RZ ;  /* 0x000000059d607c10 */ /* 0x001fc8000ff3e0ff */
[----:B----4-:R-:W-:-:S05]  /*efe0*/  IADD3.X R97, PT, PT, R51, UR10, RZ, P1, !PT ;  /* 0x0000000a33617c10 */ /* 0x010fca0008ffe4ff */
[----:B------:R2:W4:Y:S02]  /*eff0*/  LDG.E.U8 R157, desc[UR12][R96.64] ;  /* 0x0000000c609d7981 */ /* 0x000524000c1e1100 */
[----:B--2---:R-:W-:Y:S02]  /*f000*/  IADD3 R96, P1, PT, R50, UR5, RZ ;  /* 0x0000000532607c10 */ /* 0x004fe4000ff3e0ff */
[----:B------:R-:W2:Y:S02]  /*f010*/  LDL.LU.64 R50, [R1+0x8] ;  /* 0x0000080001327983 */ /* 0x000ea40000300a00 */
[----:B------:R-:W-:-:S05]  /*f020*/  IADD3.X R97, PT, PT, R159, UR10, RZ, P1, !PT ;  /* 0x0000000a9f617c10 */ /* 0x000fca0008ffe4ff */
[----:B------:R0:W4:Y:S02]  /*f030*/  LDG.E.U8 R159, desc[UR12][R96.64] ;  /* 0x0000000c609f7981 */ /* 0x000124000c1e1100 */
[----:B0-----:R-:W-:-:S04]  /*f040*/  IADD3 R96, P1, PT, R163, UR5, RZ ;  /* 0x00000005a3607c10 */ /* 0x001fc8000ff3e0ff */
[----:B------:R-:W-:-:S05]  /*f050*/  IADD3.X R97, PT, PT, R161, UR10, RZ, P1, !PT ;  /* 0x0000000aa1617c10 */ /* 0x000fca0008ffe4ff */
[----:B------:R3:W4:Y:S02]  /*f060*/  LDG.E.U8 R161, desc[UR12][R96.64] ;  /* 0x0000000c60a17981 */ /* 0x000724000c1e1100 */
[----:B---3--:R-:W-:Y:S02]  /*f070*/  IADD3 R96, P1, PT, R99, UR5, RZ ;  /* 0x0000000563607c10 */ /* 0x008fe4000ff3e0ff */
[----:B------:R-:W-:Y:S02]  /*f080*/  LDS R99, [R101+0x80] ;  /* 0x0000800065637984 */ /* 0x000fe40000000800 */
[----:B------:R-:W-:Y:S02]  /*f090*/  IADD3.X R97, PT, PT, R98, UR10, RZ, P1, !PT ;  /* 0x0000000a62617c10 */ /* 0x000fe40008ffe4ff */
[----:B------:R-:W2:Y:S04]  /*f0a0*/  LDS R98, [R101] ;  /* 0x0000000065627984 */ /* 0x000ea80000000800 */
[----:B------:R0:W3:Y:S02]  /*f0b0*/  LDG.E.U8 R163, desc[UR12][R96.64] ;  /* 0x0000000c60a37981 */ /* 0x0000e4000c1e1100 */
[----:B0-----:R-:W-:Y:S01]  /*f0c0*/  FADD R96, -R0, R164 ;  /* 0x000000a400607221 */ /* 0x001fe20000000100 */
[----:B------:R-:W-:-:S02]  /*f0d0*/  FADD R97, -R2, R100 ;  /* 0x0000006402617221 */ /* 0x000fc40000000100 */
[----:B------:R-:W-:Y:S01]  /*f0e0*/  LDS R100, [R101+0x100] ;  /* 0x0001000065647984 */ /* 0x000fe20000000800 */
[----:B------:R-:W-:Y:S01]  /*f0f0*/  FMUL R96, R96, 1.4426950216293334961 ;  /* 0x3fb8aa3b60607820 */ /* 0x000fe20000400000 */
[----:B------:R-:W-:Y:S02]  /*f100*/  FMUL R97, R97, 1.4426950216293334961 ;  /* 0x3fb8aa3b61617820 */ /* 0x000fe40000400000 */
[----:B------:R-:W-:Y:S01]  /*f110*/  LDS R101, [R101+0x180] ;  /* 0x0001800065657984 */ /* 0x000fe20000000800 */
[----:B------:R-:W-:Y:S06]  /*f120*/  BAR.SYNC.DEFER_BLOCKING 0x0 ;  /* 0x0000000000007b1d */ /* 0x000fec0000010000 */
[----:B------:R-:W-:Y:S08]  /*f130*/  MUFU.EX2 R96, R96 ;  /* 0x0000006000607308 */ /* 0x000ff00000000800 */
[----:B------:R-:W2:Y:S01]  /*f140*/  MUFU.EX2 R97, R97 ;  /* 0x0000006100617308 */ /* 0x000ea20000000800 */
[----:B------:R0:W-:Y:S04]  /*f150*/  STS.U8 [R13+UR7+0x400], R160 ;  /* 0x000400a00d007988 */ /* 0x0001e80008000007 */
        /* <DEDUP_REMOVED lines=9> */
[----:B------:R0:W-:Y:S01]  /*f1f0*/  STS.U8 [R13+UR7+0x3800], R133 ;  /* 0x003800850d007988 */ /* 0x0001e20008000007 */
[----:B--2---:R-:W-:-:S03]  /*f200*/  FFMA2 R98, R50.F32x2.HI_LO, R96.F32x2.HI_LO, R98.F32x2.HI_LO ;  /* 0x0000006032627249 */ /* 0x004fc60000000062 */
[----:B------:R-:W2:Y:S04]  /*f210*/  LDL.LU.64 R50, [R1+0x8a0] ;  /* 0x0008a00001327983 */ /* 0x000ea80000300a00 */
[----:B0-----:R-:W2:Y:S04]  /*f220*/  LDL.LU R160, [R1+0x30] ;  /* 0x0000300001a07983 */ /* 0x001ea80000300800 */
[----:B-1----:R-:W2:Y:S04]  /*f230*/  LDL.LU R158, [R1+0x34] ;  /* 0x00003400019e7983 */ /* 0x002ea80000300800 */
[----:B------:R-:W2:Y:S04]  /*f240*/  LDL.LU R148, [R1+0x28] ;  /* 0x0000280001947983 */ /* 0x000ea80000300800 */
[----:B------:R-:W2:Y:S04]  /*f250*/  LDL.LU R132, [R1+0x2c] ;  /* 0x00002c0001847983 */ /* 0x000ea80000300800 */
[----:B------:R-:W2:Y:S04]  /*f260*/  LDL.LU R116, [R1+0x20] ;  /* 0x0000200001747983 */ /* 0x000ea80000300800 */
[----:B------:R-:W2:Y:S04]  /*f270*/  LDL.LU R72, [R1+0x24] ;  /* 0x0000240001487983 */ /* 0x000ea80000300800 */
[----:B------:R-:W2:Y:S04]  /*f280*/  LDL.LU R80, [R1+0x18] ;  /* 0x0000180001507983 */ /* 0x000ea80000300800 */
[----:B------:R-:W2:Y:S04]  /*f290*/  LDL.LU R88, [R1+0x1c] ;  /* 0x00001c0001587983 */ /* 0x000ea80000300800 */
[----:B------:R-:W2:Y:S04]  /*f2a0*/  LDL.LU R102, [R1+0x10] ;  /* 0x0000100001667983 */ /* 0x000ea80000300800 */
[----:B------:R-:W2:Y:S04]  /*f2b0*/  LDL.LU R117, [R1+0x14] ;  /* 0x0000140001757983 */ /* 0x000ea80000300800 */
[----:B------:R-:W3:Y:S04]  /*f2c0*/  LDL.LU R133, [R1] ;  /* 0x0000000001857983 */ /* 0x000ee80000300800 */
[----:B------:R0:W-:Y:S04]  /*f2d0*/  STS.U8 [R13+UR7+0x1800], R16 ;  /* 0x001800100d007988 */ /* 0x0001e80008000007 */
[----:B------:R1:W-:Y:S01]  /*f2e0*/  STS.U8 [R13+UR7], R162 ;  /* 0x000000a20d007988 */ /* 0x0003e20008000007 */
[----:B0-----:R-:W0:Y:S01]  /*f2f0*/  S2R R16, SR_TID.X ;  /* 0x0000000000107919 */ /* 0x001e220000002100 */
[----:B-1----:R-:W1:Y:S01]  /*f300*/  S2R R162, SR_TID.X ;  /* 0x0000000000a27919 */ /* 0x002e620000002100 */
[----:B------:R-:W4:Y:S01]  /*f310*/  S2R R164, SR_TID.X ;  /* 0x0000000000a47919 */ /* 0x000f220000002100 */
[----:B------:R-:W-:Y:S04]  /*f320*/  STS.U8 [R13+UR7+0x1c00], R24 ;  /* 0x001c00180d007988 */ /* 0x000fe80008000007 */
[----:B------:R-:W-:Y:S04]  /*f330*/  STS.U8 [R13+UR7+0x2000], R32 ;  /* 0x002000200d007988 */ /* 0x000fe80008000007 */
[----:B------:R0:W-:Y:S02]  /*f340*/  STS.U8 [R13+UR7+0x3c00], R135 ;  /* 0x003c00870d007988 */ /* 0x0001e40008000007 */
[----:B0-----:R-:W-:Y:S01]  /*f350*/  LOP3.LUT R13, R16, 0x60, RZ, 0xc0, !PT ;  /* 0x00000060100d7812 */ /* 0x001fe200078ec0ff */
[C---:B-1----:R-:W-:Y:S01]  /*f360*/  IMAD.SHL.U32 R16, R162.reuse, 0x20, RZ ;  /* 0x00000020a2107824 */ /* 0x042fe200078e00ff */
[----:B------:R-:W-:-:S02]  /*f370*/  LOP3.LUT R24, R162, 0xf, RZ, 0xc0, !PT ;  /* 0x0000000fa2187812 */ /* 0x000fc400078ec0ff */
[----:B----4-:R-:W-:Y:S02]  /*f380*/  LOP3.LUT R164, R164, 0x1c, RZ, 0xc0, !PT ;  /* 0x0000001ca4a47812 */ /* 0x010fe400078ec0ff */
[----:B------:R-:W-:-:S03]  /*f390*/  LOP3.LUT R16, R16, 0x60, RZ, 0xc0, !PT ;  /* 0x0000006010107812 */ /* 0x000fc600078ec0ff */
[----:B------:R-:W-:Y:S02]  /*f3a0*/  IMAD R164, R164, 0x8, R24 ;  /* 0x00000008a4a47824 */ /* 0x000fe400078e0218 */
[----:B------:R-:W-:Y:S01]  /*f3b0*/  IMAD R16, R24, 0x100, R16 ;  /* 0x0000010018107824 */ /* 0x000fe200078e0210 */
[----:B------:R-:W-:Y:S02]  /*f3c0*/  LOP3.LUT R32, R162, 0x10, RZ, 0xc0, !PT ;  /* 0x00000010a2207812 */ /* 0x000fe400078ec0ff */
[----:B------:R-:W-:-:S05]  /*f3d0*/  SHF.R.U32.HI R13, RZ, 0x1, R13 ;  /* 0x00000001ff0d7819 */ /* 0x000fca000001160d */
[----:B------:R-:W-:-:S05]  /*f3e0*/  IMAD R13, R32, 0x4, R13 ;  /* 0x00000004200d7824 */ /* 0x000fca00078e020d */
[----:B------:R-:W-:Y:S02]  /*f3f0*/  LOP3.LUT R13, R16, R13, RZ, 0x3c, !PT ;  /* 0x0000000d100d7212 */ /* 0x000fe400078e3cff */
[----:B------:R-:W-:Y:S02]  /*f400*/  F2FP.SATFINITE.E4M3.F32.PACK_AB_MERGE_C R135, R39, R38, RZ ;  /* 0x000000262787723e */ /* 0x000fe400048070ff */
[----:B--2---:R-:W-:Y:S02]  /*f410*/  F2FP.SATFINITE.E4M3.F32.PACK_AB_MERGE_C R24, R102, R117, RZ ;  /* 0x000000756618723e */ /* 0x004fe400048070ff */
[----:B------:R-:W-:Y:S02]  /*f420*/  F2FP.SATFINITE.E4M3.F32.PACK_AB_MERGE_C R102, R5, R10, RZ ;  /* 0x0000000a0566723e */ /* 0x000fe400048070ff */
[----:B------:R-:W2:Y:S04]  /*f430*/  LDL.LU R10, [R1+0x89c] ;  /* 0x00089c00010a7983 */ /* 0x000ea80000300800 */
[----:B------:R-:W4:Y:S01]  /*f440*/  LDL.LU R5, [R1+0x898] ;  /* 0x0008980001057983 */ /* 0x000f220000300800 */
[----:B------:R-:W-:-:S02]  /*f450*/  F2FP.SATFINITE.E4M3.F32.PACK_AB_MERGE_C R72, R116, R72, RZ ;  /* 0x000000487448723e */ /* 0x000fc400048070ff */
[----:B------:R-:W-:Y:S02]  /*f460*/  F2FP.SATFINITE.E4M3.F32.PACK_AB_MERGE_C R116, R8, R6, RZ ;  /* 0x000000060874723e */ /* 0x000fe400048070ff */
[----:B------:R0:W5:Y:S01]  /*f470*/  LDL.LU R6, [R1+0x894] ;  /* 0x0008940001067983 */ /* 0x0001620000300800 */
[----:B------:R-:W-:Y:S02]  /*f480*/  F2FP.SATFINITE.E4M3.F32.PACK_AB_MERGE_C R32, R80, R88, RZ ;  /* 0x000000585020723e */ /* 0x000fe400048070ff */
[----:B------:R-:W-:Y:S01]  /*f490*/  F2FP.SATFINITE.E4M3.F32.PACK_AB_MERGE_C R117, R61, R60, RZ ;  /* 0x0000003c3d75723e */ /* 0x000fe200048070ff */
[----:B------:R0:W5:Y:S01]  /*f4a0*/  LDL.LU R8, [R1+0x890] ;  /* 0x0008900001087983 */ /* 0x0001620000300800 */
[----:B---3--:R-:W-:Y:S02]  /*f4b0*/  F2FP.SATFINITE.E4M3.F32.PACK_AB_MERGE_C R16, R165, R133, RZ ;  /* 0x00000085a510723e */ /* 0x008fe400048070ff */
[----:B------:R-:W-:Y:S01]  /*f4c0*/  F2FP.SATFINITE.E4M3.F32.PACK_AB_MERGE_C R80, R148, R132, RZ ;  /* 0x000000849450723e */ /* 0x000fe200048070ff */
[----:B------:R-:W3:Y:S01]  /*f4d0*/  LDL.LU R60, [R1+0x88c] ;  /* 0x00088c00013c7983 */ /* 0x000ee20000300800 */
[----:B------:R-:W-:-:S02]  /*f4e0*/  F2FP.SATFINITE.E4M3.F32.PACK_AB_MERGE_C R132, R63, R62, RZ ;  /* 0x0000003e3f84723e */ /* 0x000fc400048070ff */
[----:B------:R-:W-:Y:S01]  /*f4f0*/  LOP3.LUT R165, R162, 0x7f, RZ, 0xc0, !PT ;  /* 0x0000007fa2a57812 */ /* 0x000fe200078ec0ff */
[----:B------:R-:W2:Y:S04]  /*f500*/  LDL.LU R61, [R1+0x888] ;  /* 0x00088800013d7983 */ /* 0x000ea80000300800 */
[----:B------:R-:W2:Y:S01]  /*f510*/  LDL.LU R62, [R1+0x884] ;  /* 0x00088400013e7983 */ /* 0x000ea20000300800 */
[----:B------:R-:W-:-:S03]  /*f520*/  LOP3.LUT R165, R165, 0x10, RZ, 0x3c, !PT ;  /* 0x00000010a5a57812 */ /* 0x000fc600078e3cff */
[----:B------:R-:W2:Y:S01]  /*f530*/  LDL.LU R63, [R1+0x880] ;  /* 0x00088000013f7983 */ /* 0x000ea20000300800 */
[----:B------:R-:W-:-:S03]  /*f540*/  F2FP.SATFINITE.E4M3.F32.PACK_AB_MERGE_C R133, R37, R36, RZ ;  /* 0x000000242585723e */ /* 0x000fc600048070ff */
[----:B------:R-:W2:Y:S04]  /*f550*/  LDL.LU R36, [R1+0x87c] ;  /* 0x00087c0001247983 */ /* 0x000ea80000300800 */
[----:B------:R-:W2:Y:S04]  /*f560*/  LDL.LU R37, [R1+0x878] ;  /* 0x0008780001257983 */ /* 0x000ea80000300800 */
[----:B------:R-:W2:Y:S04]  /*f570*/  LDL.LU R38, [R1+0x874] ;  /* 0x0008740001267983 */ /* 0x000ea80000300800 */
[----:B------:R1:W-:Y:S04]  /*f580*/  STS.U8 [R165+UR7+0xc80], R146 ;  /* 0x000c8092a5007988 */ /* 0x0003e80008000007 */
[----:B------:R-:W2:Y:S01]  /*f590*/  LDL.LU R39, [R1+0x870] ;  /* 0x0008700001277983 */ /* 0x000ea20000300800 */
[----:B------:R-:W-:-:S02]  /*f5a0*/  F2FP.SATFINITE.E4M3.F32.PACK_AB_MERGE_C R148, R41, R40, RZ ;  /* 0x000000282994723e */ /* 0x000fc400048070ff */
[----:B------:R-:W-:Y:S01]  /*f5b0*/  F2FP.SATFINITE.E4M3.F32.PACK_AB_MERGE_C R88, R160, R158, RZ ;  /* 0x0000009ea058723e */ /* 0x000fe200048070ff */
[----:B------:R-:W2:Y:S01]  /*f5c0*/  LDL.LU R40, [R1+0x86c] ;  /* 0x00086c0001287983 */ /* 0x000ea20000300800 */
[----:B-1----:R-:W1:Y:S01]  /*f5d0*/  S2R R146, SR_TID.X ;  /* 0x0000000000927919 */ /* 0x002e620000002100 */
[----:B------:R-:W-:Y:S02]  /*f5e0*/  F2FP.SATFINITE.E4M3.F32.PACK_AB_MERGE_C R158, R43, R42, RZ ;  /* 0x0000002a2b9e723e */ /* 0x000fe400048070ff */
[----:B------:R-:W2:Y:S04]  /*f5f0*/  LDL.LU R41, [R1+0x868] ;  /* 0x0008680001297983 */ /* 0x000ea80000300800 */
[----:B------:R-:W2:Y:S04]  /*f600*/  LDL.LU R42, [R1+0x864] ;  /* 0x00086400012a7983 */ /* 0x000ea80000300800 */
[----:B------:R-:W2:Y:S04]  /*f610*/  LDL.LU R43, [R1+0x860] ;  /* 0x00086000012b7983 */ /* 0x000ea80000300800 */
[----:B------:R0:W-:Y:S04]  /*f620*/  STS.U8 [R165+UR7+0x1880], R17 ;  /* 0x00188011a5007988 */ /* 0x0001e80008000007 */
[----:B------:R-:W-:Y:S04]  /*f630*/  STS.U8 [R165+UR7+0x80], R64 ;  /* 0x00008040a5007988 */ /* 0x000fe80008000007 */
[----:B------:R-:W-:Y:S01]  /*f640*/  STS.U8 [R165+UR7+0x480], R65 ;  /* 0x00048041a5007988 */ /* 0x000fe20008000007 */
[----:B-1----:R-:W-:-:S04]  /*f650*/  LOP3.LUT R146, R146, 0x7f, RZ, 0xc0, !PT ;  /* 0x0000007f92927812 */ /* 0x002fc800078ec0ff */
[C---:B0-----:R-:W-:Y:S01]  /*f660*/  LOP3.LUT R17, R146.reuse, 0x20, RZ, 0x3c, !PT ;  /* 0x0000002092117812 */ /* 0x041fe200078e3cff */
        /* <DEDUP_REMOVED lines=46> */
[----:B------:R0:W-:Y:S02]  /*f950*/  STS.U8 [R17+UR7+0x600], R14 ;  /* 0x0006000e11007988 */ /* 0x0001e40008000007 */
[----:B0-----:R-:W0:Y:S02]  /*f960*/  S2R R14, SR_TID.X ;  /* 0x00000000000e7919 */ /* 0x001e240000002100 */
[----:B------:R-:W-:Y:S04]  /*f970*/  STS.U8 [R17+UR7+0x200], R53 ;  /* 0x0002003511007988 */ /* 0x000fe80008000007 */
[----:B------:R-:W-:Y:S04]  /*f980*/  STS.U8 [R17+UR7+0xa00], R156 ;  /* 0x000a009c11007988 */ /* 0x000fe80008000007 */
[----:B------:R-:W-:Y:S04]  /*f990*/  STS.U8 [R17+UR7+0xe00], R140 ;  /* 0x000e008c11007988 */ /* 0x000fe80008000007 */
[----:B------:R-:W-:Y:S04]  /*f9a0*/  STS.U8 [R17+UR7+0x1200], R124 ;  /* 0x0012007c11007988 */ /* 0x000fe80008000007 */
[----:B------:R-:W-:Y:S04]  /*f9b0*/  STS.U8 [R17+UR7+0x1600], R108 ;  /* 0x0016006c11007988 */ /* 0x000fe80008000007 */
[----:B------:R-:W-:Y:S01]  /*f9c0*/  STS.U8 [R17+UR7+0x1a00], R20 ;  /* 0x001a001411007988 */ /* 0x000fe20008000007 */
[----:B0-----:R-:W-:-:S04]  /*f9d0*/  LOP3.LUT R14, R14, 0x7f, RZ, 0xc0, !PT ;  /* 0x0000007f0e0e7812 */ /* 0x001fc800078ec0ff */
[----:B------:R-:W-:Y:S01]  /*f9e0*/  LOP3.LUT R14, R14, 0x50, RZ, 0x3c, !PT ;  /* 0x000000500e0e7812 */ /* 0x000fe200078e3cff */
        /* <DEDUP_REMOVED lines=52> */
[----:B------:R1:W-:Y:S04]  /*fd30*/  STS.U8 [R11+UR7+0x1780], R15 ;  /* 0x0017800f0b007988 */ /* 0x0003e80008000007 */
        /* <DEDUP_REMOVED lines=10> */
[----:B------:R-:W-:Y:S01]  /*fde0*/  BAR.SYNC.DEFER_BLOCKING 0x0 ;  /* 0x0000000000007b1d */ /* 0x000fe20000010000 */
[----:B------:R-:W-:-:S02]  /*fdf0*/  F2FP.F16.E4M3.UNPACK_B R18, R24 ;  /* 0x00000018ff12723e */ /* 0x000fc400020006ff */
[----:B------:R-:W-:Y:S02]  /*fe00*/  F2FP.F16.E4M3.UNPACK_B R34, R72 ;  /* 0x00000048ff22723e */ /* 0x000fe400020006ff */
[----:B------:R-:W-:Y:S02]  /*fe10*/  F2FP.F16.E4M3.UNPACK_B R17, R80 ;  /* 0x00000050ff11723e */ /* 0x000fe400020006ff */
[----:B------:R-:W-:Y:S01]  /*fe20*/  F2FP.F16.E4M3.UNPACK_B R19, R88 ;  /* 0x00000058ff13723e */ /* 0x000fe200020006ff */
[----:B----4-:R-:W4:Y:S04]  /*fe30*/  LDSM.16.M88.4 R28, [R5+UR9] ;  /* 0x00000009051c783b */ /* 0x010f280008000200 */
[----:B------:R-:W-:Y:S04]  /*fe40*/  LDSM.16.M88.4 R68, [R5+UR9+0x1000] ;  /* 0x001000090544783b */ /* 0x000fe80008000200 */
[----:B------:R-:W-:Y:S04]  /*fe50*/  LDSM.16.M88.4 R24, [R5+UR9+0x2000] ;  /* 0x002000090518783b */ /* 0x000fe80008000200 */
[----:B------:R0:W-:Y:S04]  /*fe60*/  LDSM.16.M88.4 R72, [R5+UR9+0x3000] ;  /* 0x003000090548783b */ /* 0x0001e80008000200 */
[----:B--2---:R-:W-:Y:S04]  /*fe70*/  LDSM.16.M88.4 R84, [R10+UR9] ;  /* 0x000000090a54783b */ /* 0x004fe80008000200 */
[----:B------:R-:W-:Y:S04]  /*fe80*/  LDSM.16.M88.4 R76, [R10+UR9+0x1000] ;  /* 0x001000090a4c783b */ /* 0x000fe80008000200 */
[----:B------:R-:W-:Y:S04]  /*fe90*/  LDSM.16.M88.4 R80, [R10+UR9+0x2000] ;  /* 0x002000090a50783b */ /* 0x000fe80008000200 */
[----:B------:R-:W-:Y:S01]  /*fea0*/  LDSM.16.M88.4 R88, [R10+UR9+0x3000] ;  /* 0x003000090a58783b */ /* 0x000fe20008000200 */
[----:B------:R-:W-:Y:S01]  /*feb0*/  F2FP.SATFINITE.E4M3.F32.PACK_AB_MERGE_C R160, R57, R56, RZ ;  /* 0x0000003839a0723e */ /* 0x000fe200048070ff */
[----:B------:R-:W-:Y:S01]  /*fec0*/  VIADD R92, R13, UR9 ;  /* 0x000000090d5c7c36 */ /* 0x000fe20008000000 */
[----:B------:R-:W-:Y:S01]  /*fed0*/  F2FP.SATFINITE.E4M3.F32.PACK_AB_MERGE_C R162, R59, R58, RZ ;  /* 0x0000003a3ba2723e */ /* 0x000fe200048070ff */
[----:B------:R-:W-:Y:S01]  /*fee0*/  IMAD.SHL.U32 R164, R164, 0x8, RZ ;  /* 0x00000008a4a47824 */ /* 0x000fe200078e00ff */
[----:B------:R-:W-:Y:S01]  /*fef0*/  BAR.SYNC.DEFER_BLOCKING 0x0 ;  /* 0x0000000000007b1d */ /* 0x000fe20000010000 */
[----:B------:R-:W-:-:S02]  /*ff00*/  F2FP.F16.E4M3.UNPACK_B R16, R16 ;  /* 0x00000010ff10723e */ /* 0x000fc400020006ff */
[----:B------:R-:W-:Y:S02]  /*ff10*/  F2FP.F16.E4M3.UNPACK_B R32, R32 ;  /* 0x00000020ff20723e */ /* 0x000fe400020006ff */
[----:B------:R-:W-:Y:S02]  /*ff20*/  F2FP.F16.E4M3.UNPACK_B R33, R102 ;  /* 0x00000066ff21723e */ /* 0x000fe400020006ff */
[----:B------:R-:W-:Y:S01]  /*ff30*/  F2FP.F16.E4M3.UNPACK_B R35, R116 ;  /* 0x00000074ff23723e */ /* 0x000fe200020006ff */
[----:B------:R-:W2:Y:S01]  /*ff40*/  LDL.LU R56, [R1+0x85c] ;  /* 0x00085c0001387983 */ /* 0x000ea20000300800 */
[----:B0-----:R-:W-:Y:S02]  /*ff50*/  F2FP.F16.E4M3.UNPACK_B R12, R117 ;  /* 0x00000075ff0c723e */ /* 0x001fe400020006ff */
[----:B------:R-:W-:Y:S01]  /*ff60*/  F2FP.F16.E4M3.UNPACK_B R14, R132 ;  /* 0x00000084ff0e723e */ /* 0x000fe200020006ff */
[----:B------:R-:W2:Y:S01]  /*ff70*/  LDL.LU R57, [R1+0x858] ;  /* 0x0008580001397983 */ /* 0x000ea20000300800 */
[----:B------:R-:W-:-:S02]  /*ff80*/  F2FP.F16.E4M3.UNPACK_B R13, R148 ;  /* 0x00000094ff0d723e */ /* 0x000fc400020006ff */
[----:B-1----:R-:W-:Y:S01]  /*ff90*/  F2FP.F16.E4M3.UNPACK_B R15, R158 ;  /* 0x0000009eff0f723e */ /* 0x002fe200020006ff */
[----:B------:R-:W2:Y:S01]  /*ffa0*/  LDL.LU R58, [R1+0x854] ;  /* 0x00085400013a7983 */ /* 0x000ea20000300800 */
[----:B------:R-:W-:Y:S02]  /*ffb0*/  F2FP.F16.E4M3.UNPACK_B R20, R133 ;  /* 0x00000085ff14723e */ /* 0x000fe400020006ff */
[----:B------:R-:W-:Y:S01]  /*ffc0*/  F2FP.F16.E4M3.UNPACK_B R22, R135 ;  /* 0x00000087ff16723e */ /* 0x000fe200020006ff */
[----:B------:R-:W2:Y:S01]  /*ffd0*/  LDL.LU R59, [R1+0x850] ;  /* 0x00085000013b7983 */ /* 0x000ea20000300800 */
[----:B------:R-:W-:Y:S02]  /*ffe0*/  F2FP.F16.E4M3.UNPACK_B R21, R160 ;  /* 0x000000a0ff15723e */ /* 0x000fe400020006ff */
[----:B------:R-:W-:Y:S01]  /*fff0*/  F2FP.F16.E4M3.UNPACK_B R23, R162 ;  /* 0x000000a2ff17723e */ /* 0x000fe200020006ff */
[----:B------:R-:W-:Y:S04]  /*10000*/  STSM.16.M88.4 [R92], R16 ;  /* 0x000000105c007844 */ /* 0x000fe80000000200 */
[----:B------:R3:W-:Y:S04]  /*10010*/  STSM.16.M88.4 [R92+0x80], R32 ;  /* 0x000080205c007844 */ /* 0x0007e80000000200 */
[----:B------:R-:W-:Y:S04]  /*10020*/  STSM.16.M88.4 [R92+0x1000], R12 ;  /* 0x0010000c5c007844 */ /* 0x000fe80000000200 */
[----:B------:R-:W-:Y:S01]  /*10030*/  STSM.16.M88.4 [R92+0x1080], R20 ;  /* 0x001080145c007844 */ /* 0x000fe20000000200 */
[----:B------:R-:W-:Y:S01]  /*10040*/  BAR.SYNC.DEFER_BLOCKING 0x0 ;  /* 0x0000000000007b1d */ /* 0x000fe20000010000 */
[----:B------:R-:W-:Y:S01]  /*10050*/  LOP3.LUT R5, R164, 0x20, RZ, 0x3c, !PT ;  /* 0x00000020a4057812 */ /* 0x000fe200078e3cff */
[C---:B------:R-:W-:Y:S01]  /*10060*/  FMUL R36, R96.reuse, R36 ;  /* 0x0000002460247220 */ /* 0x040fe20000400000 */
[C---:B------:R-:W-:Y:S01]  /*10070*/  FMUL R37, R96.reuse, R37 ;  /* 0x0000002560257220 */ /* 0x040fe20000400000 */
[C---:B------:R-:W-:Y:S01]  /*10080*/  FMUL R38, R97.reuse, R38 ;  /* 0x0000002661267220 */ /* 0x040fe20000400000 */
[C---:B------:R-:W-:Y:S01]  /*10090*/  FMUL R39, R97.reuse, R39 ;  /* 0x0000002761277220 */ /* 0x040fe20000400000 */
[----:B------:R-:W2:Y:S01]  /*100a0*/  LDL.LU R64, [R1+0x84c] ;  /* 0x00084c0001407983 */ /* 0x000ea20000300800 */
[C---:B---3--:R-:W-:Y:S01]  /*100b0*/  FMUL R32, R96.reuse, R60 ;  /* 0x0000003c60207220 */ /* 0x048fe20000400000 */
[----:B------:R-:W-:Y:S01]  /*100c0*/  FMUL R33, R96, R61 ;  /* 0x0000003d60217220 */ /* 0x000fe20000400000 */
[C---:B------:R-:W-:Y:S01]  /*100d0*/  FMUL R34, R97.reuse, R62 ;  /* 0x0000003e61227220 */ /* 0x040fe20000400000 */
[----:B------:R-:W-:Y:S01]  /*100e0*/  FMUL R35, R97, R63 ;  /* 0x0000003f61237220 */ /* 0x000fe20000400000 */
[----:B----4-:R-:W-:Y:S01]  /*100f0*/  F2FP.F16.E4M3.UNPACK_B R18, R28 ;  /* 0x0000001cff12723e */ /* 0x010fe200020006ff */
[----:B------:R-:W3:Y:S01]  /*10100*/  LDL.LU R65, [R1+0x848] ;  /* 0x0008480001417983 */ /* 0x000ee20000300800 */
[----:B------:R-:W-:-:S03]  /*10110*/  F2FP.F16.E4M3.UNPACK_B R19, R29 ;  /* 0x0000001dff13723e */ /* 0x000fc600020006ff */
[----:B------:R-:W4:Y:S04]  /*10120*/  LDL.LU R66, [R1+0x844] ;  /* 0x0008440001427983 */ /* 0x000f280000300800 */
[----:B------:R-:W4:Y:S04]  /*10130*/  LDL.LU R67, [R1+0x840] ;  /* 0x0008400001437983 */ /* 0x000f280000300800 */
[----:B------:R-:W0:Y:S04]  /*10140*/  LDS.64 R10, [R164+UR9] ;  /* 0x00000009a40a7984 */ /* 0x000e280008000a00 */
[----:B------:R-:W1:Y:S04]  /*10150*/  LDS.64 R14, [R164+UR9+0x800] ;  /* 0x00080009a40e7984 */ /* 0x000e680008000a00 */
[----:B------:R-:W1:Y:S04]  /*10160*/  LDS.64 R12, [R5+UR9] ;  /* 0x00000009050c7984 */ /* 0x000e680008000a00 */
[----:B------:R-:W1:Y:S04]  /*10170*/  LDS.64 R16, [R5+UR9+0x800] ;  /* 0x0008000905107984 */ /* 0x000e680008000a00 */
[----:B------:R-:W4:Y:S04]  /*10180*/  LDL.LU R44, [R1+0x83c] ;  /* 0x00083c00012c7983 */ /* 0x000f280000300800 */
[----:B------:R-:W4:Y:S04]  /*10190*/  LDL.LU R45, [R1+0x838] ;  /* 0x00083800012d7983 */ /* 0x000f280000300800 */
[----:B------:R-:W4:Y:S04]  /*101a0*/  LDL.LU R46, [R1+0x834] ;  /* 0x00083400012e7983 */ /* 0x000f280000300800 */
[----:B------:R-:W4:Y:S04]  /*101b0*/  LDL.LU R47, [R1+0x830] ;  /* 0x00083000012f7983 */ /* 0x000f280000300800 */
[----:B------:R-:W4:Y:S04]  /*101c0*/  LDL.LU R52, [R1+0x82c] ;  /* 0x00082c0001347983 */ /* 0x000f280000300800 */
[----:B------:R-:W4:Y:S01]  /*101d0*/  LDL.LU R53, [R1+0x828] ;  /* 0x0008280001357983 */ /* 0x000f220000300800 */
[----:B0-----:R-:W-:-:S03]  /*101e0*/  IMAD.MOV.U32 R20, RZ, RZ, R10 ;  /* 0x000000ffff147224 */ /* 0x001fc600078e000a */
[----:B------:R-:W4:Y:S01]  /*101f0*/  LDL.LU R54, [R1+0x824] ;  /* 0x0008240001367983 */ /* 0x000f220000300800 */
[----:B-1----:R-:W-:-:S03]  /*10200*/  IMAD.MOV.U32 R21, RZ, RZ, R14 ;  /* 0x000000ffff157224 */ /* 0x002fc600078e000e */
[----:B------:R-:W4:Y:S01]  /*10210*/  LDL.LU R55, [R1+0x820] ;  /* 0x0008200001377983 */ /* 0x000f220000300800 */
[----:B------:R-:W-:-:S03]  /*10220*/  IMAD.MOV.U32 R22, RZ, RZ, R12 ;  /* 0x000000ffff167224 */ /* 0x000fc600078e000c */
[----:B------:R-:W4:Y:S01]  /*10230*/  LDL.LU R48, [R1+0x81c] ;  /* 0x00081c0001307983 */ /* 0x000f220000300800 */
[----:B------:R-:W-:-:S03]  /*10240*/  IMAD.MOV.U32 R23, RZ, RZ, R16 ;  /* 0x000000ffff177224 */ /* 0x000fc600078e0010 */
[----:B------:R-:W4:Y:S01]  /*10250*/  LDL.LU R49, [R1+0x818] ;  /* 0x0008180001317983 */ /* 0x000f220000300800 */
[----:B------:R-:W-:Y:S02]  /*10260*/  IMAD.MOV.U32 R60, RZ, RZ, R10 ;  /* 0x000000ffff3c7224 */ /* 0x000fe400078e000a */
[----:B------:R-:W-:Y:S01]  /*10270*/  IMAD.MOV.U32 R61, RZ, RZ, R14 ;  /* 0x000000ffff3d7224 */ /* 0x000fe200078e000e */
[----:B------:R-:W0:Y:S01]  /*10280*/  LDS.64 R106, [R164+UR9+0x1000] ;  /* 0x00100009a46a7984 */ /* 0x000e220008000a00 */
[----:B------:R-:W-:Y:S01]  /*10290*/  IMAD.MOV.U32 R62, RZ, RZ, R12 ;  /* 0x000000ffff3e7224 */ /* 0x000fe200078e000c */
[----:B------:R-:W-:Y:S01]  /*102a0*/  HMMA.16816.F32 R32, R20, R18, R32 ;  /* 0x000000121420723c */ /* 0x000fe20000001820 */
[----:B------:R-:W-:Y:S01]  /*102b0*/  F2FP.F16.E4M3.UNPACK_B R20, R68 ;  /* 0x00000044ff14723e */ /* 0x000fe200020006ff */
[----:B------:R-:W-:Y:S01]  /*102c0*/  IMAD.MOV.U32 R63, RZ, RZ, R16 ;  /* 0x000000ffff3f7224 */ /* 0x000fe200078e0010 */
[----:B------:R-:W-:Y:S01]  /*102d0*/  F2FP.F16.E4M3.UNPACK_B R21, R69 ;  /* 0x00000045ff15723e */ /* 0x000fe200020006ff */
[----:B------:R-:W1:Y:S01]  /*102e0*/  LDS.64 R102, [R5+UR9+0x1000] ;  /* 0x0010000905667984 */ /* 0x000e620008000a00 */
[----:B------:R-:W-:-:S02]  /*102f0*/  F2FP.F16.E4M3.UNPACK_B R22, R24 ;  /* 0x00000018ff16723e */ /* 0x000fc400020006ff */
[----:B------:R-:W-:Y:S01]  /*10300*/  F2FP.F16.E4M3.UNPACK_B R23, R25 ;  /* 0x00000019ff17723e */ /* 0x000fe200020006ff */
[----:B------:R-:W0:Y:S02]  /*10310*/  LDS.64 R104, [R5+UR9+0x1800] ;  /* 0x0018000905687984 */ /* 0x000e240008000a00 */
[----:B------:R-:W-:Y:S01]  /*10320*/  HMMA.16816.F32 R36, R60, R20, R36 ;  /* 0x000000143c24723c */ /* 0x000fe20000001824 */
[C---:B------:R-:W-:Y:S01]  /*10330*/  FMUL R60, R96.reuse, R40 ;  /* 0x00000028603c7220 */ /* 0x040fe20000400000 */
[----:B------:R-:W-:Y:S01]  /*10340*/  FMUL R61, R96, R41 ;  /* 0x00000029603d7220 */ /* 0x000fe20000400000 */
[C---:B------:R-:W-:Y:S01]  /*10350*/  FMUL R62, R97.reuse, R42 ;  /* 0x0000002a613e7220 */ /* 0x040fe20000400000 */
[----:B------:R-:W-:Y:S01]  /*10360*/  FMUL R63, R97, R43 ;  /* 0x0000002b613f7220 */ /* 0x000fe20000400000 */
[----:B------:R-:W-:Y:S02]  /*10370*/  IMAD.MOV.U32 R40, RZ, RZ, R10 ;  /* 0x000000ffff287224 */ /* 0x000fe400078e000a */
[----:B------:R-:W-:-:S02]  /*10380*/  IMAD.MOV.U32 R41, RZ, RZ, R14 ;  /* 0x000000ffff297224 */ /* 0x000fc400078e000e */
[----:B------:R-:W-:Y:S02]  /*10390*/  IMAD.MOV.U32 R42, RZ, RZ, R12 ;  /* 0x000000ffff2a7224 */ /* 0x000fe400078e000c */
[----:B------:R-:W-:Y:S02]  /*103a0*/  IMAD.MOV.U32 R43, RZ, RZ, R16 ;  /* 0x000000ffff2b7224 */ /* 0x000fe400078e0010 */
[----:B------:R-:W-:Y:S02]  /*103b0*/  IMAD.MOV.U32 R92, RZ, RZ, R10 ;  /* 0x000000ffff5c7224 */ /* 0x000fe400078e000a */
[----:B------:R-:W-:Y:S02]  /*103c0*/  FADD R10, -R3, R50 ;  /* 0x00000032030a7221 */ /* 0x000fe40000000100 */
[----:B------:R-:W4:Y:S01]  /*103d0*/  LDL.LU R50, [R1+0x814] ;  /* 0x0008140001327983 */ /* 0x000f220000300800 */
[----:B------:R-:W-:Y:S01]  /*103e0*/  HMMA.16816.F32 R60, R40, R22, R60 ;  /* 0x00000016283c723c */ /* 0x000fe2000000183c */
[----:B------:R-:W-:Y:S01]  /*103f0*/  F2FP.F16.E4M3.UNPACK_B R42, R68.H1 ;  /* 0x00000044ff2a723e */ /* 0x000fe200030006ff */
[----:B------:R-:W-:Y:S01]  /*10400*/  FMUL R68, R10, 1.4426950216293334961 ;  /* 0x3fb8aa3b0a447820 */ /* 0x000fe20000400000 */
[----:B------:R-:W-:-:S02]  /*10410*/  FADD R10, -R4, R51 ;  /* 0x00000033040a7221 */ /* 0x000fc40000000100 */
[----:B------:R-:W4:Y:S02]  /*10420*/  LDL.LU R51, [R1+0x810] ;  /* 0x0008100001337983 */ /* 0x000f240000300800 */
[----:B------:R-:W-:Y:S01]  /*10430*/  FMUL R10, R10, 1.4426950216293334961 ;  /* 0x3fb8aa3b0a0a7820 */ /* 0x000fe20000400000 */
[----:B------:R-:W-:Y:S01]  /*10440*/  F2FP.F16.E4M3.UNPACK_B R43, R69.H1 ;  /* 0x00000045ff2b723e */ /* 0x000fe200030006ff */
[----:B------:R-:W4:Y:S01]  /*10450*/  LDL.LU.64 R108, [R1+0x38] ;  /* 0x00003800016c7983 */ /* 0x000f220000300a00 */
[----:B------:R-:W1:Y:S08]  /*10460*/  MUFU.EX2 R68, R68 ;  /* 0x0000004400447308 */ /* 0x000e700000000800 */
[----:B------:R1:W4:Y:S01]  /*10470*/  MUFU.EX2 R69, R10 ;  /* 0x0000000a00457308 */ /* 0x0003220000000800 */
[----:B------:R-:W-:Y:S01]  /*10480*/  F2FP.F16.E4M3.UNPACK_B R40, R72 ;  /* 0x00000048ff28723e */ /* 0x000fe200020006ff */
[----:B------:R-:W-:Y:S01]  /*10490*/  IMAD.MOV.U32 R93, RZ, RZ, R14 ;  /* 0x000000ffff5d7224 */ /* 0x000fe200078e000e */
[----:B------:R-:W-:Y:S01]  /*104a0*/  F2FP.F16.E4M3.UNPACK_B R41, R73 ;  /* 0x00000049ff29723e */ /* 0x000fe200020006ff */
[----:B------:R-:W-:-:S02]  /*104b0*/  IMAD.MOV.U32 R94, RZ, RZ, R12 ;  /* 0x000000ffff5e7224 */ /* 0x000fc400078e000c */
[----:B------:R-:W-:Y:S02]  /*104c0*/  IMAD.MOV.U32 R95, RZ, RZ, R16 ;  /* 0x000000ffff5f7224 */ /* 0x000fe400078e0010 */
[----:B0-----:R-:W-:Y:S02]  /*104d0*/  IMAD.MOV.U32 R12, RZ, RZ, R106 ;  /* 0x000000ffff0c7224 */ /* 0x001fe400078e006a */
[----:B-1----:R-:W-:Y:S01]  /*104e0*/  IMAD.MOV.U32 R14, RZ, RZ, R102 ;  /* 0x000000ffff0e7224 */ /* 0x002fe200078e0066 */
[----:B------:R-:W-:Y:S02]  /*104f0*/  LOP3.LUT R10, R164, 0x40, RZ, 0x3c, !PT ;  /* 0x00000040a40a7812 */ /* 0x000fe400078e3cff */
[----:B------:R-:W-:Y:S02]  /*10500*/  F2FP.F16.E4M3.UNPACK_B R28, R28.H1 ;  /* 0x0000001cff1c723e */ /* 0x000fe400030006ff */
[----:B------:R-:W-:Y:S02]  /*10510*/  F2FP.F16.E4M3.UNPACK_B R29, R29.H1 ;  /* 0x0000001dff1d723e */ /* 0x000fe400030006ff */
[----:B------:R-:W-:-:S02]  /*10520*/  F2FP.F16.E4M3.UNPACK_B R24, R24.H1 ;  /* 0x00000018ff18723e */ /* 0x000fc400030006ff */
[----:B------:R-:W-:Y:S02]  /*10530*/  F2FP.F16.E4M3.UNPACK_B R25, R25.H1 ;  /* 0x00000019ff19723e */ /* 0x000fe400030006ff */
[----:B------:R-:W-:Y:S02]  /*10540*/  F2FP.F16.E4M3.UNPACK_B R72, R72.H1 ;  /* 0x00000048ff48723e */ /* 0x000fe400030006ff */
[----:B------:R-:W-:Y:S01]  /*10550*/  F2FP.F16.E4M3.UNPACK_B R73, R73.H1 ;  /* 0x00000049ff49723e */ /* 0x000fe200030006ff */
[----:B------:R-:W-:Y:S02]  /*10560*/  IMAD.MOV.U32 R16, RZ, RZ, R107 ;  /* 0x000000ffff107224 */ /* 0x000fe400078e006b */
[C---:B--2---:R-:W-:Y:S01]  /*10570*/  FMUL R56, R96.reuse, R56 ;  /* 0x0000003860387220 */ /* 0x044fe20000400000 */
[----:B------:R-:W-:Y:S01]  /*10580*/  FMUL R57, R96, R57 ;  /* 0x0000003960397220 */ /* 0x000fe20000400000 */
[C---:B------:R-:W-:Y:S01]  /*10590*/  FMUL R58, R97.reuse, R58 ;  /* 0x0000003a613a7220 */ /* 0x040fe20000400000 */
[----:B------:R-:W-:-:S02]  /*105a0*/  FMUL R59, R97, R59 ;  /* 0x0000003b613b7220 */ /* 0x000fc40000400000 */
[----:B------:R-:W0:Y:S05]  /*105b0*/  LDS.64 R96, [R164+UR9+0x1800] ;  /* 0x00180009a4607984 */ /* 0x000e2a0008000a00 */
[----:B------:R-:W-:Y:S01]  /*105c0*/  HMMA.16816.F32 R56, R92, R40, R56 ;  /* 0x000000285c38723c */ /* 0x000fe20000001838 */
[----:B------:R-:W-:Y:S02]  /*105d0*/  IMAD.MOV.U32 R93, RZ, RZ, R15 ;  /* 0x000000ffff5d7224 */ /* 0x000fe400078e000f */
[----:B------:R-:W-:Y:S02]  /*105e0*/  IMAD.MOV.U32 R94, RZ, RZ, R13 ;  /* 0x000000ffff5e7224 */ /* 0x000fe400078e000d */
[----:B------:R-:W-:-:S02]  /*105f0*/  IMAD.MOV.U32 R15, RZ, RZ, R104 ;  /* 0x000000ffff0f7224 */ /* 0x000fc400078e0068 */
[----:B------:R-:W-:Y:S01]  /*10600*/  IMAD.MOV.U32 R92, RZ, RZ, R11 ;  /* 0x000000ffff5c7224 */ /* 0x000fe200078e000b */
[----:B------:R-:W-:Y:S01]  /*10610*/  LOP3.LUT R11, R164, 0x60, RZ, 0x3c, !PT ;  /* 0x00000060a40b7812 */ /* 0x000fe200078e3cff */
[C---:B------:R-:W-:Y:S01]  /*10620*/  FMUL R64, R68.reuse, R64 ;  /* 0x0000004044407220 */ /* 0x040fe20000400000 */
[----:B---3--:R-:W-:Y:S01]  /*10630*/  FMUL R65, R68, R65 ;  /* 0x0000004144417220 */ /* 0x008fe20000400000 */
[C---:B----4-:R-:W-:Y:S01]  /*10640*/  FMUL R66, R69.reuse, R66 ;  /* 0x0000004245427220 */ /* 0x050fe20000400000 */
[----:B------:R-:W-:Y:S01]  /*10650*/  FMUL R67, R69, R67 ;  /* 0x0000004345437220 */ /* 0x000fe20000400000 */
[----:B0-----:R-:W-:-:S07]  /*10660*/  IMAD.MOV.U32 R13, RZ, RZ, R96 ;  /* 0x000000ffff0d7224 */ /* 0x001fce00078e0060 */
[C---:B------:R-:W-:Y:S01]  /*10670*/  HMMA.16816.F32 R64, R12.reuse, R18, R64 ;  /* 0x000000120c40723c */ /* 0x040fe20000001840 */
[C---:B------:R-:W-:Y:S01]  /*10680*/  FMUL R44, R68.reuse, R44 ;  /* 0x0000002c442c7220 */ /* 0x040fe20000400000 */
        /* <DEDUP_REMOVED lines=8> */
[----:B------:R-:W-:Y:S01]  /*10710*/  FMUL R49, R68, R49 ;  /* 0x0000003144317220 */ /* 0x000fe20000400000 */
[C---:B------:R-:W-:Y:S01]  /*10720*/  HMMA.16816.F32 R44, R12.reuse, R20, R44 ;  /* 0x000000140c2c723c */ /* 0x040fe2000000182c */
[----:B------:R-:W-:Y:S07]  /*10730*/  LDS.64 R20, [R11+UR9+0x800] ;  /* 0x000800090b147984 */ /* 0x000fee0008000a00 */
[----:B------:R-:W-:Y:S01]  /*10740*/  HMMA.16816.F32 R52, R12, R22, R52 ;  /* 0x000000160c34723c */ /* 0x000fe20000001834 */
[----:B------:R-:W0:Y:S01]  /*10750*/  LDS.64 R22, [R10+UR9] ;  /* 0x000000090a167984 */ /* 0x000e220008000a00 */
[C---:B------:R-:W-:Y:S01]  /*10760*/  FMUL R50, R69.reuse, R50 ;  /* 0x0000003245327220 */ /* 0x040fe20000400000 */
[----:B------:R-:W-:-:S07]  /*10770*/  FMUL R51, R69, R51 ;  /* 0x0000003345337220 */ /* 0x000fce0000400000 */
[----:B------:R-:W-:Y:S01]  /*10780*/  HMMA.16816.F32 R12, R12, R40, R48 ;  /* 0x000000280c0c723c */ /* 0x000fe20000001830 */
[----:B------:R-:W1:Y:S04]  /*10790*/  LDS.64 R40, [R10+UR9+0x800] ;  /* 0x000800090a287984 */ /* 0x000e680008000a00 */
[----:B------:R-:W2:Y:S01]  /*107a0*/  LDS.64 R48, [R11+UR9] ;  /* 0x000000090b307984 */ /* 0x000ea20008000a00 */
[----:B------:R-:W-:Y:S02]  /*107b0*/  IMAD.MOV.U32 R95, RZ, RZ, R17 ;  /* 0x000000ffff5f7224 */ /* 0x000fe400078e0011 */
[----:B------:R-:W-:Y:S02]  /*107c0*/  IMAD.MOV.U32 R17, RZ, RZ, R97 ;  /* 0x000000ffff117224 */ /* 0x000fe400078e0061 */
[----:B------:R-:W-:-:S02]  /*107d0*/  IMAD.MOV.U32 R18, RZ, RZ, R103 ;  /* 0x000000ffff127224 */ /* 0x000fc400078e0067 */
[----:B------:R-:W-:Y:S01]  /*107e0*/  IMAD.MOV.U32 R19, RZ, RZ, R105 ;  /* 0x000000ffff137224 */ /* 0x000fe200078e0069 */
[C---:B------:R-:W-:Y:S01]  /*107f0*/  HMMA.16816.F32 R32, R92.reuse, R28, R32 ;  /* 0x0000001c5c20723c */ /* 0x040fe20000001820 */
[----:B------:R-:W-:Y:S01]  /*10800*/  F2FP.F16.E4M3.UNPACK_B R50, R26 ;  /* 0x0000001aff32723e */ /* 0x000fe200020006ff */
[----:B------:R-:W-:Y:S06]  /*10810*/  LDS.64 R96, [R11+UR9+0x1800] ;  /* 0x001800090b607984 */ /* 0x000fec0008000a00 */
[C---:B------:R-:W-:Y:S08]  /*10820*/  HMMA.16816.F32 R36, R92.reuse, R42, R36 ;  /* 0x0000002a5c24723c */ /* 0x040ff00000001824 */
[C---:B------:R-:W-:Y:S08]  /*10830*/  HMMA.16816.F32 R60, R92.reuse, R24, R60 ;  /* 0x000000185c3c723c */ /* 0x040ff0000000183c */
[----:B------:R-:W-:Y:S01]  /*10840*/  HMMA.16816.F32 R56, R92, R72, R56 ;  /* 0x000000485c38723c */ /* 0x000fe20000001838 */
[----:B------:R-:W-:Y:S01]  /*10850*/  F2FP.F16.E4M3.UNPACK_B R51, R27 ;  /* 0x0000001bff33723e */ /* 0x000fe200020006ff */
[----:B------:R-:W3:Y:S06]  /*10860*/  LDS.64 R94, [R11+UR9+0x1000] ;  /* 0x001000090b5e7984 */ /* 0x000eec0008000a00 */
[C---:B------:R-:W-:Y:S08]  /*10870*/  HMMA.16816.F32 R64, R16.reuse, R28, R64 ;  /* 0x0000001c1040723c */ /* 0x040ff00000001840 */
[----:B------:R-:W-:Y:S01]  /*10880*/  HMMA.16816.F32 R44, R16, R42, R44 ;  /* 0x0000002a102c723c */ /* 0x000fe2000000182c */
[----:B------:R-:W-:-:S02]  /*10890*/  F2FP.F16.E4M3.UNPACK_B R42, R70 ;  /* 0x00000046ff2a723e */ /* 0x000fc400020006ff */
[----:B------:R-:W-:-:S05]  /*108a0*/  F2FP.F16.E4M3.UNPACK_B R43, R71 ;  /* 0x00000047ff2b723e */ /* 0x000fca00020006ff */
[----:B------:R-:W-:Y:S01]  /*108b0*/  HMMA.16816.F32 R52, R16, R24, R52 ;  /* 0x000000181034723c */ /* 0x000fe20000001834 */
[----:B------:R-:W-:Y:S02]  /*108c0*/  F2FP.F16.E4M3.UNPACK_B R24, R30 ;  /* 0x0000001eff18723e */ /* 0x000fe400020006ff */
[----:B------:R-:W-:-:S05]  /*108d0*/  F2FP.F16.E4M3.UNPACK_B R25, R31 ;  /* 0x0000001fff19723e */ /* 0x000fca00020006ff */
[----:B------:R-:W-:Y:S01]  /*108e0*/  HMMA.16816.F32 R12, R16, R72, R12 ;  /* 0x00000048100c723c */ /* 0x000fe2000000180c */
[----:B0-----:R-:W-:Y:S01]  /*108f0*/  IMAD.MOV.U32 R16, RZ, RZ, R22 ;  /* 0x000000ffff107224 */ /* 0x001fe200078e0016 */
[----:B------:R-:W-:Y:S01]  /*10900*/  F2FP.F16.E4M3.UNPACK_B R72, R74 ;  /* 0x0000004aff48723e */ /* 0x000fe200020006ff */
[----:B-1----:R-:W-:Y:S01]  /*10910*/  IMAD.MOV.U32 R17, RZ, RZ, R40 ;  /* 0x000000ffff117224 */ /* 0x002fe200078e0028 */
[----:B------:R-:W-:Y:S01]  /*10920*/  F2FP.F16.E4M3.UNPACK_B R73, R75 ;  /* 0x0000004bff49723e */ /* 0x000fe200020006ff */
[----:B--2---:R-:W-:Y:S02]  /*10930*/  IMAD.MOV.U32 R18, RZ, RZ, R48 ;  /* 0x000000ffff127224 */ /* 0x004fe400078e0030 */
[----:B------:R-:W-:-:S07]  /*10940*/  IMAD.MOV.U32 R19, RZ, RZ, R20 ;  /* 0x000000ffff137224 */ /* 0x000fce00078e0014 */
[C---:B------:R-:W-:Y:S08]  /*10950*/  HMMA.16816.F32 R32, R16.reuse, R24, R32 ;  /* 0x000000181020723c */ /* 0x040ff00000001820 */
[C---:B------:R-:W-:Y:S08]  /*10960*/  HMMA.16816.F32 R36, R16.reuse, R42, R36 ;  /* 0x0000002a1024723c */ /* 0x040ff00000001824 */
[C---:B------:R-:W-:Y:S08]  /*10970*/  HMMA.16816.F32 R60, R16.reuse, R50, R60 ;  /* 0x00000032103c723c */ /* 0x040ff0000000183c */
[----:B------:R-:W-:Y:S01]  /*10980*/  HMMA.16816.F32 R16, R16, R72, R56 ;  /* 0x000000481010723c */ /* 0x000fe20000001838 */
[----:B------:R-:W0:Y:S04]  /*10990*/  LDS.64 R56, [R10+UR9+0x1000] ;  /* 0x001000090a387984 */ /* 0x000e280008000a00 */
[----:B------:R-:W1:Y:S01]  /*109a0*/  LDS.64 R58, [R10+UR9+0x1800] ;  /* 0x001800090a3a7984 */ /* 0x000e620008000a00 */
[----:B------:R-:W-:Y:S01]  /*109b0*/  F2FP.F16.E4M3.UNPACK_B R93, R31.H1 ;  /* 0x0000001fff5d723e */ /* 0x000fe200030006ff */
[----:B------:R-:W-:Y:S01]  /*109c0*/  IMAD.MOV.U32 R28, RZ, RZ, R23 ;  /* 0x000000ffff1c7224 */ /* 0x000fe200078e0017 */
[----:B------:R-:W-:Y:S01]  /*109d0*/  F2FP.F16.E4M3.UNPACK_B R92, R30.H1 ;  /* 0x0000001eff5c723e */ /* 0x000fe200030006ff */
[----:B------:R-:W-:Y:S01]  /*109e0*/  IMAD.MOV.U32 R31, RZ, RZ, R21 ;  /* 0x000000ffff1f7224 */ /* 0x000fe200078e0015 */
[----:B------:R-:W-:Y:S01]  /*109f0*/  F2FP.F16.E4M3.UNPACK_B R70, R70.H1 ;  /* 0x00000046ff46723e */ /* 0x000fe200030006ff */
[----:B------:R-:W-:Y:S01]  /*10a00*/  IMAD.MOV.U32 R29, RZ, RZ, R41 ;  /* 0x000000ffff1d7224 */ /* 0x000fe200078e0029 */
[----:B------:R-:W-:Y:S01]  /*10a10*/  F2FP.F16.E4M3.UNPACK_B R71, R71.H1 ;  /* 0x00000047ff47723e */ /* 0x000fe200030006ff */
[----:B------:R-:W-:Y:S01]  /*10a20*/  IMAD.MOV.U32 R30, RZ, RZ, R49 ;  /* 0x000000ffff1e7224 */ /* 0x000fe200078e0031 */
[----:B------:R-:W-:Y:S01]  /*10a30*/  F2FP.F16.E4M3.UNPACK_B R26, R26.H1 ;  /* 0x0000001aff1a723e */ /* 0x000fe200030006ff */
[----:B---3--:R-:W-:Y:S01]  /*10a40*/  IMAD.MOV.U32 R22, RZ, RZ, R94 ;  /* 0x000000ffff167224 */ /* 0x008fe200078e005e */
[----:B------:R-:W-:Y:S01]  /*10a50*/  F2FP.F16.E4M3.UNPACK_B R27, R27.H1 ;  /* 0x0000001bff1b723e */ /* 0x000fe200030006ff */
[----:B------:R-:W-:Y:S01]  /*10a60*/  IMAD.MOV.U32 R23, RZ, RZ, R96 ;  /* 0x000000ffff177224 */ /* 0x000fe200078e0060 */
[----:B------:R-:W-:Y:S01]  /*10a70*/  F2FP.F16.E4M3.UNPACK_B R74, R74.H1 ;  /* 0x0000004aff4a723e */ /* 0x000fe200030006ff */
[----:B------:R-:W-:Y:S01]  /*10a80*/  LDS.64 R40, [R5+UR9+0x880] ;  /* 0x0008800905287984 */ /* 0x000fe20008000a00 */
[----:B------:R-:W-:Y:S01]  /*10a90*/  F2FP.F16.E4M3.UNPACK_B R75, R75.H1 ;  /* 0x0000004bff4b723e */ /* 0x000fe200030006ff */
[C---:B------:R-:W-:Y:S08]  /*10aa0*/  HMMA.16816.F32 R32, R28.reuse, R92, R32 ;  /* 0x0000005c1c20723c */ /* 0x040ff00000001820 */
[----:B------:R-:W-:Y:S01]  /*10ab0*/  HMMA.16816.F32 R36, R28, R70, R36 ;  /* 0x000000461c24723c */ /* 0x000fe20000001824 */
[----:B0-----:R-:W-:-:S02]  /*10ac0*/  IMAD.MOV.U32 R20, RZ, RZ, R56 ;  /* 0x000000ffff147224 */ /* 0x001fc400078e0038 */
[----:B-1----:R-:W-:-:S05]  /*10ad0*/  IMAD.MOV.U32 R21, RZ, RZ, R58 ;  /* 0x000000ffff157224 */ /* 0x002fca00078e003a */
[C---:B------:R-:W-:Y:S08]  /*10ae0*/  HMMA.16816.F32 R60, R28.reuse, R26, R60 ;  /* 0x0000001a1c3c723c */ /* 0x040ff0000000183c */
[----:B------:R-:W-:Y:S01]  /*10af0*/  HMMA.16816.F32 R16, R28, R74, R16 ;  /* 0x0000004a1c10723c */ /* 0x000fe20000001810 */
[----:B------:R-:W-:Y:S04]  /*10b00*/  LDS.64 R28, [R164+UR9+0x880] ;  /* 0x00088009a41c7984 */ /* 0x000fe80008000a00 */
[----:B------:R-:W-:Y:S03]  /*10b10*/  LDS.64 R30, [R5+UR9+0x80] ;  /* 0x00008009051e7984 */ /* 0x000fe60008000a00 */
[C---:B------:R-:W-:Y:S01]  /*10b20*/  HMMA.16816.F32 R64, R20.reuse, R24, R64 ;  /* 0x000000181440723c */ /* 0x040fe20000001840 */
[----:B------:R-:W0:Y:S07]  /*10b30*/  LDS.64 R24, [R164+UR9+0x80] ;  /* 0x00008009a4187984 */ /* 0x000e2e0008000a00 */
[C---:B------:R-:W-:Y:S08]  /*10b40*/  HMMA.16816.F32 R44, R20.reuse, R42, R44 ;  /* 0x0000002a142c723c */ /* 0x040ff0000000182c */
[C---:B------:R-:W-:Y:S08]  /*10b50*/  HMMA.16816.F32 R52, R20.reuse, R50, R52 ;  /* 0x000000321434723c */ /* 0x040ff00000001834 */
[----:B------:R-:W-:Y:S01]  /*10b60*/  HMMA.16816.F32 R12, R20, R72, R12 ;  /* 0x00000048140c723c */ /* 0x000fe2000000180c */
[----:B------:R-:W-:Y:S01]  /*10b70*/  IMAD.MOV.U32 R20, RZ, RZ, R57 ;  /* 0x000000ffff147224 */ /* 0x000fe200078e0039 */
[----:B------:R-:W-:Y:S01]  /*10b80*/  F2FP.F16.E4M3.UNPACK_B R42, R88 ;  /* 0x00000058ff2a723e */ /* 0x000fe200020006ff */
[----:B------:R-:W-:Y:S01]  /*10b90*/  IMAD.MOV.U32 R21, RZ, RZ, R59 ;  /* 0x000000ffff157224 */ /* 0x000fe200078e003b */
[----:B------:R-:W1:Y:S01]  /*10ba0*/  LDS.64 R56, [R164+UR9+0x1080] ;  /* 0x00108009a4387984 */ /* 0x000e620008000a00 */
[----:B------:R-:W-:-:S02]  /*10bb0*/  IMAD.MOV.U32 R22, RZ, RZ, R95 ;  /* 0x000000ffff167224 */ /* 0x000fc400078e005f */
[----:B------:R-:W-:Y:S01]  /*10bc0*/  IMAD.MOV.U32 R23, RZ, RZ, R97 ;  /* 0x000000ffff177224 */ /* 0x000fe200078e0061 */
[----:B------:R-:W2:Y:S04]  /*10bd0*/  LDS.64 R164, [R164+UR9+0x1880] ;  /* 0x00188009a4a47984 */ /* 0x000ea80008000a00 */
[----:B------:R-:W3:Y:S02]  /*10be0*/  LDS.64 R58, [R5+UR9+0x1080] ;  /* 0x00108009053a7984 */ /* 0x000ee40008000a00 */
[----:B------:R-:W-:Y:S02]  /*10bf0*/  HMMA.16816.F32 R44, R20, R70, R44 ;  /* 0x00000046142c723c */ /* 0x000fe4000000182c */
[----:B------:R-:W4:Y:S01]  /*10c00*/  LDS.64 R70, [R5+UR9+0x1880] ;  /* 0x0018800905467984 */ /* 0x000f220008000a00 */
[----:B0-----:R-:W-:Y:S01]  /*10c10*/  IMAD.MOV.U32 R48, RZ, RZ, R24 ;  /* 0x000000ffff307224 */ /* 0x001fe200078e0018 */
[----:B------:R-:W-:Y:S01]  /*10c20*/  F2FP.F16.E4M3.UNPACK_B R43, R89 ;  /* 0x00000059ff2b723e */ /* 0x000fe200020006ff */
[----:B------:R-:W-:Y:S01]  /*10c30*/  IMAD.MOV.U32 R49, RZ, RZ, R28 ;  /* 0x000000ffff317224 */ /* 0x000fe200078e001c */
[----:B------:R-:W-:Y:S01]  /*10c40*/  LDS.64 R72, [R10+UR9+0x1080] ;  /* 0x001080090a487984 */ /* 0x000fe20008000a00 */
[----:B------:R-:W-:-:S02]  /*10c50*/  IMAD.MOV.U32 R50, RZ, RZ, R30 ;  /* 0x000000ffff327224 */ /* 0x000fc400078e001e */
[----:B------:R-:W-:Y:S01]  /*10c60*/  IMAD.MOV.U32 R51, RZ, RZ, R40 ;  /* 0x000000ffff337224 */ /* 0x000fe200078e0028 */
[----:B------:R-:W-:Y:S08]  /*10c70*/  HMMA.16816.F32 R64, R20, R92, R64 ;  /* 0x0000005c1440723c */ /* 0x000ff00000001840 */
[----:B------:R-:W-:Y:S08]  /*10c80*/  HMMA.16816.F32 R16, R48, R42, R16 ;  /* 0x0000002a3010723c */ /* 0x000ff00000001810 */
[----:B------:R-:W-:Y:S01]  /*10c90*/  HMMA.16816.F32 R52, R20, R26, R52 ;  /* 0x0000001a1434723c */ /* 0x000fe20000001834 */
[----:B------:R-:W-:-:S02]  /*10ca0*/  F2FP.F16.E4M3.UNPACK_B R26, R80 ;  /* 0x00000050ff1a723e */ /* 0x000fc400020006ff */
[----:B------:R-:W-:-:S05]  /*10cb0*/  F2FP.F16.E4M3.UNPACK_B R27, R81 ;  /* 0x00000051ff1b723e */ /* 0x000fca00020006ff */
[----:B------:R-:W-:Y:S01]  /*10cc0*/  HMMA.16816.F32 R20, R20, R74, R12 ;  /* 0x0000004a1414723c */ /* 0x000fe2000000180c */
[----:B------:R-:W-:Y:S01]  /*10cd0*/  F2FP.F16.E4M3.UNPACK_B R12, R84 ;  /* 0x00000054ff0c723e */ /* 0x000fe200020006ff */
[----:B------:R-:W-:Y:S01]  /*10ce0*/  IMAD.MOV.U32 R30, RZ, RZ, R31 ;  /* 0x000000ffff1e7224 */ /* 0x000fe200078e001f */
[----:B------:R-:W-:Y:S01]  /*10cf0*/  F2FP.F16.E4M3.UNPACK_B R13, R85 ;  /* 0x00000055ff0d723e */ /* 0x000fe200020006ff */
[----:B------:R-:W-:Y:S01]  /*10d00*/  IMAD.MOV.U32 R28, RZ, RZ, R25 ;  /* 0x000000ffff1c7224 */ /* 0x000fe200078e0019 */
[----:B------:R-:W-:Y:S01]  /*10d10*/  F2FP.F16.E4M3.UNPACK_B R14, R76 ;  /* 0x0000004cff0e723e */ /* 0x000fe200020006ff */
[----:B------:R-:W-:Y:S01]  /*10d20*/  LDS.64 R74, [R11+UR9+0x1080] ;  /* 0x001080090b4a7984 */ /* 0x000fe20008000a00 */
[----:B------:R-:W-:Y:S01]  /*10d30*/  F2FP.F16.E4M3.UNPACK_B R15, R77 ;  /* 0x0000004dff0f723e */ /* 0x000fe200020006ff */
[----:B------:R-:W-:Y:S01]  /*10d40*/  HMMA.16816.F32 R60, R48, R26, R60 ;  /* 0x0000001a303c723c */ /* 0x000fe2000000183c */
[----:B------:R-:W-:Y:S02]  /*10d50*/  F2FP.F16.E4M3.UNPACK_B R88, R88.H1 ;  /* 0x00000058ff58723e */ /* 0x000fe400030006ff */
[----:B------:R-:W-:-:S05]  /*10d60*/  F2FP.F16.E4M3.UNPACK_B R89, R89.H1 ;  /* 0x00000059ff59723e */ /* 0x000fca00030006ff */
[C---:B------:R-:W-:Y:S08]  /*10d70*/  HMMA.16816.F32 R32, R48.reuse, R12, R32 ;  /* 0x0000000c3020723c */ /* 0x040ff00000001820 */
[----:B------:R-:W-:Y:S01]  /*10d80*/  HMMA.16816.F32 R36, R48, R14, R36 ;  /* 0x0000000e3024723c */ /* 0x000fe20000001824 */
[----:B------:R-:W-:Y:S02]  /*10d90*/  IMAD.MOV.U32 R50, RZ, RZ, R31 ;  /* 0x000000ffff327224 */ /* 0x000fe400078e001f */
[----:B------:R-:W-:-:S02]  /*10da0*/  IMAD.MOV.U32 R31, RZ, RZ, R41 ;  /* 0x000000ffff1f7224 */ /* 0x000fc400078e0029 */
[----:B------:R-:W-:-:S05]  /*10db0*/  IMAD.MOV.U32 R49, RZ, RZ, R29 ;  /* 0x000000ffff317224 */ /* 0x000fca00078e001d */
[----:B------:R-:W-:Y:S01]  /*10dc0*/  HMMA.16816.F32 R16, R28, R88, R16 ;  /* 0x000000581c10723c */ /* 0x000fe20000001810 */
[----:B-1----:R-:W-:Y:S02]  /*10dd0*/  IMAD.MOV.U32 R28, RZ, RZ, R56 ;  /* 0x000000ffff1c7224 */ /* 0x002fe400078e0038 */
[----:B--2---:R-:W-:Y:S02]  /*10de0*/  IMAD.MOV.U32 R29, RZ, RZ, R164 ;  /* 0x000000ffff1d7224 */ /* 0x004fe400078e00a4 */
[----:B---3--:R-:W-:Y:S02]  /*10df0*/  IMAD.MOV.U32 R30, RZ, RZ, R58 ;  /* 0x000000ffff1e7224 */ /* 0x008fe400078e003a */
[----:B----4-:R-:W-:-:S07]  /*10e00*/  IMAD.MOV.U32 R31, RZ, RZ, R70 ;  /* 0x000000ffff1f7224 */ /* 0x010fce00078e0046 */
[----:B------:R-:W-:Y:S01]  /*10e10*/  HMMA.16816.F32 R64, R28, R12, R64 ;  /* 0x0000000c1c40723c */ /* 0x000fe20000001840 */
[----:B------:R-:W-:Y:S02]  /*10e20*/  IMAD.MOV.U32 R12, RZ, RZ, R56 ;  /* 0x000000ffff0c7224 */ /* 0x000fe400078e0038 */
[----:B------:R-:W-:-:S05]  /*10e30*/  IMAD.MOV.U32 R13, RZ, RZ, R164 ;  /* 0x000000ffff0d7224 */ /* 0x000fca00078e00a4 */
[----:B------:R-:W-:Y:S01]  /*10e40*/  HMMA.16816.F32 R44, R28, R14, R44 ;  /* 0x0000000e1c2c723c */ /* 0x000fe2000000182c */
[----:B------:R-:W-:Y:S01]  /*10e50*/  IMAD.MOV.U32 R14, RZ, RZ, R58 ;  /* 0x000000ffff0e7224 */ /* 0x000fe200078e003a */
[----:B------:R-:W-:Y:S01]  /*10e60*/  LDS.64 R28, [R11+UR9+0x80] ;  /* 0x000080090b1c7984 */ /* 0x000fe20008000a00 */
[----:B------:R-:W-:Y:S02]  /*10e70*/  IMAD.MOV.U32 R15, RZ, RZ, R70 ;  /* 0x000000ffff0f7224 */ /* 0x000fe400078e0046 */
[----:B------:R-:W-:Y:S01]  /*10e80*/  IMAD.MOV.U32 R48, RZ, RZ, R25 ;  /* 0x000000ffff307224 */ /* 0x000fe200078e0019 */
[----:B------:R-:W-:Y:S04]  /*10e90*/  LDS.64 R30, [R11+UR9+0x880] ;  /* 0x000880090b1e7984 */ /* 0x000fe80008000a00 */
[C---:B------:R-:W-:Y:S01]  /*10ea0*/  HMMA.16816.F32 R52, R12.reuse, R26, R52 ;  /* 0x0000001a0c34723c */ /* 0x040fe20000001834 */
[----:B------:R-:W0:Y:S04]  /*10eb0*/  LDS.64 R24, [R10+UR9+0x80] ;  /* 0x000080090a187984 */ /* 0x000e280008000a00 */
[----:B------:R-:W1:Y:S01]  /*10ec0*/  LDS.64 R26, [R10+UR9+0x880] ;  /* 0x000880090a1a7984 */ /* 0x000e620008000a00 */
[----:B------:R-:W-:Y:S01]  /*10ed0*/  IMAD.MOV.U32 R51, RZ, RZ, R41 ;  /* 0x000000ffff337224 */ /* 0x000fe200078e0029 */
[----:B------:R-:W-:Y:S01]  /*10ee0*/  F2FP.F16.E4M3.UNPACK_B R76, R76.H1 ;  /* 0x0000004cff4c723e */ /* 0x000fe200030006ff */
[----:B------:R-:W-:Y:S01]  /*10ef0*/  HMMA.16816.F32 R12, R12, R42, R20 ;  /* 0x0000002a0c0c723c */ /* 0x000fe20000001814 */
[----:B------:R-:W-:Y:S01]  /*10f00*/  F2FP.F16.E4M3.UNPACK_B R77, R77.H1 ;  /* 0x0000004dff4d723e */ /* 0x000fe200030006ff */
[----:B------:R-:W-:-:S02]  /*10f10*/  IMAD.MOV.U32 R20, RZ, RZ, R57 ;  /* 0x000000ffff147224 */ /* 0x000fc400078e0039 */
[----:B------:R-:W-:Y:S02]  /*10f20*/  IMAD.MOV.U32 R21, RZ, RZ, R165 ;  /* 0x000000ffff157224 */ /* 0x000fe400078e00a5 */
[----:B------:R-:W-:Y:S02]  /*10f30*/  IMAD.MOV.U32 R22, RZ, RZ, R59 ;  /* 0x000000ffff167224 */ /* 0x000fe400078e003b */
[----:B------:R-:W-:Y:S01]  /*10f40*/  IMAD.MOV.U32 R23, RZ, RZ, R71 ;  /* 0x000000ffff177224 */ /* 0x000fe200078e0047 */
[----:B------:R-:W-:Y:S01]  /*10f50*/  HMMA.16816.F32 R36, R48, R76, R36 ;  /* 0x0000004c3024723c */ /* 0x000fe20000001824 */
[----:B------:R-:W-:-:S07]  /*10f60*/  F2FP.F16.E4M3.UNPACK_B R84, R84.H1 ;  /* 0x00000054ff54723e */ /* 0x000fce00030006ff */
[C---:B------:R-:W-:Y:S01]  /*10f70*/  HMMA.16816.F32 R44, R20.reuse, R76, R44 ;  /* 0x0000004c142c723c */ /* 0x040fe2000000182c */
[----:B------:R-:W2:Y:S04]  /*10f80*/  LDS.64 R76, [R10+UR9+0x1880] ;  /* 0x001880090a4c7984 */ /* 0x000ea80008000a00 */
[----:B------:R-:W3:Y:S01]  /*10f90*/  LDS.64 R10, [R11+UR9+0x1880] ;  /* 0x001880090b0a7984 */ /* 0x000ee20008000a00 */
[----:B------:R-:W-:Y:S02]  /*10fa0*/  F2FP.F16.E4M3.UNPACK_B R85, R85.H1 ;  /* 0x00000055ff55723e */ /* 0x000fe400030006ff */
[----:B------:R-:W-:Y:S02]  /*10fb0*/  F2FP.F16.E4M3.UNPACK_B R80, R80.H1 ;  /* 0x00000050ff50723e */ /* 0x000fe400030006ff */
[----:B------:R-:W-:Y:S01]  /*10fc0*/  F2FP.F16.E4M3.UNPACK_B R81, R81.H1 ;  /* 0x00000051ff51723e */ /* 0x000fe200030006ff */
[----:B------:R-:W-:Y:S08]  /*10fd0*/  HMMA.16816.F32 R12, R20, R88, R12 ;  /* 0x00000058140c723c */ /* 0x000ff0000000180c */
[----:B------:R-:W-:Y:S08]  /*10fe0*/  HMMA.16816.F32 R60, R48, R80, R60 ;  /* 0x00000050303c723c */ /* 0x000ff0000000183c */
[C---:B------:R-:W-:Y:S08]  /*10ff0*/  HMMA.16816.F32 R64, R20.reuse, R84, R64 ;  /* 0x000000541440723c */ /* 0x040ff00000001840 */
[----:B------:R-:W-:Y:S01]  /*11000*/  HMMA.16816.F32 R52, R20, R80, R52 ;  /* 0x000000501434723c */ /* 0x000fe20000001834 */
[----:B0-----:R-:W-:Y:S01]  /*11010*/  IMAD.MOV.U32 R20, RZ, RZ, R24 ;  /* 0x000000ffff147224 */ /* 0x001fe200078e0018 */
[----:B------:R-:W-:Y:S01]  /*11020*/  F2FP.F16.E4M3.UNPACK_B R80, R90 ;  /* 0x0000005aff50723e */ /* 0x000fe200020006ff */
[----:B-1----:R-:W-:Y:S01]  /*11030*/  IMAD.MOV.U32 R21, RZ, RZ, R26 ;  /* 0x000000ffff157224 */ /* 0x002fe200078e001a */
[----:B------:R-:W-:Y:S01]  /*11040*/  F2FP.F16.E4M3.UNPACK_B R81, R91 ;  /* 0x0000005bff51723e */ /* 0x000fe200020006ff */
[----:B------:R-:W-:-:S02]  /*11050*/  IMAD.MOV.U32 R22, RZ, RZ, R28 ;  /* 0x000000ffff167224 */ /* 0x000fc400078e001c */
[----:B------:R-:W-:-:S07]  /*11060*/  IMAD.MOV.U32 R23, RZ, RZ, R30 ;  /* 0x000000ffff177224 */ /* 0x000fce00078e001e */
[----:B------:R-:W-:Y:S01]  /*11070*/  HMMA.16816.F32 R16, R20, R80, R16 ;  /* 0x000000501410723c */ /* 0x000fe20000001810 */
[----:B------:R-:W-:Y:S01]  /*11080*/  F2FP.F16.E4M3.UNPACK_B R90, R90.H1 ;  /* 0x0000005aff5a723e */ /* 0x000fe200030006ff */
[----:B------:R-:W-:Y:S01]  /*11090*/  IMAD.MOV.U32 R56, RZ, RZ, R25 ;  /* 0x000000ffff387224 */ /* 0x000fe200078e0019 */
[----:B------:R-:W-:Y:S01]  /*110a0*/  F2FP.F16.E4M3.UNPACK_B R91, R91.H1 ;  /* 0x0000005bff5b723e */ /* 0x000fe200030006ff */
[----:B------:R-:W-:Y:S02]  /*110b0*/  IMAD.MOV.U32 R57, RZ, RZ, R27 ;  /* 0x000000ffff397224 */ /* 0x000fe400078e001b */
[----:B------:R-:W-:Y:S02]  /*110c0*/  IMAD.MOV.U32 R58, RZ, RZ, R29 ;  /* 0x000000ffff3a7224 */ /* 0x000fe400078e001d */
[----:B------:R-:W-:Y:S01]  /*110d0*/  IMAD.MOV.U32 R59, RZ, RZ, R31 ;  /* 0x000000ffff3b7224 */ /* 0x000fe200078e001f */
[----:B------:R-:W-:Y:S01]  /*110e0*/  HMMA.16816.F32 R32, R48, R84, R32 ;  /* 0x000000543020723c */ /* 0x000fe20000001820 */
[----:B------:R-:W-:-:S10]  /*110f0*/  F2FP.F16.E4M3.UNPACK_B R48, R86 ;  /* 0x00000056ff30723e */ /* 0x000fd400020006ff */
[----:B------:R-:W-:Y:S01]  /*11100*/  HMMA.16816.F32 R56, R56, R90, R16 ;  /* 0x0000005a3838723c */ /* 0x000fe20000001810 */
[----:B------:R-:W-:Y:S02]  /*11110*/  IMAD.MOV.U32 R16, RZ, RZ, R72 ;  /* 0x000000ffff107224 */ /* 0x000fe400078e0048 */
[----:B--2---:R-:W-:Y:S02]  /*11120*/  IMAD.MOV.U32 R17, RZ, RZ, R76 ;  /* 0x000000ffff117224 */ /* 0x004fe400078e004c */
[----:B------:R-:W-:Y:S02]  /*11130*/  IMAD.MOV.U32 R18, RZ, RZ, R74 ;  /* 0x000000ffff127224 */ /* 0x000fe400078e004a */
[----:B---3--:R-:W-:Y:S01]  /*11140*/  IMAD.MOV.U32 R19, RZ, RZ, R10 ;  /* 0x000000ffff137224 */ /* 0x008fe200078e000a */
[----:B------:R-:W-:Y:S02]  /*11150*/  F2FP.F16.E4M3.UNPACK_B R49, R87 ;  /* 0x00000057ff31723e */ /* 0x000fe400020006ff */
[----:B------:R-:W-:-:S02]  /*11160*/  F2FP.F16.E4M3.UNPACK_B R50, R78 ;  /* 0x0000004eff32723e */ /* 0x000fc400020006ff */
[----:B------:R-:W-:Y:S02]  /*11170*/  F2FP.F16.E4M3.UNPACK_B R51, R79 ;  /* 0x0000004fff33723e */ /* 0x000fe400020006ff */
[----:B------:R-:W-:Y:S01]  /*11180*/  HMMA.16816.F32 R12, R16, R80, R12 ;  /* 0x00000050100c723c */ /* 0x000fe2000000180c */
[----:B------:R-:W-:Y:S02]  /*11190*/  F2FP.F16.E4M3.UNPACK_B R70, R82 ;  /* 0x00000052ff46723e */ /* 0x000fe400020006ff */
[----:B------:R-:W-:-:S05]  /*111a0*/  F2FP.F16.E4M3.UNPACK_B R71, R83 ;  /* 0x00000053ff47723e */ /* 0x000fca00020006ff */
[C---:B------:R-:W-:Y:S08]  /*111b0*/  HMMA.16816.F32 R32, R20.reuse, R48, R32 ;  /* 0x000000301420723c */ /* 0x040ff00000001820 */
[C---:B------:R-:W-:Y:S08]  /*111c0*/  HMMA.16816.F32 R36, R20.reuse, R50, R36 ;  /* 0x000000321424723c */ /* 0x040ff00000001824 */
[----:B------:R-:W-:Y:S08]  /*111d0*/  HMMA.16816.F32 R40, R20, R70, R60 ;  /* 0x000000461428723c */ /* 0x000ff0000000183c */
[----:B------:R-:W-:Y:S01]  /*111e0*/  HMMA.16816.F32 R64, R16, R48, R64 ;  /* 0x000000301040723c */ /* 0x000fe20000001840 */
[----:B------:R-:W-:-:S02]  /*111f0*/  IMAD.MOV.U32 R48, RZ, RZ, R73 ;  /* 0x000000ffff307224 */ /* 0x000fc400078e0049 */
[----:B------:R-:W-:-:S05]  /*11200*/  IMAD.MOV.U32 R49, RZ, RZ, R77 ;  /* 0x000000ffff317224 */ /* 0x000fca00078e004d */
[----:B------:R-:W-:Y:S01]  /*11210*/  HMMA.16816.F32 R44, R16, R50, R44 ;  /* 0x00000032102c723c */ /* 0x000fe2000000182c */
[----:B------:R-:W-:Y:S02]  /*11220*/  IMAD.MOV.U32 R50, RZ, RZ, R75 ;  /* 0x000000ffff327224 */ /* 0x000fe400078e004b */
[----:B------:R-:W-:-:S05]  /*11230*/  IMAD.MOV.U32 R51, RZ, RZ, R11 ;  /* 0x000000ffff337224 */ /* 0x000fca00078e000b */
[----:B------:R-:W-:Y:S01]  /*11240*/  HMMA.16816.F32 R52, R16, R70, R52 ;  /* 0x000000461034723c */ /* 0x000fe20000001834 */
[----:B------:R-:W-:Y:S02]  /*11250*/  FFMA2 R100, R108.F32x2.HI_LO, R68.F32x2.HI_LO, R100.F32x2.HI_LO ;  /* 0x000000446c647249 */ /* 0x000fe40000000064 */
[----:B------:R-:W-:Y:S01]  /*11260*/  IMAD.MOV.U32 R19, RZ, RZ, R11 ;  /* 0x000000ffff137224 */ /* 0x000fe200078e000b */
[----:B------:R-:W-:Y:S01]  /*11270*/  F2FP.F16.E4M3.UNPACK_B R86, R86.H1 ;  /* 0x00000056ff56723e */ /* 0x000fe200030006ff */
[----:B------:R-:W-:Y:S01]  /*11280*/  IMAD.MOV.U32 R20, RZ, RZ, R25 ;  /* 0x000000ffff147224 */ /* 0x000fe200078e0019 */
[----:B------:R-:W-:Y:S01]  /*11290*/  F2FP.F16.E4M3.UNPACK_B R87, R87.H1 ;  /* 0x00000057ff57723e */ /* 0x000fe200030006ff */
[----:B------:R-:W-:Y:S01]  /*112a0*/  IMAD.MOV.U32 R10, RZ, RZ, R100 ;  /* 0x000000ffff0a7224 */ /* 0x000fe200078e0064 */
[----:B------:R-:W-:Y:S01]  /*112b0*/  F2FP.F16.E4M3.UNPACK_B R78, R78.H1 ;  /* 0x0000004eff4e723e */ /* 0x000fe200030006ff */
[----:B------:R-:W-:Y:S01]  /*112c0*/  HMMA.16816.F32 R48, R48, R90, R12 ;  /* 0x0000005a3030723c */ /* 0x000fe2000000180c */
[----:B------:R-:W-:Y:S01]  /*112d0*/  IMAD.MOV.U32 R11, RZ, RZ, R101 ;  /* 0x000000ffff0b7224 */ /* 0x000fe200078e0065 */
[----:B------:R-:W-:Y:S01]  /*112e0*/  F2FP.F16.E4M3.UNPACK_B R79, R79.H1 ;  /* 0x0000004fff4f723e */ /* 0x000fe200030006ff */
[----:B------:R-:W-:Y:S01]  /*112f0*/  IMAD.MOV.U32 R21, RZ, RZ, R27 ;  /* 0x000000ffff157224 */ /* 0x000fe200078e001b */
[----:B------:R-:W-:Y:S01]  /*11300*/  F2FP.F16.E4M3.UNPACK_B R82, R82.H1 ;  /* 0x00000052ff52723e */ /* 0x000fe200030006ff */
[----:B------:R-:W-:Y:S01]  /*11310*/  IMAD.MOV.U32 R22, RZ, RZ, R29 ;  /* 0x000000ffff167224 */ /* 0x000fe200078e001d */
[----:B------:R-:W-:Y:S01]  /*11320*/  F2FP.F16.E4M3.UNPACK_B R83, R83.H1 ;  /* 0x00000053ff53723e */ /* 0x000fe200030006ff */
[----:B------:R-:W-:Y:S01]  /*11330*/  IMAD.MOV.U32 R23, RZ, RZ, R31 ;  /* 0x000000ffff177224 */ /* 0x000fe200078e001f */
[----:B------:R0:W-:Y:S01]  /*11340*/  STL [R1+0x40], R0 ;  /* 0x0000400001007387 */ /* 0x0001e20000100800 */
[----:B------:R-:W-:-:S02]  /*11350*/  IMAD.MOV.U32 R16, RZ, RZ, R73 ;  /* 0x000000ffff107224 */ /* 0x000fc400078e0049 */
[----:B------:R-:W-:Y:S01]  /*11360*/  IMAD.MOV.U32 R17, RZ, RZ, R77 ;  /* 0x000000ffff117224 */ /* 0x000fe200078e004d */
[----:B------:R0:W-:Y:S01]  /*11370*/  STL [R1+0x44], R2 ;  /* 0x0000440201007387 */ /* 0x0001e20000100800 */
[----:B------:R-:W-:Y:S02]  /*11380*/  IMAD.MOV.U32 R18, RZ, RZ, R75 ;  /* 0x000000ffff127224 */ /* 0x000fe400078e004b */
[----:B------:R-:W-:Y:S02]  /*11390*/  IMAD.MOV.U32 R12, RZ, RZ, R98 ;  /* 0x000000ffff0c7224 */ /* 0x000fe400078e0062 */
[----:B------:R-:W-:Y:S01]  /*113a0*/  IMAD.MOV.U32 R13, RZ, RZ, R99 ;  /* 0x000000ffff0d7224 */ /* 0x000fe200078e0063 */
[----:B------:R0:W-:Y:S04]  /*113b0*/  STL [R1+0x4c], R3 ;  /* 0x00004c0301007387 */ /* 0x0001e80000100800 */
[----:B------:R0:W-:Y:S01]  /*113c0*/  STL [R1+0x48], R4 ;  /* 0x0000480401007387 */ /* 0x0001e20000100800 */
[C---:B------:R-:W-:Y:S03]  /*113d0*/  HMMA.16816.F32 R60, R20.reuse, R86, R32 ;  /* 0x00000056143c723c */ /* 0x040fe60000001820 */
[----:B------:R0:W-:Y:S04]  /*113e0*/  STL.64 [R1+0x38], R10 ;  /* 0x0000380a01007387 */ /* 0x0001e80000100a00 */
[----:B------:R0:W-:Y:S01]  /*113f0*/  STL.64 [R1+0x8], R12 ;  /* 0x0000080c01007387 */ /* 0x0001e20000100a00 */
[----:B------:R-:W-:Y:S01]  /*11400*/  HMMA.16816.F32 R36, R20, R78, R36 ;  /* 0x0000004e1424723c */ /* 0x000fe20000001824 */
[----:B------:R-:W-:-:S07]  /*11410*/  UIADD3 UR6, UPT, UPT, UR6, 0x80, URZ ;  /* 0x0000008006067890 */ /* 0x000fce000fffe0ff */
[----:B------:R-:W-:Y:S01]  /*11420*/  HMMA.16816.F32 R40, R20, R82, R40 ;  /* 0x000000521428723c */ /* 0x000fe20000001828 */
[----:B------:R-:W-:-:S07]  /*11430*/  UISETP.GE.AND UP0, UPT, UR6, UR17, UPT ;  /* 0x000000110600728c */ /* 0x000fce000bf06270 */
[C---:B------:R-:W-:Y:S08]  /*11440*/  HMMA.16816.F32 R64, R16.reuse, R86, R64 ;  /* 0x000000561040723c */ /* 0x040ff00000001840 */
[C---:B------:R-:W-:Y:S08]  /*11450*/  HMMA.16816.F32 R44, R16.reuse, R78, R44 ;  /* 0x0000004e102c723c */ /* 0x040ff0000000182c */
[----:B------:R-:W-:Y:S01]  /*11460*/  HMMA.16816.F32 R52, R16, R82, R52 ;  /* 0x000000521034723c */ /* 0x000fe20000001834 */
[----:B------:R-:W-:-:S02]  /*11470*/  ULEA UR5, UR14, UR5, 0x7 ;  /* 0x000000050e057291 */ /* 0x000fc4000f8e38ff */
[----:B------:R-:W-:Y:S01]  /*11480*/  ULEA UR4, UR15, UR4, 0x7 ;  /* 0x000000040f047291 */ /* 0x000fe2000f8e38ff */
[----:B------:R-:W-:Y:S01]  /*11490*/  NOP ;  /* 0x0000000000007918 */ /* 0x000fe20000000000 */
[----:B0-----:R-:W-:-:S15]  /*114a0*/  BRA.U !UP0, `(.L_x_1) ;  /* 0xffffff5508247547 */ /* 0x001fde000b83ffff */
.L_x_0:
[----:B------:R-:W2:Y:S01]  /*114b0*/  LDL.LU.64 R16, [R1+0x8] ;  /* 0x0000080001107983 */ /* 0x000ea20000300a00 */
[----:B-----5:R-:W0:Y:S01]  /*114c0*/  S2R R8, SR_TID.X ;  /* 0x0000000000087919 */ /* 0x020e220000002100 */
[----:B------:R-:W-:Y:S02]  /*114d0*/  IMAD.MOV.U32 R72, RZ, RZ, R60 ;  /* 0x000000ffff487224 */ /* 0x000fe400078e003c */
[----:B------:R-:W-:Y:S01]  /*114e0*/  IMAD.MOV.U32 R70, RZ, RZ, R36 ;  /* 0x000000ffff467224 */ /* 0x000fe200078e0024 */
[----:B------:R-:W3:Y:S01]  /*114f0*/  LDL.LU.64 R14, [R1+0x38] ;  /* 0x00003800010e7983 */ /* 0x000ee20000300a00 */
[----:B------:R-:W-:Y:S01]  /*11500*/  IMAD.MOV.U32 R68, RZ, RZ, R40 ;  /* 0x000000ffff447224 */ /* 0x000fe200078e0028 */
[----:B------:R-:W1:Y:S01]  /*11510*/  S2UR UR5, SR_CgaCtaId ;  /* 0x00000000000579c3 */ /* 0x000e620000008800 */
[----:B------:R-:W-:Y:S01]  /*11520*/  IMAD.MOV.U32 R60, RZ, RZ, R44 ;  /* 0x000000ffff3c7224 */ /* 0x000fe200078e002c */
[----:B------:R-:W-:Y:S01]  /*11530*/  UMOV UR4, 0x400 ;  /* 0x0000040000047882 */ /* 0x000fe20000000000 */
[----:B------:R-:W-:Y:S01]  /*11540*/  IMAD.MOV.U32 R34, RZ, RZ, R47 ;  /* 0x000000ffff227224 */ /* 0x000fe200078e002f */
[----:B------:R-:W4:Y:S01]  /*11550*/  S2R R94, SR_TID.X ;  /* 0x00000000005e7919 */ /* 0x000f220000002100 */
[----:B------:R-:W-:-:S02]  /*11560*/  IMAD.MOV.U32 R40, RZ, RZ, R52 ;  /* 0x000000ffff287224 */ /* 0x000fc400078e0034 */
[----:B------:R-:W-:Y:S01]  /*11570*/  IMAD.MOV.U32 R24, RZ, RZ, R55 ;  /* 0x000000ffff187224 */ /* 0x000fe200078e0037 */
[----:B------:R-:W4:Y:S01]  /*11580*/  S2R R90, SR_CTAID.X ;  /* 0x00000000005a7919 */ /* 0x000f220000002500 */
[----:B------:R-:W-:Y:S01]  /*11590*/  IMAD.MOV.U32 R32, RZ, RZ, R48 ;  /* 0x000000ffff207224 */ /* 0x000fe200078e0030 */
[----:B------:R-:W2:Y:S01]  /*115a0*/  LDC.64 R92, c[0x0][0x398] ;  /* 0x0000e600ff5c7b82 */ /* 0x000ea20000000a00 */
[----:B------:R-:W-:Y:S02]  /*115b0*/  IMAD.MOV.U32 R26, RZ, RZ, R50 ;  /* 0x000000ffff1a7224 */ /* 0x000fe400078e0032 */
[----:B------:R-:W-:Y:S02]  /*115c0*/  IMAD.MOV.U32 R20, RZ, RZ, R51 ;  /* 0x000000ffff147224 */ /* 0x000fe400078e0033 */
[----:B------:R-:W-:Y:S02]  /*115d0*/  IMAD.MOV.U32 R36, RZ, RZ, R53 ;  /* 0x000000ffff247224 */ /* 0x000fe400078e0035 */
[----:B------:R-:W-:-:S02]  /*115e0*/  IMAD.MOV.U32 R30, RZ, RZ, R54 ;  /* 0x000000ffff1e7224 */ /* 0x000fc400078e0036 */
[----:B------:R-:W-:Y:S01]  /*115f0*/  IMAD.MOV.U32 R28, RZ, RZ, R49 ;  /* 0x000000ffff1c7224 */ /* 0x000fe200078e0031 */
[----:B-1----:R-:W-:Y:S01]  /*11600*/  ULEA UR6, UR5, UR4, 0x18 ;  /* 0x0000000405067291 */ /* 0x002fe2000f8ec0ff */
[--C-:B0-----:R-:W-:Y:S01]  /*11610*/  SHF.R.S32.HI R7, RZ, 0x3, R8.reuse ;  /* 0x00000003ff077819 */ /* 0x101fe20000011408 */
[C---:B------:R-:W-:Y:S01]  /*11620*/  IMAD.SHL.U32 R5, R8.reuse, 0x2, RZ ;  /* 0x0000000208057824 */ /* 0x040fe200078e00ff */
[----:B------:R-:W-:Y:S01]  /*11630*/  SHF.R.S32.HI R9, RZ, 0x4, R8 ;  /* 0x00000004ff097819 */ /* 0x000fe20000011408 */
[C---:B------:R-:W-:Y:S01]  /*11640*/  IMAD.SHL.U32 R11, R8.reuse, 0x40, RZ ;  /* 0x00000040080b7824 */ /* 0x040fe200078e00ff */
[----:B------:R-:W-:Y:S01]  /*11650*/  SGXT R7, R7, 0x1 ;  /* 0x000000010707781a */ /* 0x000fe20000000200 */
[----:B------:R-:W0:Y:S01]  /*11660*/  LDCU.64 UR4, c[0x0][0x3e0] ;  /* 0x00007c00ff0477ac */ /* 0x000e220008000a00 */
[----:B------:R-:W-:Y:S02]  /*11670*/  LOP3.LUT R18, R8, 0x60, RZ, 0xc0, !PT ;  /* 0x0000006008127812 */ /* 0x000fe400078ec0ff */
[----:B------:R-:W-:-:S02]  /*11680*/  LOP3.LUT R5, R5, 0x3c, RZ, 0xc0, !PT ;  /* 0x0000003c05057812 */ /* 0x000fc400078ec0ff */
[----:B------:R-:W-:Y:S02]  /*11690*/  LOP3.LUT R6, R8, 0x7, RZ, 0xc0, !PT ;  /* 0x0000000708067812 */ /* 0x000fe400078ec0ff */
[----:B------:R-:W-:Y:S01]  /*116a0*/  SGXT R9, R9, 0x1 ;  /* 0x000000010909781a */ /* 0x000fe20000000200 */
[----:B------:R-:W-:Y:S01]  /*116b0*/  IMAD R18, R18, 0x8, R5 ;  /* 0x0000000812127824 */ /* 0x000fe200078e0205 */
[----:B------:R-:W-:Y:S01]  /*116c0*/  LOP3.LUT R7, R7, 0x440, RZ, 0xc0, !PT ;  /* 0x0000044007077812 */ /* 0x000fe200078ec0ff */
[C---:B------:R-:W-:Y:S01]  /*116d0*/  IMAD.SHL.U32 R5, R8.reuse, 0x4, RZ ;  /* 0x0000000408057824 */ /* 0x040fe200078e00ff */
[----:B------:R-:W-:Y:S02]  /*116e0*/  LOP3.LUT R10, R9, 0x804, RZ, 0xc0, !PT ;  /* 0x00000804090a7812 */ /* 0x000fe400078ec0ff */
[----:B------:R-:W-:Y:S01]  /*116f0*/  LOP3.LUT R12, R8, 0x7f, RZ, 0xc0, !PT ;  /* 0x0000007f080c7812 */ /* 0x000fe200078ec0ff */
[----:B------:R-:W-:Y:S01]  /*11700*/  IMAD R9, R6, 0x8, R7 ;  /* 0x0000000806097824 */ /* 0x000fe200078e0207 */
[----:B------:R-:W-:Y:S01]  /*11710*/  LOP3.LUT R7, R10, 0x80, R5, 0xf8, !PT ;  /* 0x000000800a077812 */ /* 0x000fe200078ef805 */
[----:B------:R-:W-:Y:S01]  /*11720*/  BAR.SYNC.DEFER_BLOCKING 0x0 ;  /* 0x0000000000007b1d */ /* 0x000fe20000010000 */
[----:B------:R-:W-:Y:S01]  /*11730*/  ISETP.GE.U32.AND P0, PT, R12, 0x20, PT ;  /* 0x000000200c00780c */ /* 0x000fe20003f06070 */
[----:B------:R-:W-:Y:S01]  /*11740*/  IMAD.MOV.U32 R12, RZ, RZ, R42 ;  /* 0x000000ffff0c7224 */ /* 0x000fe200078e002a */
[----:B------:R-:W-:Y:S01]  /*11750*/  LOP3.LUT R10, R9, 0x40, R8, 0x78, !PT ;  /* 0x00000040090a7812 */ /* 0x000fe200078e7808 */
[----:B------:R-:W-:Y:S01]  /*11760*/  IMAD.MOV.U32 R42, RZ, RZ, R58 ;  /* 0x000000ffff2a7224 */ /* 0x000fe200078e003a */
[----:B------:R-:W-:Y:S01]  /*11770*/  LOP3.LUT R11, R11, 0x40, RZ, 0xc0, !PT ;  /* 0x000000400b0b7812 */ /* 0x000fe200078ec0ff */
[----:B------:R-:W-:Y:S01]  /*11780*/  IMAD.MOV.U32 R58, RZ, RZ, R45 ;  /* 0x000000ffff3a7224 */ /* 0x000fe200078e002d */
[----:B------:R-:W-:Y:S01]  /*11790*/  LOP3.LUT R7, R7, R10, RZ, 0xfc, !PT ;  /* 0x0000000a07077212 */ /* 0x000fe200078efcff */
[----:B0-----:R-:W-:Y:S01]  /*117a0*/  UIMAD UR4, UR8, UR4, URZ ;  /* 0x00000004080472a4 */ /* 0x001fe2000f8e02ff */
[----:B----4-:R-:W-:Y:S01]  /*117b0*/  LOP3.LUT R94, R94, 0x1f, RZ, 0xc0, !PT ;  /* 0x0000001f5e5e7812 */ /* 0x010fe200078ec0ff */
[----:B------:R-:W-:-:S04]  /*117c0*/  IMAD.IADD R18, R11, 0x1, R18 ;  /* 0x000000010b127824 */ /* 0x000fc800078e0212 */
[----:B------:R-:W-:Y:S02]  /*117d0*/  IMAD R90, R90, 0x20, R94 ;  /* 0x000000205a5a7824 */ /* 0x000fe400078e025e */
[----:B--2---:R-:W-:Y:S02]  /*117e0*/  IMAD.MOV.U32 R9, RZ, RZ, R17 ;  /* 0x000000ffff097224 */ /* 0x004fe400078e0011 */
[----:B------:R-:W-:Y:S02]  /*117f0*/  IMAD.MOV.U32 R74, RZ, RZ, R16 ;  /* 0x000000ffff4a7224 */ /* 0x000fe400078e0010 */
[C---:B------:R-:W-:Y:S01]  /*11800*/  FMUL R10, R9.reuse, 8388608 ;  /* 0x4b000000090a7820 */ /* 0x040fe20000400000 */
[C---:B------:R-:W-:Y:S01]  /*11810*/  FSETP.GT.AND P2, PT, |R9|.reuse, 8.50705917302346158658e+37, PT ;  /* 0x7e8000000900780b */ /* 0x040fe20003f44200 */
[----:B------:R-:W-:Y:S01]  /*11820*/  IMAD.MOV.U32 R16, RZ, RZ, R62 ;  /* 0x000000ffff107224 */ /* 0x000fe200078e003e */
[C---:B------:R-:W-:Y:S01]  /*11830*/  FSETP.GEU.AND P3, PT, |R9|.reuse, 1.175494350822287508e-38, PT ;  /* 0x008000000900780b */ /* 0x040fe20003f6e200 */
[----:B---3--:R-:W-:Y:S01]  /*11840*/  IMAD.MOV.U32 R76, RZ, RZ, R14 ;  /* 0x000000ffff4c7224 */ /* 0x008fe200078e000e */
[----:B------:R-:W-:Y:S01]  /*11850*/  FSETP.GEU.AND P6, PT, R9, 1.175494350822287508e-38, PT ;  /* 0x008000000900780b */ /* 0x000fe20003fce000 */
[----:B------:R-:W-:Y:S01]  /*11860*/  IMAD.MOV.U32 R14, RZ, RZ, R38 ;  /* 0x000000ffff0e7224 */ /* 0x000fe200078e0026 */
[C---:B------:R-:W-:Y:S01]  /*11870*/  FSETP.GT.AND P1, PT, |R74|.reuse, 8.50705917302346158658e+37, PT ;  /* 0x7e8000004a00780b */ /* 0x040fe20003f24200 */
[----:B------:R-:W-:Y:S01]  /*11880*/  FMUL R11, R74, 8388608 ;  /* 0x4b0000004a0b7820 */ /* 0x000fe20000400000 */
[----:B------:R-:W-:Y:S01]  /*11890*/  FSEL R10, R10, R9, !P6 ;  /* 0x000000090a0a7208 */ /* 0x000fe20007000000 */
[----:B------:R-:W-:Y:S01]  /*118a0*/  IMAD.MOV.U32 R17, RZ, RZ, R15 ;  /* 0x000000ffff117224 */ /* 0x000fe200078e000f */
[----:B------:R-:W-:Y:S01]  /*118b0*/  FSEL R15, RZ, -23, P6 ;  /* 0xc1b80000ff0f7808 */ /* 0x000fe20003000000 */
[----:B------:R-:W-:-:S02]  /*118c0*/  IMAD.MOV.U32 R62, RZ, RZ, R41 ;  /* 0x000000ffff3e7224 */ /* 0x000fc400078e0029 */
[----:B------:R-:W-:Y:S01]  /*118d0*/  @P2 FMUL R9, R9, 0.25 ;  /* 0x3e80000009092820 */ /* 0x000fe20000400000 */
        /* <DEDUP_REMOVED lines=8> */
[----:B------:R-:W-:Y:S01]  /*11960*/  @!P3 FMUL R9, R9, 16777216 ;  /* 0x4b8000000909b820 */ /* 0x000fe20000400000 */
        /* <DEDUP_REMOVED lines=8> */
[C---:B------:R-:W-:Y:S01]  /*119f0*/  FSETP.GEU.AND P3, PT, |R74|.reuse, 1.175494350822287508e-38, PT ;  /* 0x008000004a00780b */ /* 0x040fe20003f6e200 */
[----:B------:R-:W0:Y:S01]  /*11a00*/  MUFU.RCP R9, R9 ;  /* 0x0000000900097308 */ /* 0x000e220000001000 */
[----:B------:R-:W-:Y:S01]  /*11a10*/  FSETP.GEU.AND P2, PT, R74, 1.175494350822287508e-38, PT ;  /* 0x008000004a00780b */ /* 0x000fe20003f4e000 */
[----:B------:R-:W-:Y:S01]  /*11a20*/  @P1 FMUL R56, R56, 0.25 ;  /* 0x3e80000038381820 */ /* 0x000fe20000400000 */
[----:B------:R-:W-:Y:S01]  /*11a30*/  FSETP.GT.AND P6, PT, |R17|, 8.50705917302346158658e+37, PT ;  /* 0x7e8000001100780b */ /* 0x000fe20003fc4200 */
[----:B------:R-:W-:Y:S01]  /*11a40*/  @P1 FMUL R57, R57, 0.25 ;  /* 0x3e80000039391820 */ /* 0x000fe20000400000 */
[----:B------:R-:W-:Y:S01]  /*11a50*/  FSEL R11, R11, R74, !P2 ;  /* 0x0000004a0b0b7208 */ /* 0x000fe20005000000 */
[----:B------:R-:W-:Y:S01]  /*11a60*/  @P1 FMUL R74, R74, 0.25 ;  /* 0x3e8000004a4a1820 */ /* 0x000fe20000400000 */
[----:B------:R-:W-:Y:S01]  /*11a70*/  @P1 FMUL R62, R62, 0.25 ;  /* 0x3e8000003e3e1820 */ /* 0x000fe20000400000 */
[----:B------:R-:W-:Y:S01]  /*11a80*/  @P1 FMUL R68, R68, 0.25 ;  /* 0x3e80000044441820 */ /* 0x000fe20000400000 */
[----:B------:R-:W-:Y:S01]  /*11a90*/  @P1 FMUL R37, R37, 0.25 ;  /* 0x3e80000025251820 */ /* 0x000fe20000400000 */
[----:B------:R-:W-:Y:S01]  /*11aa0*/  @P1 FMUL R70, R70, 0.25 ;  /* 0x3e80000046461820 */ /* 0x000fe20000400000 */
[----:B------:R-:W-:Y:S01]  /*11ab0*/  @P1 FMUL R61, R61, 0.25 ;  /* 0x3e8000003d3d1820 */ /* 0x000fe20000400000 */
[----:B------:R-:W-:Y:S01]  /*11ac0*/  @!P3 FMUL R74, R74, 16777216 ;  /* 0x4b8000004a4ab820 */ /* 0x000fe20000400000 */
[----:B------:R-:W-:Y:S01]  /*11ad0*/  @P1 FMUL R72, R72, 0.25 ;  /* 0x3e80000048481820 */ /* 0x000fe20000400000 */
[----:B------:R-:W-:Y:S01]  /*11ae0*/  FSETP.GEU.AND P5, PT, |R17|, 1.175494350822287508e-38, PT ;  /* 0x008000001100780b */ /* 0x000fe20003fae200 */
[----:B------:R-:W-:Y:S01]  /*11af0*/  IMAD.MOV.U32 R38, RZ, RZ, R46 ;  /* 0x000000ffff267224 */ /* 0x000fe200078e002e */
[----:B------:R-:W1:Y:S01]  /*11b00*/  MUFU.RCP R13, R74 ;  /* 0x0000004a000d7308 */ /* 0x000e620000001000 */
[----:B------:R-:W-:Y:S01]  /*11b10*/  FSETP.GT.AND P1, PT, |R76|, 8.50705917302346158658e+37, PT ;  /* 0x7e8000004c00780b */ /* 0x000fe20003f24200 */
[----:B------:R-:W-:Y:S01]  /*11b20*/  @!P3 FMUL R56, R56, 16777216 ;  /* 0x4b8000003838b820 */ /* 0x000fe20000400000 */
[----:B0-----:R-:W-:Y:S01]  /*11b30*/  FMUL R46, R9, R12 ;  /* 0x0000000c092e7220 */ /* 0x001fe20000400000 */
[----:B------:R-:W-:Y:S01]  /*11b40*/  @!P3 FMUL R57, R57, 16777216 ;  /* 0x4b8000003939b820 */ /* 0x000fe20000400000 */
[----:B------:R-:W-:Y:S01]  /*11b50*/  @!P3 FMUL R62, R62, 16777216 ;  /* 0x4b8000003e3eb820 */ /* 0x000fe20000400000 */
[----:B------:R-:W-:Y:S01]  /*11b60*/  @!P3 FMUL R68, R68, 16777216 ;  /* 0x4b8000004444b820 */ /* 0x000fe20000400000 */
[----:B------:R-:W-:-:S02]  /*11b70*/  VIADD R22, R11, 0xc0cafb0d ;  /* 0xc0cafb0d0b167836 */ /* 0x000fc40000000000 */
[----:B------:R-:W-:Y:S01]  /*11b80*/  @!P3 FMUL R37, R37, 16777216 ;  /* 0x4b8000002525b820 */ /* 0x000fe20000400000 */
[----:B------:R-:W-:Y:S01]  /*11b90*/  @!P3 FMUL R70, R70, 16777216 ;  /* 0x4b8000004646b820 */ /* 0x000fe20000400000 */
[----:B------:R-:W-:Y:S01]  /*11ba0*/  @!P3 FMUL R61, R61, 16777216 ;  /* 0x4b8000003d3db820 */ /* 0x000fe20000400000 */
[----:B------:R-:W-:Y:S01]  /*11bb0*/  @!P3 FMUL R72, R72, 16777216 ;  /* 0x4b8000004848b820 */ /* 0x000fe20000400000 */
[C---:B------:R-:W-:Y:S01]  /*11bc0*/  FMUL R12, R17.reuse, 8388608 ;  /* 0x4b000000110c7820 */ /* 0x040fe20000400000 */
[----:B------:R-:W-:Y:S01]  /*11bd0*/  FSETP.GEU.AND P4, PT, R17, 1.175494350822287508e-38, PT ;  /* 0x008000001100780b */ /* 0x000fe20003f8e000 */
[C---:B------:R-:W-:Y:S01]  /*11be0*/  FMUL R45, R9.reuse, R43 ;  /* 0x0000002b092d7220 */ /* 0x040fe20000400000 */
[C---:B------:R-:W-:Y:S01]  /*11bf0*/  FSETP.GEU.AND P3, PT, |R76|.reuse, 1.175494350822287508e-38, PT ;  /* 0x008000004c00780b */ /* 0x040fe20003f6e200 */
[----:B------:R-:W-:Y:S01]  /*11c00*/  FMUL R50, R9, R14 ;  /* 0x0000000e09327220 */ /* 0x000fe20000400000 */
[C---:B-1----:R-:W-:Y:S01]  /*11c10*/  FMUL R44, R13.reuse, R56 ;  /* 0x000000380d2c7220 */ /* 0x042fe20000400000 */
[C---:B------:R-:W-:Y:S01]  /*11c20*/  FMUL R43, R13.reuse, R57 ;  /* 0x000000390d2b7220 */ /* 0x040fe20000400000 */
[C---:B------:R-:W-:Y:S01]  /*11c30*/  FMUL R47, R13.reuse, R62 ;  /* 0x0000003e0d2f7220 */ /* 0x040fe20000400000 */
[C---:B------:R-:W-:Y:S01]  /*11c40*/  FMUL R48, R13.reuse, R68 ;  /* 0x000000440d307220 */ /* 0x040fe20000400000 */
[C---:B------:R-:W-:Y:S01]  /*11c50*/  FMUL R51, R13.reuse, R37 ;  /* 0x000000250d337220 */ /* 0x040fe20000400000 */
[C---:B------:R-:W-:Y:S01]  /*11c60*/  FMUL R52, R13.reuse, R70 ;  /* 0x000000460d347220 */ /* 0x040fe20000400000 */
[C---:B------:R-:W-:Y:S01]  /*11c70*/  FMUL R55, R13.reuse, R61 ;  /* 0x0000003d0d377220 */ /* 0x040fe20000400000 */
[----:B------:R-:W-:Y:S01]  /*11c80*/  FMUL R56, R13, R72 ;  /* 0x000000480d387220 */ /* 0x000fe20000400000 */
[----:B------:R-:W-:Y:S01]  /*11c90*/  FSEL R14, RZ, -23, P2 ;  /* 0xc1b80000ff0e7808 */ /* 0x000fe20001000000 */
[----:B------:R-:W-:Y:S01]  /*11ca0*/  FMUL R13, R76, 8388608 ;  /* 0x4b0000004c0d7820 */ /* 0x000fe20000400000 */
[----:B------:R-:W-:Y:S01]  /*11cb0*/  LOP3.LUT R22, R22, 0xff800000, RZ, 0xc0, !PT ;  /* 0xff80000016167812 */ /* 0x000fe200078ec0ff */
[----:B------:R-:W-:Y:S01]  /*11cc0*/  FMUL R41, R9, R59 ;  /* 0x0000003b09297220 */ /* 0x000fe20000400000 */
[----:B------:R-:W-:Y:S01]  /*11cd0*/  FSEL R12, R12, R17, !P4 ;  /* 0x000000110c0c7208 */ /* 0x000fe20006000000 */
[----:B------:R-:W-:Y:S01]  /*11ce0*/  @P6 FMUL R17, R17, 0.25 ;  /* 0x3e80000011116820 */ /* 0x000fe20000400000 */
[C---:B------:R-:W-:Y:S01]  /*11cf0*/  FSETP.GEU.AND P2, PT, R76.reuse, 1.175494350822287508e-38, PT ;  /* 0x008000004c00780b */ /* 0x040fe20003f4e000 */
[C---:B------:R-:W-:Y:S01]  /*11d00*/  FMUL R42, R9.reuse, R42 ;  /* 0x0000002a092a7220 */ /* 0x040fe20000400000 */
[C---:B------:R-:W-:Y:S01]  /*11d10*/  FMUL R49, R9.reuse, R39 ;  /* 0x0000002709317220 */ /* 0x040fe20000400000 */
[C---:B------:R-:W-:Y:S01]  /*11d20*/  FMUL R53, R9.reuse, R63 ;  /* 0x0000003f09357220 */ /* 0x040fe20000400000 */
[----:B------:R-:W-:Y:S01]  /*11d30*/  FMUL R54, R9, R16 ;  /* 0x0000001009367220 */ /* 0x000fe20000400000 */
[----:B------:R-:W-:Y:S01]  /*11d40*/  I2FP.F32.S32 R9, R22 ;  /* 0x0000001600097245 */ /* 0x000fe20000201400 */
[----:B------:R-:W-:Y:S01]  /*11d50*/  @!P5 FMUL R17, R17, 16777216 ;  /* 0x4b8000001111d820 */ /* 0x000fe20000400000 */
[----:B------:R-:W-:Y:S01]  /*11d60*/  FSEL R13, R13, R76, !P2 ;  /* 0x0000004c0d0d7208 */ /* 0x000fe20005000000 */
[----:B------:R-:W-:Y:S01]  /*11d70*/  @P1 FMUL R76, R76, 0.25 ;  /* 0x3e8000004c4c1820 */ /* 0x000fe20000400000 */
[----:B------:R-:W-:Y:S01]  /*11d80*/  @P6 FMUL R20, R20, 0.25 ;  /* 0x3e80000014146820 */ /* 0x000fe20000400000 */
[----:B------:R-:W-:Y:S01]  /*11d90*/  FFMA.FTZ R14, R9, 1.1920928955078125e-07, R14 ;  /* 0x34000000090e7823 */ /* 0x000fe2000001000e */
[----:B------:R-:W-:Y:S01]  /*11da0*/  VIADD R19, R10, 0xc0cafb0d ;  /* 0xc0cafb0d0a137836 */ /* 0x000fe20000000000 */
[----:B------:R-:W0:Y:S01]  /*11db0*/  MUFU.RCP R9, R17 ;  /* 0x0000001100097308 */ /* 0x000e220000001000 */
[----:B------:R-:W-:Y:S01]  /*11dc0*/  @!P3 FMUL R76, R76, 16777216 ;  /* 0x4b8000004c4cb820 */ /* 0x000fe20000400000 */
[----:B------:R-:W-:Y:S01]  /*11dd0*/  @!P5 FMUL R20, R20, 16777216 ;  /* 0x4b8000001414d820 */ /* 0x000fe20000400000 */
[----:B------:R-:W-:Y:S01]  /*11de0*/  @P1 FMUL R28, R28, 0.25 ;  /* 0x3e8000001c1c1820 */ /* 0x000fe20000400000 */
[----:B------:R-:W-:Y:S01]  /*11df0*/  @P6 FMUL R34, R34, 0.25 ;  /* 0x3e80000022226820 */ /* 0x000fe20000400000 */
[----:B------:R-:W-:Y:S01]  /*11e00*/  @P1 FMUL R32, R32, 0.25 ;  /* 0x3e80000020201820 */ /* 0x000fe20000400000 */
[----:B------:R-:W-:Y:S01]  /*11e10*/  @P6 FMUL R38, R38, 0.25 ;  /* 0x3e80000026266820 */ /* 0x000fe20000400000 */
[----:B------:R-:W-:Y:S01]  /*11e20*/  @P1 FMUL R40, R40, 0.25 ;  /* 0x3e80000028281820 */ /* 0x000fe20000400000 */
[----:B------:R-:W1:Y:S01]  /*11e30*/  MUFU.RCP R25, R76 ;  /* 0x0000004c00197308 */ /* 0x000e620000001000 */
[----:B------:R-:W-:Y:S01]  /*11e40*/  @P6 FMUL R24, R24, 0.25 ;  /* 0x3e80000018186820 */ /* 0x000fe20000400000 */
[----:B------:R-:W-:Y:S01]  /*11e50*/  @P6 FMUL R30, R30, 0.25 ;  /* 0x3e8000001e1e6820 */ /* 0x000fe20000400000 */
[----:B------:R-:W-:Y:S01]  /*11e60*/  @P6 FMUL R67, R67, 0.25 ;  /* 0x3e80000043436820 */ /* 0x000fe20000400000 */
[----:B------:R-:W-:Y:S01]  /*11e70*/  @P6 FMUL R66, R66, 0.25 ;  /* 0x3e80000042426820 */ /* 0x000fe20000400000 */
[----:B------:R-:W-:Y:S01]  /*11e80*/  @P1 FMUL R65, R65, 0.25 ;  /* 0x3e80000041411820 */ /* 0x000fe20000400000 */
[----:B------:R-:W-:Y:S01]  /*11e90*/  @P1 FMUL R64, R64, 0.25 ;  /* 0x3e80000040401820 */ /* 0x000fe20000400000 */
[----:B------:R-:W-:Y:S01]  /*11ea0*/  LOP3.LUT R19, R19, 0xff800000, RZ, 0xc0, !PT ;  /* 0xff80000013137812 */ /* 0x000fe200078ec0ff */
[----:B------:R-:W-:Y:S01]  /*11eb0*/  @!P3 FMUL R28, R28, 16777216 ;  /* 0x4b8000001c1cb820 */ /* 0x000fe20000400000 */
[----:B0-----:R-:W-:Y:S01]  /*11ec0*/  FMUL R23, R9, R20 ;  /* 0x0000001409177220 */ /* 0x001fe20000400000 */
[----:B------:R-:W-:Y:S01]  /*11ed0*/  @!P5 FMUL R34, R34, 16777216 ;  /* 0x4b8000002222d820 */ /* 0x000fe20000400000 */
[----:B------:R-:W-:Y:S01]  /*11ee0*/  @!P3 FMUL R32, R32, 16777216 ;  /* 0x4b8000002020b820 */ /* 0x000fe20000400000 */
[----:B------:R-:W-:-:S02]  /*11ef0*/  VIADD R20, R13, 0xc0cafb0d ;  /* 0xc0cafb0d0d147836 */ /* 0x000fc40000000000 */
[----:B------:R-:W-:Y:S01]  /*11f00*/  @P6 FMUL R26, R26, 0.25 ;  /* 0x3e8000001a1a6820 */ /* 0x000fe20000400000 */
[----:B------:R-:W-:Y:S01]  /*11f10*/  @!P5 FMUL R38, R38, 16777216 ;  /* 0x4b8000002626d820 */ /* 0x000fe20000400000 */
[----:B------:R-:W-:Y:S01]  /*11f20*/  @!P3 FMUL R40, R40, 16777216 ;  /* 0x4b8000002828b820 */ /* 0x000fe20000400000 */
[----:B------:R-:W-:Y:S02]  /*11f30*/  VIADD R21, R12, 0xc0cafb0d ;  /* 0xc0cafb0d0c157836 */ /* 0x000fe40000000000 */
[----:B------:R-:W-:Y:S01]  /*11f40*/  @!P5 FMUL R24, R24, 16777216 ;  /* 0x4b8000001818d820 */ /* 0x000fe20000400000 */
[----:B------:R-:W-:Y:S01]  /*11f50*/  @!P5 FMUL R30, R30, 16777216 ;  /* 0x4b8000001e1ed820 */ /* 0x000fe20000400000 */
[----:B------:R-:W-:Y:S01]  /*11f60*/  @!P5 FMUL R67, R67, 16777216 ;  /* 0x4b8000004343d820 */ /* 0x000fe20000400000 */
[----:B------:R-:W-:Y:S01]  /*11f70*/  @!P5 FMUL R66, R66, 16777216 ;  /* 0x4b8000004242d820 */ /* 0x000fe20000400000 */
[----:B------:R-:W-:Y:S01]  /*11f80*/  @!P3 FMUL R65, R65, 16777216 ;  /* 0x4b8000004141b820 */ /* 0x000fe20000400000 */
[----:B------:R-:W-:Y:S01]  /*11f90*/  @!P3 FMUL R64, R64, 16777216 ;  /* 0x4b8000004040b820 */ /* 0x000fe20000400000 */
[----:B------:R-:W-:Y:S01]  /*11fa0*/  I2FP.F32.S32 R16, R19 ;  /* 0x0000001300107245 */ /* 0x000fe20000201400 */
[----:B-1----:R-:W-:Y:S01]  /*11fb0*/  FMUL R27, R25, R28 ;  /* 0x0000001c191b7220 */ /* 0x002fe20000400000 */
[----:B------:R-:W-:Y:S01]  /*11fc0*/  FMUL R33, R9, R34 ;  /* 0x0000002209217220 */ /* 0x000fe20000400000 */
[----:B------:R-:W-:Y:S01]  /*11fd0*/  @P1 FMUL R36, R36, 0.25 ;  /* 0x3e80000024241820 */ /* 0x000fe20000400000 */
[----:B------:R-:W-:Y:S01]  /*11fe0*/  FMUL R28, R25, R32 ;  /* 0x00000020191c7220 */ /* 0x000fe20000400000 */
[----:B------:R-:W-:Y:S01]  /*11ff0*/  @!P5 FMUL R26, R26, 16777216 ;  /* 0x4b8000001a1ad820 */ /* 0x000fe20000400000 */
[----:B------:R-:W-:Y:S01]  /*12000*/  FMUL R34, R9, R38 ;  /* 0x0000002609227220 */ /* 0x000fe20000400000 */
[----:B------:R-:W-:Y:S01]  /*12010*/  @P1 FMUL R58, R58, 0.25 ;  /* 0x3e8000003a3a1820 */ /* 0x000fe20000400000 */
[----:B------:R-:W-:Y:S01]  /*12020*/  @P1 FMUL R60, R60, 0.25 ;  /* 0x3e8000003c3c1820 */ /* 0x000fe20000400000 */
[----:B------:R-:W-:Y:S01]  /*12030*/  LOP3.LUT R20, R20, 0xff800000, RZ, 0xc0, !PT ;  /* 0xff80000014147812 */ /* 0x000fe200078ec0ff */
[----:B------:R-:W-:Y:S01]  /*12040*/  FMUL R32, R25, R40 ;  /* 0x0000002819207220 */ /* 0x000fe20000400000 */
[C---:B------:R-:W-:Y:S01]  /*12050*/  FMUL R29, R9.reuse, R24 ;  /* 0x00000018091d7220 */ /* 0x040fe20000400000 */
[C---:B------:R-:W-:Y:S01]  /*12060*/  FMUL R30, R9.reuse, R30 ;  /* 0x0000001e091e7220 */ /* 0x040fe20000400000 */
[C---:B------:R-:W-:Y:S01]  /*12070*/  FMUL R37, R9.reuse, R67 ;  /* 0x0000004309257220 */ /* 0x040fe20000400000 */
[----:B------:R-:W-:Y:S01]  /*12080*/  FMUL R38, R9, R66 ;  /* 0x0000004209267220 */ /* 0x000fe20000400000 */
[----:B------:R-:W-:Y:S01]  /*12090*/  LOP3.LUT R21, R21, 0xff800000, RZ, 0xc0, !PT ;  /* 0xff80000015157812 */ /* 0x000fe200078ec0ff */
[C---:B------:R-:W-:Y:S01]  /*120a0*/  FMUL R39, R25.reuse, R65 ;  /* 0x0000004119277220 */ /* 0x040fe20000400000 */
[----:B------:R-:W-:Y:S01]  /*120b0*/  FMUL R40, R25, R64 ;  /* 0x0000004019287220 */ /* 0x000fe20000400000 */
[----:B------:R-:W-:Y:S01]  /*120c0*/  FFMA.FTZ R15, R16, 1.1920928955078125e-07, R15 ;  /* 0x34000000100f7823 */ /* 0x000fe2000001000f */
[----:B------:R-:W-:Y:S01]  /*120d0*/  @!P3 FMUL R36, R36, 16777216 ;  /* 0x4b8000002424b820 */ /* 0x000fe20000400000 */
[----:B------:R-:W-:Y:S01]  /*120e0*/  F2FP.SATFINITE.E4M3.F32.PACK_AB_MERGE_C R55, R55, R56, RZ ;  /* 0x000000383737723e */ /* 0x000fe200048070ff */
[----:B------:R-:W-:Y:S01]  /*120f0*/  FMUL R26, R9, R26 ;  /* 0x0000001a091a7220 */ /* 0x000fe20000400000 */
[----:B------:R-:W-:Y:S01]  /*12100*/  F2FP.SATFINITE.E4M3.F32.PACK_AB_MERGE_C R51, R51, R52, RZ ;  /* 0x000000343333723e */ /* 0x000fe200048070ff */
[----:B------:R-:W-:Y:S01]  /*12110*/  @!P3 FMUL R58, R58, 16777216 ;  /* 0x4b8000003a3ab820 */ /* 0x000fe20000400000 */
[----:B------:R-:W-:Y:S01]  /*12120*/  F2FP.SATFINITE.E4M3.F32.PACK_AB_MERGE_C R47, R47, R48, RZ ;  /* 0x000000302f2f723e */ /* 0x000fe200048070ff */
[----:B------:R-:W-:Y:S01]  /*12130*/  @!P3 FMUL R60, R60, 16777216 ;  /* 0x4b8000003c3cb820 */ /* 0x000fe20000400000 */
[----:B------:R-:W-:Y:S01]  /*12140*/  FSEL R17, RZ, -23, P2 ;  /* 0xc1b80000ff117808 */ /* 0x000fe20001000000 */
[C---:B------:R-:W-:Y:S01]  /*12150*/  FMUL R31, R25.reuse, R36 ;  /* 0x00000024191f7220 */ /* 0x040fe20000400000 */
[----:B------:R-:W-:Y:S01]  /*12160*/  I2FP.F32.S32 R16, R20 ;  /* 0x0000001400107245 */ /* 0x000fe20000201400 */
[----:B------:R-:W-:Y:S01]  /*12170*/  FMUL R35, R25, R58 ;  /* 0x0000003a19237220 */ /* 0x000fe20000400000 */
[----:B------:R-:W-:Y:S01]  /*12180*/  F2FP.SATFINITE.E4M3.F32.PACK_AB_MERGE_C R53, R53, R54, RZ ;  /* 0x000000363535723e */ /* 0x000fe200048070ff */
[----:B------:R-:W-:Y:S01]  /*12190*/  FMUL R36, R25, R60 ;  /* 0x0000003c19247220 */ /* 0x000fe20000400000 */
[----:B------:R-:W-:Y:S01]  /*121a0*/  F2FP.SATFINITE.E4M3.F32.PACK_AB_MERGE_C R49, R49, R50, RZ ;  /* 0x000000323131723e */ /* 0x000fe200048070ff */
[----:B------:R-:W-:Y:S01]  /*121b0*/  FFMA.FTZ R17, R16, 1.1920928955078125e-07, R17 ;  /* 0x3400000010117823 */ /* 0x000fe20000010011 */
[----:B------:R-:W-:Y:S01]  /*121c0*/  F2FP.SATFINITE.E4M3.F32.PACK_AB_MERGE_C R45, R45, R46, RZ ;  /* 0x0000002e2d2d723e */ /* 0x000fe200048070ff */
[----:B------:R-:W-:Y:S01]  /*121d0*/  IMAD.IADD R22, R11, 0x1, -R22 ;  /* 0x000000010b167824 */ /* 0x000fe200078e0a16 */
[----:B------:R-:W-:Y:S01]  /*121e0*/  FSEL R9, RZ, -23, P4 ;  /* 0xc1b80000ff097808 */ /* 0x000fe20002000000 */
[----:B------:R-:W-:Y:S01]  /*121f0*/  IMAD.IADD R20, R13, 0x1, -R20 ;  /* 0x000000010d147824 */ /* 0x000fe200078e0a14 */
[----:B------:R-:W-:Y:S01]  /*12200*/  I2FP.F32.S32 R24, R21 ;  /* 0x0000001500187245 */ /* 0x000fe20000201400 */
[----:B------:R-:W-:Y:S01]  /*12210*/  FADD R22, R22, -1 ;  /* 0xbf80000016167421 */ /* 0x000fe20000000000 */
[----:B------:R-:W-:Y:S01]  /*12220*/  F2FP.SATFINITE.E4M3.F32.PACK_AB_MERGE_C R39, R39, R40, RZ ;  /* 0x000000282727723e */ /* 0x000fe200048070ff */
[----:B------:R-:W-:Y:S01]  /*12230*/  IMAD.IADD R19, R10, 0x1, -R19 ;  /* 0x000000010a137824 */ /* 0x000fe200078e0a13 */
[----:B------:R-:W-:Y:S01]  /*12240*/  F2FP.SATFINITE.E4M3.F32.PACK_AB_MERGE_C R37, R37, R38, RZ ;  /* 0x000000262525723e */ /* 0x000fe200048070ff */
[----:B------:R-:W-:Y:S01]  /*12250*/  FFMA.FTZ R16, R24, 1.1920928955078125e-07, R9 ;  /* 0x3400000018107823 */ /* 0x000fe20000010009 */
[----:B------:R-:W-:Y:S01]  /*12260*/  F2FP.SATFINITE.E4M3.F32.PACK_AB_MERGE_C R33, R33, R34, RZ ;  /* 0x000000222121723e */ /* 0x000fe200048070ff */
[----:B------:R-:W-:Y:S01]  /*12270*/  IMAD.IADD R21, R12, 0x1, -R21 ;  /* 0x000000010c157824 */ /* 0x000fe200078e0a15 */
[----:B------:R-:W-:Y:S01]  /*12280*/  F2FP.SATFINITE.E4M3.F32.PACK_AB_MERGE_C R29, R29, R30, RZ ;  /* 0x0000001e1d1d723e */ /* 0x000fe200048070ff */
[----:B------:R-:W-:Y:S01]  /*12290*/  FADD R20, R20, -1 ;  /* 0xbf80000014147421 */ /* 0x000fe20000000000 */
[----:B------:R-:W-:Y:S01]  /*122a0*/  F2FP.SATFINITE.E4M3.F32.PACK_AB_MERGE_C R41, R41, R42, RZ ;  /* 0x0000002a2929723e */ /* 0x000fe200048070ff */
[----:B------:R-:W-:Y:S01]  /*122b0*/  FADD R19, R19, -1 ;  /* 0xbf80000013137421 */ /* 0x000fe20000000000 */
[----:B------:R-:W-:-:S02]  /*122c0*/  LOP3.LUT R55, R55, 0xffff, RZ, 0xc0, !PT ;  /* 0x0000ffff37377812 */ /* 0x000fc400078ec0ff */
[----:B------:R-:W-:Y:S02]  /*122d0*/  LOP3.LUT R40, R51, 0xffff, RZ, 0xc0, !PT ;  /* 0x0000ffff33287812 */ /* 0x000fe400078ec0ff */
[----:B------:R-:W-:Y:S02]  /*122e0*/  LOP3.LUT R47, R47, 0xffff, RZ, 0xc0, !PT ;  /* 0x0000ffff2f2f7812 */ /* 0x000fe400078ec0ff */
[----:B------:R-:W-:Y:S02]  /*122f0*/  LOP3.LUT R53, R53, 0xffff, RZ, 0xc0, !PT ;  /* 0x0000ffff35357812 */ /* 0x000fe400078ec0ff */
[----:B------:R-:W-:Y:S02]  /*12300*/  LOP3.LUT R42, R49, 0xffff, RZ, 0xc0, !PT ;  /* 0x0000ffff312a7812 */ /* 0x000fe400078ec0ff */
[----:B------:R-:W-:Y:S02]  /*12310*/  LOP3.LUT R45, R45, 0xffff, RZ, 0xc0, !PT ;  /* 0x0000ffff2d2d7812 */ /* 0x000fe400078ec0ff */
[----:B------:R-:W-:-:S02]  /*12320*/  LOP3.LUT R37, R37, 0xffff, RZ, 0xc0, !PT ;  /* 0x0000ffff25257812 */ /* 0x000fc400078ec0ff */
[----:B------:R-:W-:Y:S02]  /*12330*/  LOP3.LUT R46, R33, 0xffff, RZ, 0xc0, !PT ;  /* 0x0000ffff212e7812 */ /* 0x000fe400078ec0ff */
[----:B------:R-:W-:Y:S02]  /*12340*/  LOP3.LUT R49, R29, 0xffff, RZ, 0xc0, !PT ;  /* 0x0000ffff1d317812 */ /* 0x000fe400078ec0ff */
[----:B------:R-:W-:Y:S02]  /*12350*/  F2FP.SATFINITE.E4M3.F32.PACK_AB_MERGE_C R30, R23, R26, RZ ;  /* 0x0000001a171e723e */ /* 0x000fe400048070ff */
[----:B------:R-:W-:Y:S02]  /*12360*/  PRMT R24, R47, 0x3340, R0 ;  /* 0x000033402f187816 */ /* 0x000fe40000000000 */
[----:B------:R-:W-:Y:S02]  /*12370*/  PRMT R9, R55, 0x3340, R40 ;  /* 0x0000334037097816 */ /* 0x000fe40000000028 */
[----:B------:R-:W-:-:S02]  /*12380*/  PRMT R26, R45, 0x3340, R0 ;  /* 0x000033402d1a7816 */ /* 0x000fc40000000000 */
[----:B------:R-:W-:Y:S02]  /*12390*/  PRMT R23, R53, 0x3340, R42 ;  /* 0x0000334035177816 */ /* 0x000fe4000000002a */
[----:B------:R-:W-:Y:S02]  /*123a0*/  F2FP.SATFINITE.E4M3.F32.PACK_AB_MERGE_C R35, R35, R36, RZ ;  /* 0x000000242323723e */ /* 0x000fe400048070ff */
[----:B------:R-:W-:Y:S02]  /*123b0*/  F2FP.SATFINITE.E4M3.F32.PACK_AB_MERGE_C R28, R27, R28, RZ ;  /* 0x0000001c1b1c723e */ /* 0x000fe400048070ff */
[----:B------:R-:W-:Y:S02]  /*123c0*/  F2FP.SATFINITE.E4M3.F32.PACK_AB_MERGE_C R31, R31, R32, RZ ;  /* 0x000000201f1f723e */ /* 0x000fe400048070ff */
[----:B------:R-:W-:Y:S02]  /*123d0*/  PRMT R38, R49, 0x3340, R0 ;  /* 0x0000334031267816 */ /* 0x000fe40000000000 */
[----:B------:R-:W-:-:S02]  /*123e0*/  PRMT R27, R37, 0x3340, R46 ;  /* 0x00003340251b7816 */ /* 0x000fc4000000002e */
[----:B------:R-:W-:Y:S02]  /*123f0*/  PRMT R32, R9, 0x5410, R24 ;  /* 0x0000541009207816 */ /* 0x000fe40000000018 */
[----:B------:R-:W-:Y:S02]  /*12400*/  F2FP.SATFINITE.E4M3.F32.PACK_AB_MERGE_C R43, R43, R44, RZ ;  /* 0x0000002c2b2b723e */ /* 0x000fe400048070ff */
[----:B------:R-:W-:Y:S02]  /*12410*/  PRMT R36, R23, 0x5410, R26 ;  /* 0x0000541017247816 */ /* 0x000fe4000000001a */
[----:B------:R-:W-:Y:S02]  /*12420*/  SHF.R.U32.HI R9, RZ, 0x8, R55 ;  /* 0x00000008ff097819 */ /* 0x000fe40000011637 */
[----:B------:R-:W-:Y:S02]  /*12430*/  SHF.R.U32.HI R24, RZ, 0x8, R40 ;  /* 0x00000008ff187819 */ /* 0x000fe40000011628 */
[----:B------:R-:W-:-:S02]  /*12440*/  LOP3.LUT R44, R35, 0xffff, RZ, 0xc0, !PT ;  /* 0x0000ffff232c7812 */ /* 0x000fc400078ec0ff */
[----:B------:R-:W-:Y:S02]  /*12450*/  SHF.R.U32.HI R26, RZ, 0x8, R47 ;  /* 0x00000008ff1a7819 */ /* 0x000fe4000001162f */
[----:B------:R-:W-:Y:S02]  /*12460*/  LOP3.LUT R39, R39, 0xffff, RZ, 0xc0, !PT ;  /* 0x0000ffff27277812 */ /* 0x000fe400078ec0ff */
[----:B------:R-:W-:Y:S02]  /*12470*/  LOP3.LUT R33, R31, 0xffff, RZ, 0xc0, !PT ;  /* 0x0000ffff1f217812 */ /* 0x000fe400078ec0ff */
[----:B------:R-:W-:Y:S02]  /*12480*/  PRMT R35, R27, 0x5410, R38 ;  /* 0x000054101b237816 */ /* 0x000fe40000000026 */
[----:B------:R-:W-:Y:S02]  /*12490*/  SHF.R.U32.HI R23, RZ, 0x8, R53 ;  /* 0x00000008ff177819 */ /* 0x000fe40000011635 */
[----:B------:R-:W-:-:S02]  /*124a0*/  SHF.R.U32.HI R27, RZ, 0x8, R45 ;  /* 0x00000008ff1b7819 */ /* 0x000fc4000001162d */
[----:B------:R-:W-:Y:S02]  /*124b0*/  LOP3.LUT R24, R24, 0xffff, RZ, 0xc0, !PT ;  /* 0x0000ffff18187812 */ /* 0x000fe400078ec0ff */
[----:B------:R-:W-:Y:S02]  /*124c0*/  LOP3.LUT R9, R9, 0xffff, RZ, 0xc0, !PT ;  /* 0x0000ffff09097812 */ /* 0x000fe400078ec0ff */
[----:B------:R-:W-:Y:S02]  /*124d0*/  LOP3.LUT R29, R26, 0xffff, RZ, 0xc0, !PT ;  /* 0x0000ffff1a1d7812 */ /* 0x000fe400078ec0ff */
[----:B------:R-:W-:Y:S02]  /*124e0*/  PRMT R34, R33, 0x3340, R0 ;  /* 0x0000334021227816 */ /* 0x000fe40000000000 */
[----:B------:R-:W-:Y:S02]  /*124f0*/  PRMT R25, R39, 0x3340, R44 ;  /* 0x0000334027197816 */ /* 0x000fe4000000002c */
[----:B------:R-:W-:-:S02]  /*12500*/  LOP3.LUT R26, R23, 0xffff, RZ, 0xc0, !PT ;  /* 0x0000ffff171a7812 */ /* 0x000fc400078ec0ff */
[----:B------:R-:W-:Y:S02]  /*12510*/  LOP3.LUT R23, R27, 0xffff, RZ, 0xc0, !PT ;  /* 0x0000ffff1b177812 */ /* 0x000fe400078ec0ff */
[----:B------:R-:W-:Y:S02]  /*12520*/  PRMT R27, R9, 0x3340, R24 ;  /* 0x00003340091b7816 */ /* 0x000fe40000000018 */
[----:B------:R-:W-:Y:S02]  /*12530*/  SHF.R.U32.HI R9, RZ, 0x8, R39 ;  /* 0x00000008ff097819 */ /* 0x000fe40000011627 */
[----:B------:R-:W-:Y:S02]  /*12540*/  SHF.R.U32.HI R24, RZ, 0x8, R44 ;  /* 0x00000008ff187819 */ /* 0x000fe4000001162c */
[----:B------:R-:W-:Y:S02]  /*12550*/  PRMT R31, R25, 0x5410, R34 ;  /* 0x00005410191f7816 */ /* 0x000fe40000000022 */
[----:B------:R-:W-:-:S02]  /*12560*/  SHF.R.U32.HI R25, RZ, 0x8, R42 ;  /* 0x00000008ff197819 */ /* 0x000fc4000001162a */
[----:B------:R-:W-:Y:S02]  /*12570*/  LOP3.LUT R24, R24, 0xffff, RZ, 0xc0, !PT ;  /* 0x0000ffff18187812 */ /* 0x000fe400078ec0ff */
[----:B------:R-:W-:Y:S02]  /*12580*/  LOP3.LUT R9, R9, 0xffff, RZ, 0xc0, !PT ;  /* 0x0000ffff09097812 */ /* 0x000fe400078ec0ff */
[----:B------:R-:W-:Y:S02]  /*12590*/  LOP3.LUT R25, R25, 0xffff, RZ, 0xc0, !PT ;  /* 0x0000ffff19197812 */ /* 0x000fe400078ec0ff */
[----:B------:R-:W-:Y:S02]  /*125a0*/  PRMT R24, R9, 0x3340, R24 ;  /* 0x0000334009187816 */ /* 0x000fe40000000018 */
[----:B------:R-:W-:Y:S02]  /*125b0*/  PRMT R34, R29, 0x3340, R0 ;  /* 0x000033401d227816 */ /* 0x000fe40000000000 */
[----:B------:R-:W-:-:S02]  /*125c0*/  SHF.R.U32.HI R9, RZ, 0x8, R49 ;  /* 0x00000008ff097819 */ /* 0x000fc40000011631 */
[----:B------:R-:W-:Y:S02]  /*125d0*/  PRMT R29, R26, 0x3340, R25 ;  /* 0x000033401a1d7816 */ /* 0x000fe40000000019 */
[----:B------:R-:W-:Y:S02]  /*125e0*/  PRMT R38, R23, 0x3340, R0 ;  /* 0x0000334017267816 */ /* 0x000fe40000000000 */
[----:B------:R-:W-:Y:S02]  /*125f0*/  SHF.R.U32.HI R26, RZ, 0x8, R33 ;  /* 0x00000008ff1a7819 */ /* 0x000fe40000011621 */
[----:B------:R-:W-:Y:S01]  /*12600*/  SHF.R.U32.HI R23, RZ, 0x8, R37 ;  /* 0x00000008ff177819 */ /* 0x000fe20000011625 */
[----:B------:R-:W-:Y:S01]  /*12610*/  IMAD.MOV.U32 R37, RZ, RZ, 0x3dc6b27f ;  /* 0x3dc6b27fff257424 */ /* 0x000fe200078e00ff */
[----:B------:R-:W-:Y:S02]  /*12620*/  LOP3.LUT R9, R9, 0xffff, RZ, 0xc0, !PT ;  /* 0x0000ffff09097812 */ /* 0x000fe400078ec0ff */
[----:B------:R-:W-:-:S02]  /*12630*/  LOP3.LUT R33, R26, 0xffff, RZ, 0xc0, !PT ;  /* 0x0000ffff1a217812 */ /* 0x000fc400078ec0ff */
[----:B------:R-:W-:Y:S02]  /*12640*/  LOP3.LUT R26, R23, 0xffff, RZ, 0xc0, !PT ;  /* 0x0000ffff171a7812 */ /* 0x000fe400078ec0ff */
[----:B------:R-:W-:Y:S01]  /*12650*/  PRMT R23, R9, 0x3340, R0 ;  /* 0x0000334009177816 */ /* 0x000fe20000000000 */
[C---:B------:R-:W-:Y:S01]  /*12660*/  FFMA.FTZ R9, R22.reuse, R37, -0.16845393180847167969 ;  /* 0xbe2c7f3016097423 */ /* 0x040fe20000010025 */
[----:B------:R-:W-:Y:S02]  /*12670*/  SHF.R.U32.HI R25, RZ, 0x8, R46 ;  /* 0x00000008ff197819 */ /* 0x000fe4000001162e */
[----:B------:R-:W-:Y:S01]  /*12680*/  PRMT R38, R29, 0x5410, R38 ;  /* 0x000054101d267816 */ /* 0x000fe20000000026 */
[C---:B------:R-:W-:Y:S01]  /*12690*/  FFMA.FTZ R9, R22.reuse, R9, 0.1716887056827545166 ;  /* 0x3e2fcf2a16097423 */ /* 0x040fe20000010009 */
[----:B------:R-:W-:Y:S02]  /*126a0*/  LOP3.LUT R25, R25, 0xffff, RZ, 0xc0, !PT ;  /* 0x0000ffff19197812 */ /* 0x000fe400078ec0ff */
[----:B------:R-:W-:Y:S01]  /*126b0*/  LOP3.LUT R43, R43, 0xffff, RZ, 0xc0, !PT ;  /* 0x0000ffff2b2b7812 */ /* 0x000fe200078ec0ff */
[----:B------:R-:W-:Y:S01]  /*126c0*/  FFMA.FTZ R9, R22, R9, -0.17900948226451873779 ;  /* 0xbe374e4316097423 */ /* 0x000fe20000010009 */
[----:B------:R-:W-:-:S02]  /*126d0*/  PRMT R26, R26, 0x3340, R25 ;  /* 0x000033401a1a7816 */ /* 0x000fc40000000019 */
[----:B------:R-:W-:Y:S02]  /*126e0*/  PRMT R34, R27, 0x5410, R34 ;  /* 0x000054101b227816 */ /* 0x000fe40000000022 */
[----:B------:R-:W-:Y:S01]  /*126f0*/  PRMT R29, R26, 0x5410, R23 ;  /* 0x000054101a1d7816 */ /* 0x000fe20000000017 */
[----:B------:R-:W-:Y:S01]  /*12700*/  FFMA.FTZ R23, R22, R9, 0.20512372255325317383 ;  /* 0x3e520bf416177423 */ /* 0x000fe20000010009 */
[----:B------:R-:W-:Y:S01]  /*12710*/  LOP3.LUT R30, R30, 0xffff, RZ, 0xc0, !PT ;  /* 0x0000ffff1e1e7812 */ /* 0x000fe200078ec0ff */
[----:B------:R-:W0:Y:S01]  /*12720*/  LDC R9, c[0x0][0x3e8] ;  /* 0x0000fa00ff097b82 */ /* 0x000e220000000800 */
[----:B------:R-:W-:Y:S01]  /*12730*/  PRMT R33, R33, 0x3340, R0 ;  /* 0x0000334021217816 */ /* 0x000fe20000000000 */
[----:B------:R-:W-:Y:S01]  /*12740*/  FFMA.FTZ R23, R22, R23, -0.24046532809734344482 ;  /* 0xbe763c8b16177423 */ /* 0x000fe20000010017 */
[--C-:B------:R-:W-:Y:S02]  /*12750*/  PRMT R25, R32, 0x4210, R43.reuse ;  /* 0x0000421020197816 */ /* 0x100fe4000000002b */
[----:B------:R-:W-:Y:S01]  /*12760*/  LOP3.LUT R41, R41, 0xffff, RZ, 0xc0, !PT ;  /* 0x0000ffff29297812 */ /* 0x000fe200078ec0ff */
[----:B------:R-:W-:Y:S01]  /*12770*/  FFMA.FTZ R23, R22, R23, 0.28857114911079406738 ;  /* 0x3e93bf9916177423 */ /* 0x000fe20000010017 */
[----:B------:R-:W-:Y:S01]  /*12780*/  PRMT R43, R34, 0x5210, R43 ;  /* 0x00005210222b7816 */ /* 0x000fe2000000002b */
[----:B------:R1:W-:Y:S01]  /*12790*/  STS [R18+UR6], R25 ;  /* 0x0000001912007988 */ /* 0x0003e20008000806 */
[----:B------:R-:W-:Y:S01]  /*127a0*/  LOP3.LUT R28, R28, 0xffff, RZ, 0xc0, !PT ;  /* 0x0000ffff1c1c7812 */ /* 0x000fe200078ec0ff */
[C---:B------:R-:W-:Y:S01]  /*127b0*/  FFMA.FTZ R23, R22.reuse, R23, -0.36067417263984680176 ;  /* 0xbeb8aa4916177423 */ /* 0x040fe20000010017 */
[--C-:B------:R-:W-:Y:S01]  /*127c0*/  PRMT R32, R35, 0x4210, R30.reuse ;  /* 0x0000421023207816 */ /* 0x100fe2000000001e */
[----:B------:R2:W-:Y:S01]  /*127d0*/  STS [R18+UR6+0x80], R43 ;  /* 0x0000802b12007988 */ /* 0x0005e20008000806 */
[----:B------:R-:W-:Y:S01]  /*127e0*/  PRMT R68, R29, 0x5210, R30 ;  /* 0x000052101d447816 */ /* 0x000fe2000000001e */
[----:B------:R-:W-:Y:S01]  /*127f0*/  FFMA.FTZ R23, R22, R23, 0.48089820146560668945 ;  /* 0x3ef6384a16177423 */ /* 0x000fe20000010017 */
[----:B------:R-:W-:-:S02]  /*12800*/  SHF.R.U32.HI R30, RZ, 0x5, R8 ;  /* 0x00000005ff1e7819 */ /* 0x000fc40000011608 */
[----:B------:R-:W-:Y:S01]  /*12810*/  PRMT R33, R24, 0x5410, R33 ;  /* 0x0000541018217816 */ /* 0x000fe20000000021 */
[----:B------:R-:W-:Y:S01]  /*12820*/  FFMA.FTZ R23, R22, R23, -0.72134751081466674805 ;  /* 0xbf38aa3b16177423 */ /* 0x000fe20000010017 */
[--C-:B------:R-:W-:Y:S02]  /*12830*/  PRMT R27, R36, 0x4210, R41.reuse ;  /* 0x00004210241b7816 */ /* 0x100fe40000000029 */
[----:B------:R-:W-:Y:S01]  /*12840*/  PRMT R41, R38, 0x5210, R41 ;  /* 0x0000521026297816 */ /* 0x000fe20000000029 */
[----:B------:R-:W-:Y:S01]  /*12850*/  FMUL R23, R22, R23 ;  /* 0x0000001716177220 */ /* 0x000fe20000400000 */
[----:B------:R-:W-:Y:S02]  /*12860*/  LOP3.LUT R24, R18, 0x40, RZ, 0x3c, !PT ;  /* 0x0000004012187812 */ /* 0x000fe400078e3cff */
[--C-:B------:R-:W-:Y:S01]  /*12870*/  PRMT R26, R31, 0x4210, R28.reuse ;  /* 0x000042101f1a7816 */ /* 0x100fe2000000001c */
[----:B------:R-:W-:Y:S01]  /*12880*/  FMUL R23, R22, R23 ;  /* 0x0000001716177220 */ /* 0x000fe20000400000 */
[C---:B-1----:R-:W-:Y:S01]  /*12890*/  LOP3.LUT R25, R18.reuse, 0x4, RZ, 0x3c, !PT ;  /* 0x0000000412197812 */ /* 0x042fe200078e3cff */
[----:B------:R-:W-:Y:S01]  /*128a0*/  STS [R24+UR6+0x400], R27 ;  /* 0x0004001b18007988 */ /* 0x000fe20008000806 */
[----:B------:R-:W-:Y:S01]  /*128b0*/  LOP3.LUT R29, R18, 0x44, RZ, 0x3c, !PT ;  /* 0x00000044121d7812 */ /* 0x000fe200078e3cff */
[----:B------:R-:W-:Y:S01]  /*128c0*/  FFMA.FTZ R23, R22, 1.4426950216293334961, R23 ;  /* 0x3fb8aa3b16177823 */ /* 0x000fe20000010017 */
[----:B--2---:R-:W-:Y:S01]  /*128d0*/  SGXT.U32 R18, R30, 0x2 ;  /* 0x000000021e12781a */ /* 0x004fe20000000000 */
[----:B------:R1:W-:Y:S01]  /*128e0*/  STS [R24+UR6+0x480], R41 ;  /* 0x0004802918007988 */ /* 0x0003e20008000806 */
[----:B------:R-:W-:Y:S01]  /*128f0*/  PRMT R28, R33, 0x5210, R28 ;  /* 0x00005210211c7816 */ /* 0x000fe2000000001c */
[----:B------:R-:W-:Y:S01]  /*12900*/  FADD R70, R14, R23 ;  /* 0x000000170e467221 */ /* 0x000fe20000000000 */
[----:B------:R-:W-:Y:S01]  /*12910*/  ISETP.GE.U32.AND P2, PT, R11, 0x7f800000, PT ;  /* 0x7f8000000b00780c */ /* 0x000fe20003f46070 */
[----:B------:R0:W-:Y:S01]  /*12920*/  STS [R25+UR6+0x800], R26 ;  /* 0x0008001a19007988 */ /* 0x0001e20008000806 */
[----:B------:R-:W-:-:S02]  /*12930*/  ISETP.GE.U32.AND P1, PT, R13, 0x7f800000, PT ;  /* 0x7f8000000d00780c */ /* 0x000fc40003f26070 */
[----:B------:R-:W-:Y:S01]  /*12940*/  ISETP.GE.U32.AND P6, PT, R10, 0x7f800000, PT ;  /* 0x7f8000000a00780c */ /* 0x000fe20003fc6070 */
[----:B------:R2:W-:Y:S01]  /*12950*/  STS [R25+UR6+0x880], R28 ;  /* 0x0008801c19007988 */ /* 0x0005e20008000806 */
[----:B------:R-:W-:Y:S01]  /*12960*/  ISETP.GE.U32.AND P5, PT, R12, 0x7f800000, PT ;  /* 0x7f8000000c00780c */ /* 0x000fe20003fa6070 */
[----:B-1----:R-:W-:Y:S01]  /*12970*/  FADD R24, R21, -1 ;  /* 0xbf80000015187421 */ /* 0x002fe20000000000 */
[----:B------:R-:W-:Y:S01]  /*12980*/  FFMA.FTZ R21, R20, R37, -0.16845393180847167969 ;  /* 0xbe2c7f3014157423 */ /* 0x000fe20000010025 */
[----:B------:R1:W-:Y:S01]  /*12990*/  STS [R29+UR6+0xc00], R32 ;  /* 0x000c00201d007988 */ /* 0x0003e20008000806 */
[----:B------:R-:W-:Y:S01]  /*129a0*/  FSETP.NEU.AND P4, PT, R11, RZ, PT ;  /* 0x000000ff0b00720b */ /* 0x000fe20003f8d000 */
[----:B0-----:R-:W-:Y:S02]  /*129b0*/  IMAD R26, R18, R9, RZ ;  /* 0x00000009121a7224 */ /* 0x001fe400078e02ff */
[----:B------:R-:W-:Y:S01]  /*129c0*/  FFMA.FTZ R18, R19, R37, -0.16845393180847167969 ;  /* 0xbe2c7f3013127423 */ /* 0x000fe20000010025 */
[----:B------:R-:W-:Y:S01]  /*129d0*/  FFMA.FTZ R21, R20, R21, 0.1716887056827545166 ;  /* 0x3e2fcf2a14157423 */ /* 0x000fe20000010015 */
[----:B------:R-:W-:-:S02]  /*129e0*/  @P2 IMAD.MOV.U32 R14, RZ, RZ, 0x7f800000 ;  /* 0x7f800000ff0e2424 */ /* 0x000fc400078e00ff */
[----:B--2---:R-:W-:Y:S01]  /*129f0*/  FFMA.FTZ R25, R24, R37, -0.16845393180847167969 ;  /* 0xbe2c7f3018197423 */ /* 0x004fe20000010025 */
[----:B------:R-:W-:Y:S01]  /*12a00*/  FFMA.FTZ R18, R19, R18, 0.1716887056827545166 ;  /* 0x3e2fcf2a13127423 */ /* 0x000fe20000010012 */
[----:B------:R-:W-:Y:S02]  /*12a10*/  IMAD R22, R9, 0x4, R26 ;  /* 0x0000000409167824 */ /* 0x000fe400078e021a */
[----:B------:R-:W-:Y:S01]  /*12a20*/  FFMA.FTZ R21, R20, R21, -0.17900948226451873779 ;  /* 0xbe374e4314157423 */ /* 0x000fe20000010015 */
[----:B------:R-:W-:Y:S01]  /*12a30*/  FFMA.FTZ R25, R24, R25, 0.1716887056827545166 ;  /* 0x3e2fcf2a18197423 */ /* 0x000fe20000010019 */
[----:B------:R-:W-:Y:S01]  /*12a40*/  FFMA.FTZ R18, R19, R18, -0.17900948226451873779 ;  /* 0xbe374e4313127423 */ /* 0x000fe20000010012 */
[----:B------:R-:W-:Y:S02]  /*12a50*/  IMAD R28, R9, 0x4, R22 ;  /* 0x00000004091c7824 */ /* 0x000fe400078e0216 */
[----:B------:R-:W-:Y:S01]  /*12a60*/  FFMA.FTZ R21, R20, R21, 0.20512372255325317383 ;  /* 0x3e520bf414157423 */ /* 0x000fe20000010015 */
[----:B------:R-:W-:Y:S01]  /*12a70*/  FFMA.FTZ R25, R24, R25, -0.17900948226451873779 ;  /* 0xbe374e4318197423 */ /* 0x000fe20000010019 */
[----:B------:R-:W-:Y:S01]  /*12a80*/  FFMA.FTZ R18, R19, R18, 0.20512372255325317383 ;  /* 0x3e520bf413127423 */ /* 0x000fe20000010012 */
[----:B------:R-:W-:-:S02]  /*12a90*/  IMAD R30, R9, 0x4, R28 ;  /* 0x00000004091e7824 */ /* 0x000fc400078e021c */
[----:B------:R-:W-:Y:S01]  /*12aa0*/  FFMA.FTZ R21, R20, R21, -0.24046532809734344482 ;  /* 0xbe763c8b14157423 */ /* 0x000fe20000010015 */
[----:B------:R-:W-:Y:S01]  /*12ab0*/  FFMA.FTZ R25, R24, R25, 0.20512372255325317383 ;  /* 0x3e520bf418197423 */ /* 0x000fe20000010019 */
[----:B------:R-:W-:Y:S01]  /*12ac0*/  FFMA.FTZ R18, R19, R18, -0.24046532809734344482 ;  /* 0xbe763c8b13127423 */ /* 0x000fe20000010012 */
[----:B-1----:R-:W-:Y:S02]  /*12ad0*/  IMAD R32, R9, 0x4, R30 ;  /* 0x0000000409207824 */ /* 0x002fe400078e021e */
[----:B------:R-:W-:Y:S01]  /*12ae0*/  FFMA.FTZ R21, R20, R21, 0.28857114911079406738 ;  /* 0x3e93bf9914157423 */ /* 0x000fe20000010015 */
[----:B------:R-:W-:Y:S01]  /*12af0*/  FFMA.FTZ R25, R24, R25, -0.24046532809734344482 ;  /* 0xbe763c8b18197423 */ /* 0x000fe20000010019 */
[----:B------:R-:W-:Y:S01]  /*12b00*/  FFMA.FTZ R18, R19, R18, 0.28857114911079406738 ;  /* 0x3e93bf9913127423 */ /* 0x000fe20000010012 */
[----:B------:R-:W-:Y:S02]  /*12b10*/  IMAD R34, R9, 0x4, R32 ;  /* 0x0000000409227824 */ /* 0x000fe400078e0220 */
[----:B------:R-:W-:Y:S01]  /*12b20*/  FFMA.FTZ R21, R20, R21, -0.36067417263984680176 ;  /* 0xbeb8aa4914157423 */ /* 0x000fe20000010015 */
[----:B------:R-:W-:Y:S01]  /*12b30*/  FFMA.FTZ R25, R24, R25, 0.28857114911079406738 ;  /* 0x3e93bf9918197423 */ /* 0x000fe20000010019 */
[----:B------:R-:W-:Y:S01]  /*12b40*/  FFMA.FTZ R18, R19, R18, -0.36067417263984680176 ;  /* 0xbeb8aa4913127423 */ /* 0x000fe20000010012 */
[----:B------:R-:W-:-:S02]  /*12b50*/  IMAD R36, R9, 0x4, R34 ;  /* 0x0000000409247824 */ /* 0x000fc400078e0222 */
[----:B------:R-:W-:Y:S01]  /*12b60*/  FFMA.FTZ R21, R20, R21, 0.48089820146560668945 ;  /* 0x3ef6384a14157423 */ /* 0x000fe20000010015 */
[----:B------:R-:W-:Y:S01]  /*12b70*/  FFMA.FTZ R25, R24, R25, -0.36067417263984680176 ;  /* 0xbeb8aa4918197423 */ /* 0x000fe20000010019 */
[----:B------:R-:W-:Y:S01]  /*12b80*/  FFMA.FTZ R18, R19, R18, 0.48089820146560668945 ;  /* 0x3ef6384a13127423 */ /* 0x000fe20000010012 */
[----:B------:R-:W-:Y:S02]  /*12b90*/  IMAD R38, R9, 0x4, R36 ;  /* 0x0000000409267824 */ /* 0x000fe400078e0224 */
[----:B------:R-:W-:Y:S01]  /*12ba0*/  FFMA.FTZ R21, R20, R21, -0.72134751081466674805 ;  /* 0xbf38aa3b14157423 */ /* 0x000fe20000010015 */
[----:B------:R-:W-:Y:S01]  /*12bb0*/  FFMA.FTZ R25, R24, R25, 0.48089820146560668945 ;  /* 0x3ef6384a18197423 */ /* 0x000fe20000010019 */
[----:B------:R-:W-:Y:S01]  /*12bc0*/  FFMA.FTZ R18, R19, R18, -0.72134751081466674805 ;  /* 0xbf38aa3b13127423 */ /* 0x000fe20000010012 */
[----:B------:R-:W-:Y:S02]  /*12bd0*/  IMAD R40, R9, 0x4, R38 ;  /* 0x0000000409287824 */ /* 0x000fe400078e0226 */
[----:B------:R-:W-:Y:S01]  /*12be0*/  FMUL R21, R20, R21 ;  /* 0x0000001514157220 */ /* 0x000fe20000400000 */
[----:B------:R-:W-:Y:S01]  /*12bf0*/  FFMA.FTZ R25, R24, R25, -0.72134751081466674805 ;  /* 0xbf38aa3b18197423 */ /* 0x000fe20000010019 */
[----:B------:R-:W-:Y:S01]  /*12c00*/  FMUL R18, R19, R18 ;  /* 0x0000001213127220 */ /* 0x000fe20000400000 */
[----:B------:R-:W-:-:S02]  /*12c10*/  IMAD R42, R9, 0x4, R40 ;  /* 0x00000004092a7824 */ /* 0x000fc400078e0228 */
[----:B------:R-:W-:Y:S01]  /*12c20*/  FMUL R21, R20, R21 ;  /* 0x0000001514157220 */ /* 0x000fe20000400000 */
[----:B------:R-:W-:Y:S01]  /*12c30*/  FMUL R25, R24, R25 ;  /* 0x0000001918197220 */ /* 0x000fe20000400000 */
[----:B------:R-:W-:Y:S01]  /*12c40*/  FMUL R18, R19, R18 ;  /* 0x0000001213127220 */ /* 0x000fe20000400000 */
[----:B------:R-:W-:Y:S02]  /*12c50*/  IMAD R44, R9, 0x4, R42 ;  /* 0x00000004092c7824 */ /* 0x000fe400078e022a */
[----:B------:R-:W-:Y:S01]  /*12c60*/  FFMA.FTZ R20, R20, 1.4426950216293334961, R21 ;  /* 0x3fb8aa3b14147823 */ /* 0x000fe20000010015 */
[----:B------:R-:W-:Y:S01]  /*12c70*/  @P2 FFMA.FTZ R70, R11, R14, +INF ;  /* 0x7f8000000b462423 */ /* 0x000fe2000001000e */
[----:B------:R-:W-:Y:S01]  /*12c80*/  FFMA.FTZ R18, R19, 1.4426950216293334961, R18 ;  /* 0x3fb8aa3b13127823 */ /* 0x000fe20000010012 */
[----:B------:R-:W-:Y:S01]  /*12c90*/  FMUL R25, R24, R25 ;  /* 0x0000001918197220 */ /* 0x000fe20000400000 */
[----:B------:R-:W-:Y:S02]  /*12ca0*/  @P1 IMAD.MOV.U32 R14, RZ, RZ, 0x7f800000 ;  /* 0x7f800000ff0e1424 */ /* 0x000fe400078e00ff */
[----:B------:R-:W-:Y:S01]  /*12cb0*/  FADD R72, R17, R20 ;  /* 0x0000001411487221 */ /* 0x000fe20000000000 */
[----:B------:R-:W-:-:S02]  /*12cc0*/  IMAD R46, R9, 0x4, R44 ;  /* 0x00000004092e7824 */ /* 0x000fc400078e022c */
[----:B------:R-:W-:Y:S01]  /*12cd0*/  FFMA.FTZ R25, R24, 1.4426950216293334961, R25 ;  /* 0x3fb8aa3b18197823 */ /* 0x000fe20000010019 */
[----:B------:R-:W-:Y:S01]  /*12ce0*/  FADD R71, R15, R18 ;  /* 0x000000120f477221 */ /* 0x000fe20000000000 */
[C---:B------:R-:W-:Y:S01]  /*12cf0*/  FSETP.NEU.AND P2, PT, R13.reuse, RZ, PT ;  /* 0x000000ff0d00720b */ /* 0x040fe20003f4d000 */
[----:B------:R-:W-:Y:S01]  /*12d00*/  @P1 FFMA.FTZ R72, R13, R14, +INF ;  /* 0x7f8000000d481423 */ /* 0x000fe2000001000e */
[----:B------:R-:W-:Y:S02]  /*12d10*/  @P6 IMAD.MOV.U32 R15, RZ, RZ, 0x7f800000 ;  /* 0x7f800000ff0f6424 */ /* 0x000fe400078e00ff */
[----:B------:R-:W-:Y:S01]  /*12d20*/  FADD R73, R16, R25 ;  /* 0x0000001910497221 */ /* 0x000fe20000000000 */
[----:B------:R-:W-:Y:S01]  /*12d30*/  @P5 IMAD.MOV.U32 R13, RZ, RZ, 0x7f800000 ;  /* 0x7f800000ff0d5424 */ /* 0x000fe200078e00ff */
[----:B------:R-:W-:Y:S01]  /*12d40*/  FSETP.NEU.AND P3, PT, R10, RZ, PT ;  /* 0x000000ff0a00720b */ /* 0x000fe20003f6d000 */
[----:B------:R-:W-:Y:S01]  /*12d50*/  IMAD R11, R90, UR5, RZ ;  /* 0x000000055a0b7c24 */ /* 0x000fe2000f8e02ff */
[----:B------:R-:W-:Y:S01]  /*12d60*/  USHF.R.S32.HI UR5, URZ, 0x1f, UR4 ;  /* 0x0000001fff057899 */ /* 0x000fe20008011404 */
[----:B------:R-:W-:-:S02]  /*12d70*/  IMAD R48, R9, 0x4, R46 ;  /* 0x0000000409307824 */ /* 0x000fc400078e022e */
[----:B------:R-:W-:Y:S01]  /*12d80*/  @P6 FFMA.FTZ R71, R10, R15, +INF ;  /* 0x7f8000000a476423 */ /* 0x000fe2000001000f */
[C---:B------:R-:W-:Y:S01]  /*12d90*/  FSETP.NEU.AND P1, PT, R12.reuse, RZ, PT ;  /* 0x000000ff0c00720b */ /* 0x040fe20003f2d000 */
[----:B------:R-:W-:Y:S01]  /*12da0*/  @P5 FFMA.FTZ R73, R12, R13, +INF ;  /* 0x7f8000000c495423 */ /* 0x000fe2000001000d */
[----:B------:R-:W-:Y:S01]  /*12db0*/  IADD3 R91, P5, P6, R11, UR4, R92 ;  /* 0x000000040b5b7c10 */ /* 0x000fe2000febe05c */
[C---:B------:R-:W-:Y:S01]  /*12dc0*/  IMAD R50, R9.reuse, 0x4, R48 ;  /* 0x0000000409327824 */ /* 0x040fe200078e0230 */
[----:B------:R-:W-:Y:S01]  /*12dd0*/  SHF.R.S32.HI R12, RZ, 0x1f, R11 ;  /* 0x0000001fff0c7819 */ /* 0x000fe2000001140b */
[----:B------:R0:W-:Y:S01]  /*12de0*/  STS [R29+UR6+0xc80], R68 ;  /* 0x000c80441d007988 */ /* 0x0001e20008000806 */
[----:B------:R-:W-:Y:S01]  /*12df0*/  SHF.R.U32.HI R10, RZ, 0x1, R8 ;  /* 0x00000001ff0a7819 */ /* 0x000fe20000011608 */
[C---:B------:R-:W-:Y:S01]  /*12e00*/  IMAD R52, R9.reuse, 0x4, R50 ;  /* 0x0000000409347824 */ /* 0x040fe200078e0232 */
[----:B------:R-:W-:Y:S01]  /*12e10*/  IADD3.X R93, PT, PT, R12, UR5, R93, P5, P6 ;  /* 0x000000050c5d7c10 */ /* 0x000fe2000afec45d */
[----:B------:R-:W-:Y:S01]  /*12e20*/  BAR.SYNC.DEFER_BLOCKING 0x0 ;  /* 0x0000000000007b1d */ /* 0x000fe20000010000 */
[----:B------:R-:W-:Y:S01]  /*12e30*/  LOP3.LUT R89, R10, 0xc, RZ, 0xc0, !PT ;  /* 0x0000000c0a597812 */ /* 0x000fe200078ec0ff */
[----:B------:R-:W-:Y:S01]  /*12e40*/  IMAD R54, R9, 0x4, R52 ;  /* 0x0000000409367824 */ /* 0x000fe200078e0234 */
[----:B------:R-:W-:-:S02]  /*12e50*/  IADD3 R10, P6, PT, R26, R91, RZ ;  /* 0x0000005b1a0a7210 */ /* 0x000fc40007fde0ff */
[----:B------:R-:W-:Y:S01]  /*12e60*/  IADD3 R12, P5, PT, R22, R91, RZ ;  /* 0x0000005b160c7210 */ /* 0x000fe20007fbe0ff */
[C---:B------:R-:W-:Y:S01]  /*12e70*/  IMAD R56, R9.reuse, 0x4, R54 ;  /* 0x0000000409387824 */ /* 0x040fe200078e0236 */
[-C--:B------:R-:W-:Y:S01]  /*12e80*/  LEA.HI.X.SX32 R11, R26, R93.reuse, 0x1, P6 ;  /* 0x0000005d1a0b7211 */ /* 0x080fe200030f0eff */
[----:B------:R-:W1:Y:S01]  /*12e90*/  LDCU UR4, c[0x0][0x3ec] ;  /* 0x00007d80ff0477ac */ /* 0x000e620008000800 */
[----:B------:R-:W-:Y:S01]  /*12ea0*/  LEA.HI.X.SX32 R13, R22, R93, 0x1, P5 ;  /* 0x0000005d160d7211 */ /* 0x000fe200028f0eff */
[C---:B------:R-:W-:Y:S01]  /*12eb0*/  IMAD R58, R9.reuse, 0x4, R56 ;  /* 0x00000004093a7824 */ /* 0x040fe200078e0238 */
[-C--:B------:R-:W-:Y:S02]  /*12ec0*/  IADD3 R14, P6, PT, R28, R91.reuse, RZ ;  /* 0x0000005b1c0e7210 */ /* 0x080fe40007fde0ff */
[----:B------:R-:W-:Y:S01]  /*12ed0*/  IADD3 R16, P5, PT, R30, R91, RZ ;  /* 0x0000005b1e107210 */ /* 0x000fe20007fbe0ff */
[----:B------:R-:W-:Y:S01]  /*12ee0*/  IMAD R60, R9, 0x4, R58 ;  /* 0x00000004093c7824 */ /* 0x000fe200078e023a */
[----:B------:R-:W-:-:S02]  /*12ef0*/  LEA.HI.X.SX32 R15, R28, R93, 0x1, P6 ;  /* 0x0000005d1c0f7211 */ /* 0x000fc400030f0eff */
[----:B------:R-:W-:Y:S01]  /*12f00*/  LEA.HI.X.SX32 R17, R30, R93, 0x1, P5 ;  /* 0x0000005d1e117211 */ /* 0x000fe200028f0eff */
[C---:B------:R-:W-:Y:S01]  /*12f10*/  IMAD R62, R9.reuse, 0x4, R60 ;  /* 0x00000004093e7824 */ /* 0x040fe200078e023c */
[-C--:B------:R-:W-:Y:S02]  /*12f20*/  IADD3 R18, P6, PT, R32, R91.reuse, RZ ;  /* 0x0000005b20127210 */ /* 0x080fe40007fde0ff */
[----:B------:R-:W-:Y:S01]  /*12f30*/  IADD3 R20, P5, PT, R34, R91, RZ ;  /* 0x0000005b22147210 */ /* 0x000fe20007fbe0ff */
[C---:B------:R-:W-:Y:S01]  /*12f40*/  IMAD R8, R9.reuse, 0x4, R62 ;  /* 0x0000000409087824 */ /* 0x040fe200078e023e */
[-C--:B------:R-:W-:Y:S01]  /*12f50*/  LEA.HI.X.SX32 R19, R32, R93.reuse, 0x1, P6 ;  /* 0x0000005d20137211 */ /* 0x080fe200030f0eff */
[----:B------:R-:W2:Y:S01]  /*12f60*/  LDS R75, [R7+UR6] ;  /* 0x00000006074b7984 */ /* 0x000ea20008000800 */
[----:B------:R-:W-:Y:S01]  /*12f70*/  LEA.HI.X.SX32 R21, R34, R93, 0x1, P5 ;  /* 0x0000005d22157211 */ /* 0x000fe200028f0eff */
[C---:B------:R-:W-:Y:S01]  /*12f80*/  IMAD R64, R9.reuse, 0x4, R8 ;  /* 0x0000000409407824 */ /* 0x040fe200078e0208 */
[-C--:B------:R-:W-:Y:S01]  /*12f90*/  IADD3 R22, P6, PT, R36, R91.reuse, RZ ;  /* 0x0000005b24167210 */ /* 0x080fe20007fde0ff */
[----:B------:R-:W-:Y:S01]  /*12fa0*/  LDS R77, [R7+UR6+0x100] ;  /* 0x00010006074d7984 */ /* 0x000fe20008000800 */
[----:B------:R-:W-:Y:S01]  /*12fb0*/  IADD3 R24, P5, PT, R38, R91, RZ ;  /* 0x0000005b26187210 */ /* 0x000fe20007fbe0ff */
[C---:B------:R-:W-:Y:S01]  /*12fc0*/  IMAD R66, R9.reuse, 0x4, R64 ;  /* 0x0000000409427824 */ /* 0x040fe200078e0240 */
[-C--:B------:R-:W-:Y:S01]  /*12fd0*/  LEA.HI.X.SX32 R23, R36, R93.reuse, 0x1, P6 ;  /* 0x0000005d24177211 */ /* 0x080fe200030f0eff */
[----:B------:R-:W-:Y:S01]  /*12fe0*/  LDS R79, [R7+UR6+0x200] ;  /* 0x00020006074f7984 */ /* 0x000fe20008000800 */
[----:B------:R-:W-:Y:S01]  /*12ff0*/  LEA.HI.X.SX32 R25, R38, R93, 0x1, P5 ;  /* 0x0000005d26197211 */ /* 0x000fe200028f0eff */
[C---:B0-----:R-:W-:Y:S01]  /*13000*/  IMAD R68, R9.reuse, 0x4, R66 ;  /* 0x0000000409447824 */ /* 0x041fe200078e0242 */
[-C--:B------:R-:W-:Y:S01]  /*13010*/  IADD3 R26, P6, PT, R40, R91.reuse, RZ ;  /* 0x0000005b281a7210 */ /* 0x080fe20007fde0ff */
[----:B------:R0:W-:Y:S01]  /*13020*/  LDS R81, [R7+UR6+0x300] ;  /* 0x0003000607517984 */ /* 0x0001e20008000800 */
[----:B------:R-:W-:Y:S01]  /*13030*/  IADD3 R28, P5, PT, R42, R91, RZ ;  /* 0x0000005b2a1c7210 */ /* 0x000fe20007fbe0ff */
[C---:B------:R-:W-:Y:S01]  /*13040*/  IMAD R74, R9.reuse, 0x4, R68 ;  /* 0x00000004094a7824 */ /* 0x040fe200078e0244 */
[-C--:B------:R-:W-:Y:S01]  /*13050*/  LEA.HI.X.SX32 R27, R40, R93.reuse, 0x1, P6 ;  /* 0x0000005d281b7211 */ /* 0x080fe200030f0eff */
[----:B-1----:R-:W-:Y:S01]  /*13060*/  UIMAD UR4, UR8, UR4, URZ ;  /* 0x00000004080472a4 */ /* 0x002fe2000f8e02ff */
[----:B------:R-:W-:Y:S01]  /*13070*/  LEA.HI.X.SX32 R29, R42, R93, 0x1, P5 ;  /* 0x0000005d2a1d7211 */ /* 0x000fe200028f0eff */
[C---:B------:R-:W-:Y:S01]  /*13080*/  IMAD R76, R9.reuse, 0x4, R74 ;  /* 0x00000004094c7824 */ /* 0x040fe200078e024a */
[-C--:B------:R-:W-:Y:S01]  /*13090*/  IADD3 R30, P6, PT, R44, R91.reuse, RZ ;  /* 0x0000005b2c1e7210 */ /* 0x080fe20007fde0ff */
[----:B------:R-:W-:Y:S01]  /*130a0*/  USHF.L.U32 UR7, UR4, 0x2, URZ ;  /* 0x0000000204077899 */ /* 0x000fe200080006ff */
[----:B------:R-:W-:Y:S01]  /*130b0*/  IADD3 R32, P5, PT, R46, R91, RZ ;  /* 0x0000005b2e207210 */ /* 0x000fe20007fbe0ff */
[C---:B------:R-:W-:Y:S01]  /*130c0*/  IMAD R78, R9.reuse, 0x4, R76 ;  /* 0x00000004094e7824 */ /* 0x040fe200078e024c */
[-C--:B------:R-:W-:Y:S01]  /*130d0*/  LEA.HI.X.SX32 R31, R44, R93.reuse, 0x1, P6 ;  /* 0x0000005d2c1f7211 */ /* 0x080fe200030f0eff */
[----:B------:R-:W-:Y:S01]  /*130e0*/  UIMAD.WIDE UR4, UR4, 0x4, URZ ;  /* 0x00000004040478a5 */ /* 0x000fe2000f8e02ff */
[----:B------:R-:W-:Y:S01]  /*130f0*/  LEA.HI.X.SX32 R33, R46, R93, 0x1, P5 ;  /* 0x0000005d2e217211 */ /* 0x000fe200028f0eff */
[----:B------:R-:W-:Y:S01]  /*13100*/  IMAD R80, R9, 0x4, R78 ;  /* 0x0000000409507824 */ /* 0x000fe200078e024e */
[----:B------:R-:W-:-:S02]  /*13110*/  IADD3 R34, P6, PT, R48, R91, RZ ;  /* 0x0000005b30227210 */ /* 0x000fc40007fde0ff */
[----:B------:R-:W-:Y:S01]  /*13120*/  IADD3 R36, P5, PT, R50, R91, RZ ;  /* 0x0000005b32247210 */ /* 0x000fe20007fbe0ff */
[----:B------:R-:W-:Y:S01]  /*13130*/  IMAD R82, R9, 0x4, R80 ;  /* 0x0000000409527824 */ /* 0x000fe200078e0250 */
[----:B------:R-:W-:Y:S02]  /*13140*/  LOP3.LUT R67, R7, 0x4, RZ, 0x3c, !PT ;  /* 0x0000000407437812 */ /* 0x000fe400078e3cff */
[-C--:B------:R-:W-:Y:S01]  /*13150*/  LEA.HI.X.SX32 R35, R48, R93.reuse, 0x1, P6 ;  /* 0x0000005d30237211 */ /* 0x080fe200030f0eff */
[C---:B------:R-:W-:Y:S01]  /*13160*/  IMAD R84, R9.reuse, 0x4, R82 ;  /* 0x0000000409547824 */ /* 0x040fe200078e0252 */
[----:B------:R-:W-:Y:S01]  /*13170*/  LEA.HI.X.SX32 R37, R50, R93, 0x1, P5 ;  /* 0x0000005d32257211 */ /* 0x000fe200028f0eff */
[----:B------:R-:W1:Y:S01]  /*13180*/  LDS R83, [R67+UR6] ;  /* 0x0000000643537984 */ /* 0x000e620008000800 */
[-C--:B------:R-:W-:Y:S01]  /*13190*/  IADD3 R38, P6, PT, R52, R91.reuse, RZ ;  /* 0x0000005b34267210 */ /* 0x080fe20007fde0ff */
[C---:B------:R-:W-:Y:S01]  /*131a0*/  IMAD R86, R9.reuse, 0x4, R84 ;  /* 0x0000000409567824 */ /* 0x040fe200078e0254 */
[----:B------:R-:W-:Y:S01]  /*131b0*/  IADD3 R40, P5, PT, R54, R91, RZ ;  /* 0x0000005b36287210 */ /* 0x000fe20007fbe0ff */
[----:B------:R-:W3:Y:S01]  /*131c0*/  LDS R85, [R67+UR6+0x100] ;  /* 0x0001000643557984 */ /* 0x000ee20008000800 */
[-C--:B------:R-:W-:Y:S01]  /*131d0*/  LEA.HI.X.SX32 R39, R52, R93.reuse, 0x1, P6 ;  /* 0x0000005d34277211 */ /* 0x080fe200030f0eff */
[----:B0-----:R-:W-:Y:S01]  /*131e0*/  IMAD R7, R9, 0x4, R86 ;  /* 0x0000000409077824 */ /* 0x001fe200078e0256 */
[----:B------:R-:W-:Y:S01]  /*131f0*/  LEA.HI.X.SX32 R41, R54, R93, 0x1, P5 ;  /* 0x0000005d36297211 */ /* 0x000fe200028f0eff */
[----:B------:R-:W0:Y:S01]  /*13200*/  LDS R87, [R67+UR6+0x200] ;  /* 0x0002000643577984 */ /* 0x000e220008000800 */
[----:B------:R-:W-:-:S02]  /*13210*/  IADD3 R42, P6, PT, R56, R91, RZ ;  /* 0x0000005b382a7210 */ /* 0x000fc40007fde0ff */
[----:B------:R-:W-:Y:S01]  /*13220*/  IADD3 R44, P5, PT, R58, R91, RZ ;  /* 0x0000005b3a2c7210 */ /* 0x000fe20007fbe0ff */
[----:B------:R4:W0:Y:S01]  /*13230*/  LDS R88, [R67+UR6+0x300] ;  /* 0x0003000643587984 */ /* 0x0008220008000800 */
[-C--:B------:R-:W-:Y:S02]  /*13240*/  LEA.HI.X.SX32 R43, R56, R93.reuse, 0x1, P6 ;  /* 0x0000005d382b7211 */ /* 0x080fe400030f0eff */
[----:B------:R-:W-:Y:S02]  /*13250*/  LEA.HI.X.SX32 R45, R58, R93, 0x1, P5 ;  /* 0x0000005d3a2d7211 */ /* 0x000fe400028f0eff */
[-C--:B------:R-:W-:Y:S02]  /*13260*/  IADD3 R46, P6, PT, R60, R91.reuse, RZ ;  /* 0x0000005b3c2e7210 */ /* 0x080fe40007fde0ff */
[----:B------:R-:W-:Y:S02]  /*13270*/  IADD3 R48, P5, PT, R62, R91, RZ ;  /* 0x0000005b3e307210 */ /* 0x000fe40007fbe0ff */
[----:B------:R-:W-:-:S02]  /*13280*/  LEA.HI.X.SX32 R47, R60, R93, 0x1, P6 ;  /* 0x0000005d3c2f7211 */ /* 0x000fc400030f0eff */
[----:B------:R-:W-:Y:S02]  /*13290*/  LEA.HI.X.SX32 R49, R62, R93, 0x1, P5 ;  /* 0x0000005d3e317211 */ /* 0x000fe400028f0eff */
[-C--:B------:R-:W-:Y:S02]  /*132a0*/  IADD3 R50, P6, PT, R8, R91.reuse, RZ ;  /* 0x0000005b08327210 */ /* 0x080fe40007fde0ff */
[----:B------:R-:W-:Y:S02]  /*132b0*/  IADD3 R52, P5, PT, R64, R91, RZ ;  /* 0x0000005b40347210 */ /* 0x000fe40007fbe0ff */
[-C--:B------:R-:W-:Y:S02]  /*132c0*/  LEA.HI.X.SX32 R51, R8, R93.reuse, 0x1, P6 ;  /* 0x0000005d08337211 */ /* 0x080fe400030f0eff */
[----:B------:R-:W-:Y:S02]  /*132d0*/  LEA.HI.X.SX32 R53, R64, R93, 0x1, P5 ;  /* 0x0000005d40357211 */ /* 0x000fe400028f0eff */
[----:B------:R-:W-:-:S02]  /*132e0*/  IADD3 R54, P6, PT, R66, R91, RZ ;  /* 0x0000005b42367210 */ /* 0x000fc40007fde0ff */
[----:B------:R-:W-:Y:S02]  /*132f0*/  IADD3 R56, P5, PT, R68, R91, RZ ;  /* 0x0000005b44387210 */ /* 0x000fe40007fbe0ff */
        /* <DEDUP_REMOVED lines=12> */
[----:B------:R-:W-:Y:S02]  /*133c0*/  LEA R74, R6, UR6, 0x4 ;  /* 0x00000006064a7c11 */ /* 0x000fe4000f8e20ff */
[-C--:B------:R-:W-:Y:S02]  /*133d0*/  LEA.HI.X.SX32 R65, R82, R93.reuse, 0x1, P6 ;  /* 0x0000005d52417211 */ /* 0x080fe400030f0eff */
[----:B------:R-:W-:Y:S01]  /*133e0*/  LEA.HI.X.SX32 R69, R84, R93, 0x1, P5 ;  /* 0x0000005d54457211 */ /* 0x000fe200028f0eff */
[----:B------:R-:W-:Y:S01]  /*133f0*/  IMAD.IADD R74, R89, 0x1, R74 ;  /* 0x00000001594a7824 */ /* 0x000fe200078e024a */
[-C--:B------:R-:W-:Y:S02]  /*13400*/  IADD3 R66, P6, PT, R86, R91.reuse, RZ ;  /* 0x0000005b56427210 */ /* 0x080fe40007fde0ff */
[----:B------:R-:W-:-:S02]  /*13410*/  IADD3 R6, P5, PT, R7, R91, RZ ;  /* 0x0000005b07067210 */ /* 0x000fc40007fbe0ff */
[----:B--2---:R-:W-:Y:S02]  /*13420*/  PRMT R89, R75, 0x7770, RZ ;  /* 0x000077704b597816 */ /* 0x004fe400000000ff */
[-C--:B----4-:R-:W-:Y:S02]  /*13430*/  LEA.HI.X.SX32 R67, R86, R93.reuse, 0x1, P6 ;  /* 0x0000005d56437211 */ /* 0x090fe400030f0eff */
[----:B------:R-:W-:Y:S01]  /*13440*/  LEA.HI.X.SX32 R7, R7, R93, 0x1, P5 ;  /* 0x0000005d07077211 */ /* 0x000fe200028f0eff */
[----:B------:R2:W-:Y:S01]  /*13450*/  STG.E.U8 desc[UR12][R10.64], R89 ;  /* 0x000000590a007986 */ /* 0x0005e2000c10110c */
[----:B-1----:R-:W-:Y:S02]  /*13460*/  PRMT R91, R83, 0x7770, RZ ;  /* 0x00007770535b7816 */ /* 0x002fe400000000ff */
[----:B------:R-:W-:Y:S02]  /*13470*/  PRMT R93, R77, 0x7770, RZ ;  /* 0x000077704d5d7816 */ /* 0x000fe400000000ff */
[----:B---3--:R-:W-:Y:S01]  /*13480*/  PRMT R95, R85, 0x7770, RZ ;  /* 0x00007770555f7816 */ /* 0x008fe200000000ff */
[----:B------:R1:W-:Y:S01]  /*13490*/  STG.E.U8 desc[UR12][R12.64], R91 ;  /* 0x0000005b0c007986 */ /* 0x0003e2000c10110c */
[----:B------:R-:W-:-:S02]  /*134a0*/  PRMT R97, R79, 0x7770, RZ ;  /* 0x000077704f617816 */ /* 0x000fc400000000ff */
[----:B0-----:R-:W-:Y:S01]  /*134b0*/  PRMT R99, R87, 0x7770, RZ ;  /* 0x0000777057637816 */ /* 0x001fe200000000ff */
[----:B------:R0:W-:Y:S01]  /*134c0*/  STG.E.U8 desc[UR12][R14.64], R93 ;  /* 0x0000005d0e007986 */ /* 0x0001e2000c10110c */
[----:B------:R-:W-:Y:S02]  /*134d0*/  PRMT R101, R81, 0x7770, RZ ;  /* 0x0000777051657816 */ /* 0x000fe400000000ff */
[----:B--2---:R-:W-:Y:S01]  /*134e0*/  PRMT R11, R88, 0x7770, RZ ;  /* 0x00007770580b7816 */ /* 0x004fe200000000ff */
[----:B------:R2:W-:Y:S01]  /*134f0*/  STG.E.U8 desc[UR12][R16.64], R95 ;  /* 0x0000005f10007986 */ /* 0x0005e2000c10110c */
[----:B------:R-:W-:Y:S02]  /*13500*/  FSEL R73, R73, -INF , P1 ;  /* 0xff80000049497808 */ /* 0x000fe40000800000 */
[----:B------:R-:W-:Y:S01]  /*13510*/  FSEL R71, R71, -INF , P3 ;  /* 0xff80000047477808 */ /* 0x000fe20001800000 */
[----:B------:R3:W-:Y:S01]  /*13520*/  STG.E.U8 desc[UR12][R18.64], R97 ;  /* 0x0000006112007986 */ /* 0x0007e2000c10110c */
[----:B-1----:R-:W-:-:S02]  /*13530*/  PRMT R13, R75, 0x7771, RZ ;  /* 0x000077714b0d7816 */ /* 0x002fc400000000ff */
[----:B------:R-:W-:Y:S01]  /*13540*/  FSEL R72, R72, -INF , P2 ;  /* 0xff80000048487808 */ /* 0x000fe20001000000 */
[----:B------:R1:W-:Y:S01]  /*13550*/  STG.E.U8 desc[UR12][R20.64], R99 ;  /* 0x0000006314007986 */ /* 0x0003e2000c10110c */
[----:B0-----:R-:W-:Y:S02]  /*13560*/  PRMT R15, R83, 0x7771, RZ ;  /* 0x00007771530f7816 */ /* 0x001fe400000000ff */
[----:B--2---:R-:W-:Y:S01]  /*13570*/  PRMT R17, R77, 0x7771, RZ ;  /* 0x000077714d117816 */ /* 0x004fe200000000ff */
[----:B------:R0:W-:Y:S01]  /*13580*/  STG.E.U8 desc[UR12][R22.64], R101 ;  /* 0x0000006516007986 */ /* 0x0001e2000c10110c */
[----:B------:R-:W-:Y:S01]  /*13590*/  FFMA R10, R72, 0.69314718246459960938, R3 ;  /* 0x3f317218480a7823 */ /* 0x000fe20000000003 */
[----:B------:R-:W-:Y:S01]  /*135a0*/  IMAD.SHL.U32 R3, R90, 0x4, RZ ;  /* 0x000000045a037824 */ /* 0x000fe200078e00ff */
[----:B---3--:R-:W-:Y:S01]  /*135b0*/  PRMT R19, R85, 0x7771, RZ ;  /* 0x0000777155137816 */ /* 0x008fe200000000ff */
[----:B------:R2:W-:Y:S01]  /*135c0*/  STG.E.U8 desc[UR12][R24.64], R11 ;  /* 0x0000000b18007986 */ /* 0x0005e2000c10110c */
[----:B-1----:R-:W-:-:S03]  /*135d0*/  PRMT R21, R79, 0x7771, RZ ;  /* 0x000077714f157816 */ /* 0x002fc600000000ff */
[----:B------:R1:W-:Y:S01]  /*135e0*/  STG.E.U8 desc[UR12][R26.64], R13 ;  /* 0x0000000d1a007986 */ /* 0x0003e2000c10110c */
[----:B0-----:R-:W-:-:S03]  /*135f0*/  PRMT R23, R87, 0x7771, RZ ;  /* 0x0000777157177816 */ /* 0x001fc600000000ff */
[----:B------:R0:W-:Y:S01]  /*13600*/  STG.E.U8 desc[UR12][R28.64], R15 ;  /* 0x0000000f1c007986 */ /* 0x0001e2000c10110c */
[----:B--2---:R-:W-:-:S03]  /*13610*/  PRMT R11, R81, 0x7771, RZ ;  /* 0x00007771510b7816 */ /* 0x004fc600000000ff */
[----:B------:R2:W-:Y:S01]  /*13620*/  STG.E.U8 desc[UR12][R30.64], R17 ;  /* 0x000000111e007986 */ /* 0x0005e2000c10110c */
[----:B-1----:R-:W-:-:S03]  /*13630*/  PRMT R13, R88, 0x7771, RZ ;  /* 0x00007771580d7816 */ /* 0x002fc600000000ff */
[----:B------:R1:W-:Y:S01]  /*13640*/  STG.E.U8 desc[UR12][R32.64], R19 ;  /* 0x0000001320007986 */ /* 0x0003e2000c10110c */
[----:B0-----:R-:W-:-:S03]  /*13650*/  PRMT R15, R75, 0x7772, RZ ;  /* 0x000077724b0f7816 */ /* 0x001fc600000000ff */
[----:B------:R0:W-:Y:S01]  /*13660*/  STG.E.U8 desc[UR12][R34.64], R21 ;  /* 0x0000001522007986 */ /* 0x0001e2000c10110c */
[----:B------:R-:W-:Y:S02]  /*13670*/  PRMT R75, R75, 0x7773, RZ ;  /* 0x000077734b4b7816 */ /* 0x000fe400000000ff */
[C---:B--2---:R-:W-:Y:S01]  /*13680*/  PRMT R17, R83.reuse, 0x7772, RZ ;  /* 0x0000777253117816 */ /* 0x044fe200000000ff */
[----:B------:R2:W-:Y:S01]  /*13690*/  STG.E.U8 desc[UR12][R36.64], R23 ;  /* 0x0000001724007986 */ /* 0x0005e2000c10110c */
[----:B------:R-:W-:Y:S02]  /*136a0*/  PRMT R83, R83, 0x7773, RZ ;  /* 0x0000777353537816 */ /* 0x000fe400000000ff */
[C---:B-1----:R-:W-:Y:S01]  /*136b0*/  PRMT R19, R77.reuse, 0x7772, RZ ;  /* 0x000077724d137816 */ /* 0x042fe200000000ff */
[----:B------:R1:W-:Y:S01]  /*136c0*/  STG.E.U8 desc[UR12][R38.64], R11 ;  /* 0x0000000b26007986 */ /* 0x0003e2000c10110c */
[----:B------:R-:W-:Y:S02]  /*136d0*/  PRMT R77, R77, 0x7773, RZ ;  /* 0x000077734d4d7816 */ /* 0x000fe400000000ff */
[C---:B0-----:R-:W-:Y:S01]  /*136e0*/  PRMT R21, R85.reuse, 0x7772, RZ ;  /* 0x0000777255157816 */ /* 0x041fe200000000ff */
[----:B------:R0:W-:Y:S01]  /*136f0*/  STG.E.U8 desc[UR12][R40.64], R13 ;  /* 0x0000000d28007986 */ /* 0x0001e2000c10110c */
[----:B------:R-:W-:-:S02]  /*13700*/  PRMT R85, R85, 0x7773, RZ ;  /* 0x0000777355557816 */ /* 0x000fc400000000ff */
[C---:B--2---:R-:W-:Y:S01]  /*13710*/  PRMT R23, R79.reuse, 0x7772, RZ ;  /* 0x000077724f177816 */ /* 0x044fe200000000ff */
[----:B------:R2:W-:Y:S01]  /*13720*/  STG.E.U8 desc[UR12][R42.64], R15 ;  /* 0x0000000f2a007986 */ /* 0x0005e2000c10110c */
[----:B------:R-:W-:Y:S02]  /*13730*/  PRMT R79, R79, 0x7773, RZ ;  /* 0x000077734f4f7816 */ /* 0x000fe400000000ff */
[C---:B-1----:R-:W-:Y:S01]  /*13740*/  PRMT R11, R87.reuse, 0x7772, RZ ;  /* 0x00007772570b7816 */ /* 0x042fe200000000ff */
[----:B------:R-:W-:Y:S01]  /*13750*/  STG.E.U8 desc[UR12][R44.64], R17 ;  /* 0x000000112c007986 */ /* 0x000fe2000c10110c */
[----:B------:R-:W-:Y:S02]  /*13760*/  PRMT R87, R87, 0x7773, RZ ;  /* 0x0000777357577816 */ /* 0x000fe400000000ff */
[C---:B0-----:R-:W-:Y:S01]  /*13770*/  PRMT R13, R81.reuse, 0x7772, RZ ;  /* 0x00007772510d7816 */ /* 0x041fe200000000ff */
[----:B------:R-:W-:Y:S01]  /*13780*/  STG.E.U8 desc[UR12][R46.64], R19 ;  /* 0x000000132e007986 */ /* 0x000fe2000c10110c */
[----:B------:R-:W-:-:S02]  /*13790*/  PRMT R81, R81, 0x7773, RZ ;  /* 0x0000777351517816 */ /* 0x000fc400000000ff */
[----:B--2---:R-:W-:Y:S01]  /*137a0*/  PRMT R15, R88, 0x7772, RZ ;  /* 0x00007772580f7816 */ /* 0x004fe200000000ff */
[----:B------:R-:W-:Y:S04]  /*137b0*/  STG.E.U8 desc[UR12][R48.64], R21 ;  /* 0x0000001530007986 */ /* 0x000fe8000c10110c */
[----:B------:R-:W-:Y:S04]  /*137c0*/  STG.E.U8 desc[UR12][R50.64], R23 ;  /* 0x0000001732007986 */ /* 0x000fe8000c10110c */
[----:B------:R0:W-:Y:S04]  /*137d0*/  STG.E.U8 desc[UR12][R52.64], R11 ;  /* 0x0000000b34007986 */ /* 0x0001e8000c10110c */
[----:B------:R1:W-:Y:S04]  /*137e0*/  STG.E.U8 desc[UR12][R54.64], R13 ;  /* 0x0000000d36007986 */ /* 0x0003e8000c10110c */
[----:B------:R-:W-:Y:S01]  /*137f0*/  STG.E.U8 desc[UR12][R56.64], R15 ;  /* 0x0000000f38007986 */ /* 0x000fe2000c10110c */
[----:B0-----:R-:W-:-:S03]  /*13800*/  FSEL R11, R70, -INF , P4 ;  /* 0xff800000460b7808 */ /* 0x001fc60002000000 */
[----:B------:R-:W-:Y:S01]  /*13810*/  STG.E.U8 desc[UR12][R58.64], R75 ;  /* 0x0000004b3a007986 */ /* 0x000fe2000c10110c */
[----:B-1----:R-:W0:Y:S03]  /*13820*/  LDC.64 R12, c[0x0][0x3a0] ;  /* 0x0000e800ff0c7b82 */ /* 0x002e260000000a00 */
[----:B------:R-:W-:Y:S04]  /*13830*/  STG.E.U8 desc[UR12][R60.64], R83 ;  /* 0x000000533c007986 */ /* 0x000fe8000c10110c */
[----:B------:R1:W-:Y:S04]  /*13840*/  STG.E.U8 desc[UR12][R8.64], R77 ;  /* 0x0000004d08007986 */ /* 0x0003e8000c10110c */
[----:B------:R2:W-:Y:S04]  /*13850*/  STG.E.U8 desc[UR12][R62.64], R85 ;  /* 0x000000553e007986 */ /* 0x0005e8000c10110c */
[----:B------:R2:W-:Y:S01]  /*13860*/  STG.E.U8 desc[UR12][R64.64], R79 ;  /* 0x0000004f40007986 */ /* 0x0005e2000c10110c */
[----:B-1----:R-:W-:Y:S01]  /*13870*/  FFMA R8, R11, 0.69314718246459960938, R0 ;  /* 0x3f3172180b087823 */ /* 0x002fe20000000000 */
[----:B------:R-:W-:Y:S01]  /*13880*/  FFMA R11, R73, 0.69314718246459960938, R4 ;  /* 0x3f317218490b7823 */ /* 0x000fe20000000004 */
[----:B------:R-:W-:Y:S01]  /*13890*/  LOP3.LUT R4, R5, 0x70, RZ, 0xc0, !PT ;  /* 0x0000007005047812 */ /* 0x000fe200078ec0ff */
[----:B------:R2:W-:Y:S01]  /*138a0*/  STG.E.U8 desc[UR12][R68.64], R87 ;  /* 0x0000005744007986 */ /* 0x0005e2000c10110c */
[----:B------:R-:W-:Y:S01]  /*138b0*/  PRMT R5, R88, 0x7773, RZ ;  /* 0x0000777358057816 */ /* 0x000fe200000000ff */
[----:B------:R-:W-:Y:S01]  /*138c0*/  FFMA R9, R71, 0.69314718246459960938, R2 ;  /* 0x3f31721847097823 */ /* 0x000fe20000000002 */
[----:B------:R-:W-:Y:S01]  /*138d0*/  IMAD.HI R0, R90, 0x4, RZ ;  /* 0x000000045a007827 */ /* 0x000fe200078e02ff */
[----:B------:R2:W-:Y:S01]  /*138e0*/  STG.E.U8 desc[UR12][R66.64], R81 ;  /* 0x0000005142007986 */ /* 0x0005e2000c10110c */
[----:B0-----:R-:W-:-:S03]  /*138f0*/  IADD3 R2, P1, P2, R3, UR7, R12 ;  /* 0x0000000703027c10 */ /* 0x001fc6000fa3e00c */
[----:B------:R2:W-:Y:S01]  /*13900*/  STG.E.U8 desc[UR12][R6.64], R5 ;  /* 0x0000000506007986 */ /* 0x0005e2000c10110c */
[----:B------:R-:W-:Y:S01]  /*13910*/  IADD3.X R3, PT, PT, R0, UR5, R13, P1, P2 ;  /* 0x0000000500037c10 */ /* 0x000fe20008fe440d */
[----:B------:R-:W-:Y:S06]  /*13920*/  BAR.SYNC.DEFER_BLOCKING 0x0 ;  /* 0x0000000000007b1d */ /* 0x000fec0000010000 */
[----:B------:R2:W-:Y:S02]  /*13930*/  STS.128 [R4+UR6], R8 ;  /* 0x0000000804007988 */ /* 0x0005e40008000c06 */
[----:B------:R-:W-:Y:S06]  /*13940*/  BAR.SYNC.DEFER_BLOCKING 0x0 ;  /* 0x0000000000007b1d */ /* 0x000fec0000010000 */
[----:B------:R-:W-:Y:S05]  /*13950*/  @P0 EXIT ;  /* 0x000000000000094d */ /* 0x000fea0003800000 */
[----:B--2---:R-:W0:Y:S04]  /*13960*/  LDS R5, [R74] ;  /* 0x000000004a057984 */ /* 0x004e280000000800 */
[----:B0-----:R-:W-:Y:S01]  /*13970*/  STG.E desc[UR12][R2.64], R5 ;  /* 0x0000000502007986 */ /* 0x001fe2000c10190c */
[----:B------:R-:W-:Y:S05]  /*13980*/  EXIT ;  /* 0x000000000000794d */ /* 0x000fea0003800000 */
.L_x_2:
[----:B------:R-:W-:-:S00]  /*13990*/  BRA `(.L_x_2) ;  /* 0xfffffffc00fc7947 */ /* 0x000fc0000383ffff */
[----:B------:R-:W-:-:S00]  /*139a0*/  NOP ;  /* 0x0000000000007918 */ /* 0x000fc00000000000 */
        /* <DEDUP_REMOVED lines=13> */
.L_x_3:


//--------------------- .nv.global.init           --------------------------
	.section	.nv.global.init,"aw",@progbits
.nv.global.init:
	.type		_$_str,@object
	.size		_$_str,(.L_0 - _$_str)
_$_str:
        /*0000*/ 	.byte	0x5f, 0x5f, 0x43, 0x55, 0x44, 0x41, 0x5f, 0x46, 0x54, 0x5a, 0x00
.L_0:


//--------------------- .nv.shared.attn_fwd       --------------------------
	.section	.nv.shared.attn_fwd,"aw",@nobits
	.sectionflags	@""
	.align	16
	.zero		1024


//--------------------- .nv.shared.reserved.0     --------------------------
	.section	.nv.shared.reserved.0,"aw",@nobits
	.weak		__nv_reservedSMEM_offset_0_alias
	.size		__nv_reservedSMEM_offset_0_alias, 0, 64
	.other		__nv_reservedSMEM_offset_0_alias,@"STO_CUDA_RESERVED_SHARED STV_DEFAULT"
__nv_reservedSMEM_offset_0_alias:
	.zero		0
	.zero		64


//--------------------- .nv.constant0.attn_fwd    --------------------------
	.section	.nv.constant0.attn_fwd,"a",@progbits
	.sectionflags	@""
	.align	4
.nv.constant0.attn_fwd:
	.zero		1032


//--------------------- SYMBOLS --------------------------

	.type		.nv.reservedSmem.offset0,@object
	.size		.nv.reservedSmem.offset0,0x4
	.type		.nv.reservedSmem.cap,@object
	.size		.nv.reservedSmem.cap,0x4
